def matmul_kernel(
    a_ptr,
    b_ptr,
    c_ptr,
    M,
    N,
    K,
    stride_am,
    stride_ak,
    stride_bk,
    stride_bn,
    stride_cm,
    stride_cn,
    BLOCK_M: tl.constexpr,
    BLOCK_N: tl.constexpr,
    BLOCK_K: tl.constexpr,
    GROUP_M: tl.constexpr,
):
    pid = tl.program_id(axis=0)
    num_pid_m = tl.cdiv(M, BLOCK_M)
    num_pid_n = tl.cdiv(N, BLOCK_N)
    num_pid_in_group = GROUP_M * num_pid_n
    group_id = pid // num_pid_in_group
    first_pid_m = group_id * GROUP_M
    group_size_m = min(num_pid_m - first_pid_m, GROUP_M)
    pid_m = first_pid_m + ((pid % num_pid_in_group) % group_size_m)
    pid_n = (pid % num_pid_in_group) // group_size_m

    offs_am = (pid_m * BLOCK_M + tl.arange(0, BLOCK_M)) % M
    offs_bn = (pid_n * BLOCK_N + tl.arange(0, BLOCK_N)) % N
    offs_k = tl.arange(0, BLOCK_K)
    a_ptrs = a_ptr + offs_am[:, None] * stride_am + offs_k[None, :] * stride_ak
    b_ptrs = b_ptr + offs_k[:, None] * stride_bk + offs_bn[None, :] * stride_bn

    acc = tl.zeros((BLOCK_M, BLOCK_N), dtype=tl.float32)
    for kk in range(0, tl.cdiv(K, BLOCK_K)):
        a = tl.load(a_ptrs, mask=offs_k[None, :] < K - kk * BLOCK_K, other=0.0)
        b = tl.load(b_ptrs, mask=offs_k[:, None] < K - kk * BLOCK_K, other=0.0)
        acc = tl.dot(a, b, acc)
        a_ptrs += BLOCK_K * stride_ak
        b_ptrs += BLOCK_K * stride_bk

    c = acc.to(c_ptr.dtype.element_ty)
    offs_cm = pid_m * BLOCK_M + tl.arange(0, BLOCK_M)
    offs_cn = pid_n * BLOCK_N + tl.arange(0, BLOCK_N)
    c_ptrs = c_ptr + offs_cm[:, None] * stride_cm + offs_cn[None, :] * stride_cn
    mask = (offs_cm[:, None] < M) & (offs_cn[None, :] < N)
    tl.store(c_ptrs, c, mask=mask)

# config = {"BLOCK_K": 128, "BLOCK_M": 512, "BLOCK_N": 512, "GROUP_M": 8, "arch": "sm_90", "dtype": "fp32", "num_ctas": 2, "num_stages": 3, "num_warps": 4}
# arch = sm_90


// ===== COMPILED SASS (sm_90a) =====

	.target	sm_90a

	.elftype	@"ET_EXEC"


//--------------------- .note.nv.tkinfo           --------------------------
	.section	.note.nv.tkinfo,"",@"SHT_NOTE"
	.sectionflags	@"SHF_NOTE_NV_TKINFO"
	.tkinfo
        /*0018*/ 	.word	0x00000002
        /*0030*/ 	.string	""
        /*0030*/ 	.string	"ptxas"
        /*0030*/ 	.string	"Cuda compilation tools, release 13.0, V13.0.88"
        /*0030*/ 	.string	"Build cuda_13.0.r13.0/compiler.36424714_0"
        /*0030*/ 	.string	"-v  -suppress-debug-info  -lineinfo  -arch sm_90a "



//--------------------- .note.nv.cuinfo           --------------------------
	.section	.note.nv.cuinfo,"",@"SHT_NOTE"
	.sectionflags	@"SHF_NOTE_NV_CUINFO"
        /*0018*/ 	.short	0x0002
        /*001a*/ 	.short	0x005a
        /*001c*/ 	.short	0x0082
	.zero		2


//--------------------- .nv.info                  --------------------------
	.section	.nv.info,"",@"SHT_CUDA_INFO"
	.align	4


	//----- nvinfo : EIATTR_REGCOUNT
	.align		4
        /*0000*/ 	.byte	0x04, 0x2f
        /*0002*/ 	.short	(.L_1 - .L_0)
	.align		4
.L_0:
        /*0004*/ 	.word	index@(matmul_kernel)
        /*0008*/ 	.word	0x000000ff


	//----- nvinfo : EIATTR_FRAME_SIZE
	.align		4
.L_1:
        /*000c*/ 	.byte	0x04, 0x11
        /*000e*/ 	.short	(.L_3 - .L_2)
	.align		4
.L_2:
        /*0010*/ 	.word	index@(matmul_kernel)
        /*0014*/ 	.word	0x00004538


	//----- nvinfo : EIATTR_MIN_STACK_SIZE
	.align		4
.L_3:
        /*0018*/ 	.byte	0x04, 0x12
        /*001a*/ 	.short	(.L_5 - .L_4)
	.align		4
.L_4:
        /*001c*/ 	.word	index@(matmul_kernel)
        /*0020*/ 	.word	0x00004538
.L_5:


//--------------------- .nv.compat                --------------------------
	.section	.nv.compat,"",@"SHT_CUDA_COMPAT_INFO"
	.align	4
        /*0000*/ 	.byte	0x02, 0x09, 0x01, 0x00, 0x02, 0x02, 0x04, 0x00, 0x02, 0x05, 0x05, 0x00, 0x03, 0x07, 0x01, 0x01
        /*0010*/ 	.byte	0x02, 0x03, 0x00, 0x00, 0x02, 0x06, 0x01, 0x00, 0x04, 0x0b, 0x08, 0x00, 0x00, 0x00, 0x00, 0x00
        /*0020*/ 	.byte	0x00, 0x00, 0x00, 0x00


//--------------------- .nv.info.matmul_kernel    --------------------------
	.section	.nv.info.matmul_kernel,"",@"SHT_CUDA_INFO"
	.sectionflags	@""
	.align	4


	//----- nvinfo : EIATTR_CUDA_API_VERSION
	.align		4
        /*0000*/ 	.byte	0x04, 0x37
        /*0002*/ 	.short	(.L_7 - .L_6)
.L_6:
        /*0004*/ 	.word	0x00000082


	//----- nvinfo : EIATTR_KPARAM_INFO
	.align		4
.L_7:
        /*0008*/ 	.byte	0x04, 0x17
        /*000a*/ 	.short	(.L_9 - .L_8)
.L_8:
        /*000c*/ 	.word	0x00000000
        /*0010*/ 	.short	0x000d
        /*0012*/ 	.short	0x0048
        /*0014*/ 	.byte	0x00, 0xf4, 0x21, 0x00


	//----- nvinfo : EIATTR_KPARAM_INFO
	.align		4
.L_9:
        /*0018*/ 	.byte	0x04, 0x17
        /*001a*/ 	.short	(.L_11 - .L_10)
.L_10:
        /*001c*/ 	.word	0x00000000
        /*0020*/ 	.short	0x000c
        /*0022*/ 	.short	0x0040
        /*0024*/ 	.byte	0x00, 0xf4, 0x21, 0x00


	//----- nvinfo : EIATTR_KPARAM_INFO
	.align		4
.L_11:
        /*0028*/ 	.byte	0x04, 0x17
        /*002a*/ 	.short	(.L_13 - .L_12)
.L_12:
        /*002c*/ 	.word	0x00000000
        /*0030*/ 	.short	0x000b
        /*0032*/ 	.short	0x0038
        /*0034*/ 	.byte	0x00, 0xf0, 0x11, 0x00


	//----- nvinfo : EIATTR_KPARAM_INFO
	.align		4
.L_13:
        /*0038*/ 	.byte	0x04, 0x17
        /*003a*/ 	.short	(.L_15 - .L_14)
.L_14:
        /*003c*/ 	.word	0x00000000
        /*0040*/ 	.short	0x000a
        /*0042*/ 	.short	0x0034
        /*0044*/ 	.byte	0x00, 0xf0, 0x11, 0x00


	//----- nvinfo : EIATTR_KPARAM_INFO
	.align		4
.L_15:
        /*0048*/ 	.byte	0x04, 0x17
        /*004a*/ 	.short	(.L_17 - .L_16)
.L_16:
        /*004c*/ 	.word	0x00000000
        /*0050*/ 	.short	0x0009
        /*0052*/ 	.short	0x0030
        /*0054*/ 	.byte	0x00, 0xf0, 0x11, 0x00


	//----- nvinfo : EIATTR_KPARAM_INFO
	.align		4
.L_17:
        /*0058*/ 	.byte	0x04, 0x17
        /*005a*/ 	.short	(.L_19 - .L_18)
.L_18:
        /*005c*/ 	.word	0x00000000
        /*0060*/ 	.short	0x0008
        /*0062*/ 	.short	0x002c
        /*0064*/ 	.byte	0x00, 0xf0, 0x11, 0x00


	//----- nvinfo : EIATTR_KPARAM_INFO
	.align		4
.L_19:
        /*0068*/ 	.byte	0x04, 0x17
        /*006a*/ 	.short	(.L_21 - .L_20)
.L_20:
        /*006c*/ 	.word	0x00000000
        /*0070*/ 	.short	0x0007
        /*0072*/ 	.short	0x0028
        /*0074*/ 	.byte	0x00, 0xf0, 0x11, 0x00


	//----- nvinfo : EIATTR_KPARAM_INFO
	.align		4
.L_21:
        /*0078*/ 	.byte	0x04, 0x17
        /*007a*/ 	.short	(.L_23 - .L_22)
.L_22:
        /*007c*/ 	.word	0x00000000
        /*0080*/ 	.short	0x0006
        /*0082*/ 	.short	0x0024
        /*0084*/ 	.byte	0x00, 0xf0, 0x11, 0x00


	//----- nvinfo : EIATTR_KPARAM_INFO
	.align		4
.L_23:
        /*0088*/ 	.byte	0x04, 0x17
        /*008a*/ 	.short	(.L_25 - .L_24)
.L_24:
        /*008c*/ 	.word	0x00000000
        /*0090*/ 	.short	0x0005
        /*0092*/ 	.short	0x0020
        /*0094*/ 	.byte	0x00, 0xf0, 0x11, 0x00


	//----- nvinfo : EIATTR_KPARAM_INFO
	.align		4
.L_25:
        /*0098*/ 	.byte	0x04, 0x17
        /*009a*/ 	.short	(.L_27 - .L_26)
.L_26:
        /*009c*/ 	.word	0x00000000
        /*00a0*/ 	.short	0x0004
        /*00a2*/ 	.short	0x001c
        /*00a4*/ 	.byte	0x00, 0xf0, 0x11, 0x00


	//----- nvinfo : EIATTR_KPARAM_INFO
	.align		4
.L_27:
        /*00a8*/ 	.byte	0x04, 0x17
        /*00aa*/ 	.short	(.L_29 - .L_28)
.L_28:
        /*00ac*/ 	.word	0x00000000
        /*00b0*/ 	.short	0x0003
        /*00b2*/ 	.short	0x0018
        /*00b4*/ 	.byte	0x00, 0xf0, 0x11, 0x00


	//----- nvinfo : EIATTR_KPARAM_INFO
	.align		4
.L_29:
        /*00b8*/ 	.byte	0x04, 0x17
        /*00ba*/ 	.short	(.L_31 - .L_30)
.L_30:
        /*00bc*/ 	.word	0x00000000
        /*00c0*/ 	.short	0x0002
        /*00c2*/ 	.short	0x0010
        /*00c4*/ 	.byte	0x00, 0xf4, 0x21, 0x00


	//----- nvinfo : EIATTR_KPARAM_INFO
	.align		4
.L_31:
        /*00c8*/ 	.byte	0x04, 0x17
        /*00ca*/ 	.short	(.L_33 - .L_32)
.L_32:
        /*00cc*/ 	.word	0x00000000
        /*00d0*/ 	.short	0x0001
        /*00d2*/ 	.short	0x0008
        /*00d4*/ 	.byte	0x00, 0xf4, 0x21, 0x00


	//----- nvinfo : EIATTR_KPARAM_INFO
	.align		4
.L_33:
        /*00d8*/ 	.byte	0x04, 0x17
        /*00da*/ 	.short	(.L_35 - .L_34)
.L_34:
        /*00dc*/ 	.word	0x00000000
        /*00e0*/ 	.short	0x0000
        /*00e2*/ 	.short	0x0000
        /*00e4*/ 	.byte	0x00, 0xf4, 0x21, 0x00


	//----- nvinfo : EIATTR_EXPLICIT_CLUSTER
	.align		4
.L_35:
        /*00e8*/ 	.byte	0x01, 0x3e
	.zero		2


	//----- nvinfo : EIATTR_CTA_PER_CLUSTER
	.align		4
        /*00ec*/ 	.byte	0x04, 0x3d
        /*00ee*/ 	.short	(.L_37 - .L_36)
.L_36:
        /*00f0*/ 	.word	0x00000002
        /*00f4*/ 	.word	0x00000001
        /*00f8*/ 	.word	0x00000001


	//----- nvinfo : EIATTR_SPARSE_MMA_MASK
	.align		4
.L_37:
        /*00fc*/ 	.byte	0x03, 0x50
        /*00fe*/ 	.short	0x0000


	//----- nvinfo : EIATTR_MAXREG_COUNT
	.align		4
        /*0100*/ 	.byte	0x03, 0x1b
        /*0102*/ 	.short	0x00ff


	//----- nvinfo : EIATTR_NUM_BARRIERS
	.align		4
        /*0104*/ 	.byte	0x02, 0x4c
        /*0106*/ 	.byte	0x01
	.zero		1


	//----- nvinfo : EIATTR_ANNOTATIONS
	.align		4
        /*0108*/ 	.byte	0x04, 0x55
        /*010a*/ 	.short	(.L_39 - .L_38)


	//   ....[0]....
.L_38:
        /*010c*/ 	.word	0x00000001
        /*0110*/ 	.byte	0x60, 0x06, 0x00, 0x00, 0x01, 0x00, 0x00, 0x00, 0x70, 0x07, 0x00, 0x00, 0x01, 0x00, 0x00, 0x00
        /* <DEDUP_REMOVED lines=3622> */
        /*e380*/ 	.byte	0xa0, 0x44, 0x05, 0x00, 0x01, 0x00, 0x00, 0x00, 0xb0, 0x44, 0x05, 0x00


	//----- nvinfo : EIATTR_MERCURY_ISA_VERSION
	.align		4
.L_39:
        /*e38c*/ 	.byte	0x03, 0x5f
        /*e38e*/ 	.short	0x0101


	//----- nvinfo : EIATTR_EXIT_INSTR_OFFSETS
	.align		4
        /*e390*/ 	.byte	0x04, 0x1c
        /*e392*/ 	.short	(.L_41 - .L_40)


	//   ....[0]....
.L_40:
        /*e394*/ 	.word	0x000a94b0


	//   ....[1]....
        /*e398*/ 	.word	0x000a94d0


	//----- nvinfo : EIATTR_REQNTID
	.align		4
.L_41:
        /*e39c*/ 	.byte	0x04, 0x10
        /*e39e*/ 	.short	(.L_43 - .L_42)
.L_42:
        /*e3a0*/ 	.word	0x00000080
        /*e3a4*/ 	.word	0x00000001
        /*e3a8*/ 	.word	0x00000001


	//----- nvinfo : EIATTR_CBANK_PARAM_SIZE
	.align		4
.L_43:
        /*e3ac*/ 	.byte	0x03, 0x19
        /*e3ae*/ 	.short	0x0050


	//----- nvinfo : EIATTR_PARAM_CBANK
	.align		4
        /*e3b0*/ 	.byte	0x04, 0x0a
        /*e3b2*/ 	.short	(.L_45 - .L_44)
	.align		4
.L_44:
        /*e3b4*/ 	.word	index@(.nv.constant0.matmul_kernel)
        /*e3b8*/ 	.short	0x0210
        /*e3ba*/ 	.short	0x0050


	//----- nvinfo : EIATTR_SW_WAR
	.align		4
.L_45:
        /*e3bc*/ 	.byte	0x04, 0x36
        /*e3be*/ 	.short	(.L_47 - .L_46)
.L_46:
        /*e3c0*/ 	.word	0x00000008
.L_47:


//--------------------- .nv.callgraph             --------------------------
	.section	.nv.callgraph,"",@"SHT_CUDA_CALLGRAPH"
	.align	4
	.sectionentsize	8
	.align		4
        /*0000*/ 	.word	0x00000000
	.align		4
        /*0004*/ 	.word	0xffffffff
	.align		4
        /*0008*/ 	.word	0x00000000
	.align		4
        /*000c*/ 	.word	0xfffffffe
	.align		4
        /*0010*/ 	.word	0x00000000
	.align		4
        /*0014*/ 	.word	0xfffffffd
	.align		4
        /*0018*/ 	.word	0x00000000
	.align		4
        /*001c*/ 	.word	0xfffffffc


//--------------------- .text.matmul_kernel       --------------------------
	.section	.text.matmul_kernel,"ax",@progbits
	.align	128
        .global         matmul_kernel
        .type           matmul_kernel,@function
        .size           matmul_kernel,(.L_x_3 - matmul_kernel)
        .other          matmul_kernel,@"STO_CUDA_ENTRY STV_DEFAULT"
matmul_kernel:
.text.matmul_kernel:
[----:B------:R-:W1:Y:S08]  /*0000*/  LDC R1, c[0x0][0x28] ;  /* 0x00000a00ff017b82 */ /* 0x000e700000000800 */
[----:B------:R-:W2:Y:S01]  /*0010*/  LDC.64 R2, c[0x0][0x228] ;  /* 0x00008a00ff027b82 */ /* 0x000ea20000000a00 */
[----:B------:R-:W3:Y:S01]  /*0020*/  S2R R18, SR_TID.X ;  /* 0x0000000000127919 */ /* 0x000ee20000002100 */
[----:B-1----:R-:W-:-:S06]  /*0030*/  VIADD R1, R1, 0xffffbac8 ;  /* 0xffffbac801017836 */ /* 0x002fcc0000000000 */
[----:B------:R-:W1:Y:S01]  /*0040*/  LDC R7, c[0x0][0x150] ;  /* 0x00005400ff077b82 */ /* 0x000e620000000800 */
[----:B--2---:R-:W-:Y:S01]  /*0050*/  VIADD R0, R3, 0x1ff ;  /* 0x000001ff03007836 */ /* 0x004fe20000000000 */
[----:B------:R-:W-:Y:S02]  /*0060*/  IABS R12, R2 ;  /* 0x00000002000c7213 */ /* 0x000fe40000000000 */
[----:B------:R-:W-:Y:S02]  /*0070*/  IABS R3, R3 ;  /* 0x0000000300037213 */ /* 0x000fe40000000000 */
[----:B------:R-:W-:-:S04]  /*0080*/  SHF.R.S32.HI R5, RZ, 0x1f, R0 ;  /* 0x0000001fff057819 */ /* 0x000fc80000011400 */
[----:B------:R-:W-:Y:S02]  /*0090*/  LEA.HI R5, R5, R0, RZ, 0x9 ;  /* 0x0000000005057211 */ /* 0x000fe400078f48ff */
[----:B---3--:R-:W-:Y:S02]  /*00a0*/  LOP3.LUT R15, R18, 0x7f, RZ, 0xc0, !PT ;  /* 0x0000007f120f7812 */ /* 0x008fe400078ec0ff */
[----:B------:R-:W-:-:S05]  /*00b0*/  SHF.R.S32.HI R5, RZ, 0x9, R5 ;  /* 0x00000009ff057819 */ /* 0x000fca0000011405 */
[----:B------:R-:W-:Y:S02]  /*00c0*/  IMAD.SHL.U32 R6, R5, 0x8, RZ ;  /* 0x0000000805067824 */ /* 0x000fe400078e00ff */
[----:B------:R-:W2:Y:S03]  /*00d0*/  S2R R5, SR_CTAID.X ;  /* 0x0000000000057919 */ /* 0x000ea60000002500 */
[----:B------:R-:W-:-:S04]  /*00e0*/  IABS R9, R6 ;  /* 0x0000000600097213 */ /* 0x000fc80000000000 */
[----:B------:R-:W3:Y:S08]  /*00f0*/  I2F.RP R0, R9 ;  /* 0x0000000900007306 */ /* 0x000ef00000209400 */
[----:B---3--:R-:W3:Y:S01]  /*0100*/  MUFU.RCP R0, R0 ;  /* 0x0000000000007308 */ /* 0x008ee20000001000 */
[----:B--2---:R-:W-:-:S05]  /*0110*/  I2FP.F32.U32 R8, R5 ;  /* 0x0000000500087245 */ /* 0x004fca0000201000 */
[----:B-1----:R-:W-:Y:S01]  /*0120*/  FMUL R7, R7, R8 ;  /* 0x0000000807077220 */ /* 0x002fe20000400000 */
[----:B---3--:R-:W-:-:S04]  /*0130*/  IADD3 R4, R0, 0xffffffe, RZ ;  /* 0x0ffffffe00047810 */ /* 0x008fc80007ffe0ff */
[----:B------:R1:W2:Y:S08]  /*0140*/  F2I.FTZ.U32.TRUNC.NTZ R5, R4 ;  /* 0x0000000400057305 */ /* 0x0002b0000021f000 */
[----:B------:R-:W3:Y:S01]  /*0150*/  F2I.U32.TRUNC.NTZ R7, R7 ;  /* 0x0000000700077305 */ /* 0x000ee2000020f000 */
[----:B-1----:R-:W-:Y:S02]  /*0160*/  IMAD.MOV.U32 R4, RZ, RZ, RZ ;  /* 0x000000ffff047224 */ /* 0x002fe400078e00ff */
[----:B--2---:R-:W-:-:S04]  /*0170*/  IMAD.MOV R8, RZ, RZ, -R5 ;  /* 0x000000ffff087224 */ /* 0x004fc800078e0a05 */
[----:B------:R-:W-:Y:S01]  /*0180*/  IMAD R11, R8, R9, RZ ;  /* 0x00000009080b7224 */ /* 0x000fe200078e02ff */
[----:B------:R-:W-:-:S03]  /*0190*/  IABS R8, R6 ;  /* 0x0000000600087213 */ /* 0x000fc60000000000 */
[----:B------:R-:W-:Y:S01]  /*01a0*/  IMAD.HI.U32 R5, R5, R11, R4 ;  /* 0x0000000b05057227 */ /* 0x000fe200078e0004 */
[----:B---3--:R-:W-:-:S03]  /*01b0*/  IABS R0, R7 ;  /* 0x0000000700007213 */ /* 0x008fc60000000000 */
[----:B------:R-:W-:Y:S02]  /*01c0*/  IMAD.MOV R4, RZ, RZ, -R8 ;  /* 0x000000ffff047224 */ /* 0x000fe400078e0a08 */
[----:B------:R-:W-:-:S04]  /*01d0*/  IMAD.HI.U32 R5, R5, R0, RZ ;  /* 0x0000000005057227 */ /* 0x000fc800078e00ff */
[----:B------:R-:W-:-:S05]  /*01e0*/  IMAD R0, R5, R4, R0 ;  /* 0x0000000405007224 */ /* 0x000fca00078e0200 */
[----:B------:R-:W-:-:S13]  /*01f0*/  ISETP.GT.U32.AND P1, PT, R9, R0, PT ;  /* 0x000000000900720c */ /* 0x000fda0003f24070 */
[-C--:B------:R-:W-:Y:S01]  /*0200*/  @!P1 IADD3 R0, R0, -R9.reuse, RZ ;  /* 0x8000000900009210 */ /* 0x080fe20007ffe0ff */
[----:B------:R-:W-:Y:S01]  /*0210*/  @!P1 VIADD R5, R5, 0x1 ;  /* 0x0000000105059836 */ /* 0x000fe20000000000 */
[----:B------:R-:W-:Y:S02]  /*0220*/  ISETP.NE.AND P1, PT, R6, RZ, PT ;  /* 0x000000ff0600720c */ /* 0x000fe40003f25270 */
[----:B------:R-:W-:Y:S02]  /*0230*/  ISETP.GE.U32.AND P0, PT, R0, R9, PT ;  /* 0x000000090000720c */ /* 0x000fe40003f06070 */
[----:B------:R-:W-:-:S04]  /*0240*/  LOP3.LUT R0, R7, R6, RZ, 0x3c, !PT ;  /* 0x0000000607007212 */ /* 0x000fc800078e3cff */
[----:B------:R-:W-:Y:S02]  /*0250*/  ISETP.GE.AND P2, PT, R0, RZ, PT ;  /* 0x000000ff0000720c */ /* 0x000fe40003f46270 */
[----:B------:R-:W-:-:S05]  /*0260*/  IADD3 R0, R2, 0x1ff, RZ ;  /* 0x000001ff02007810 */ /* 0x000fca0007ffe0ff */
[----:B------:R-:W-:-:S04]  /*0270*/  @P0 VIADD R5, R5, 0x1 ;  /* 0x0000000105050836 */ /* 0x000fc80000000000 */
[----:B------:R-:W-:Y:S01]  /*0280*/  IMAD.MOV.U32 R4, RZ, RZ, R5 ;  /* 0x000000ffff047224 */ /* 0x000fe200078e0005 */
[----:B------:R-:W-:-:S03]  /*0290*/  SHF.R.S32.HI R5, RZ, 0x1f, R0 ;  /* 0x0000001fff057819 */ /* 0x000fc60000011400 */
[----:B------:R-:W-:Y:S01]  /*02a0*/  @!P2 IMAD.MOV R4, RZ, RZ, -R4 ;  /* 0x000000ffff04a224 */ /* 0x000fe200078e0a04 */
[----:B------:R-:W-:Y:S02]  /*02b0*/  @!P1 LOP3.LUT R4, RZ, R6, RZ, 0x33, !PT ;  /* 0x00000006ff049212 */ /* 0x000fe400078e33ff */
[----:B------:R-:W-:-:S03]  /*02c0*/  LEA.HI R5, R5, R0, RZ, 0x9 ;  /* 0x0000000005057211 */ /* 0x000fc600078f48ff */
[C---:B------:R-:W-:Y:S01]  /*02d0*/  IMAD.SHL.U32 R8, R4.reuse, 0x8, RZ ;  /* 0x0000000804087824 */ /* 0x040fe200078e00ff */
[----:B------:R-:W-:-:S04]  /*02e0*/  IADD3 R4, -R4, RZ, RZ ;  /* 0x000000ff04047210 */ /* 0x000fc80007ffe1ff */
[----:B------:R-:W-:Y:S01]  /*02f0*/  LEA.HI.SX32 R5, R5, -R8, 0x17 ;  /* 0x8000000805057211 */ /* 0x000fe200078fbaff */
[----:B------:R-:W-:-:S03]  /*0300*/  IMAD R13, R6, R4, R7 ;  /* 0x00000004060d7224 */ /* 0x000fc600078e0207 */
[----:B------:R-:W-:-:S04]  /*0310*/  VIMNMX R10, R5, 0x8, PT ;  /* 0x00000008050a7848 */ /* 0x000fc80003fe0100 */
[-C--:B------:R-:W-:Y:S02]  /*0320*/  IABS R9, R10.reuse ;  /* 0x0000000a00097213 */ /* 0x080fe40000000000 */
[----:B------:R-:W-:Y:S02]  /*0330*/  IABS R6, R10 ;  /* 0x0000000a00067213 */ /* 0x000fe40000000000 */
[----:B------:R-:W1:Y:S08]  /*0340*/  I2F.RP R0, R9 ;  /* 0x0000000900007306 */ /* 0x000e700000209400 */
[----:B-1----:R-:W1:Y:S02]  /*0350*/  MUFU.RCP R0, R0 ;  /* 0x0000000000007308 */ /* 0x002e640000001000 */
[----:B-1----:R-:W-:Y:S01]  /*0360*/  VIADD R5, R0, 0xffffffe ;  /* 0x0ffffffe00057836 */ /* 0x002fe20000000000 */
[----:B------:R-:W-:-:S05]  /*0370*/  IADD3 R0, RZ, -R6, RZ ;  /* 0x80000006ff007210 */ /* 0x000fca0007ffe0ff */
[----:B------:R-:W1:Y:S02]  /*0380*/  F2I.FTZ.U32.TRUNC.NTZ R5, R5 ;  /* 0x0000000500057305 */ /* 0x000e64000021f000 */
[----:B-1----:R-:W-:-:S04]  /*0390*/  IMAD.MOV R11, RZ, RZ, -R5 ;  /* 0x000000ffff0b7224 */ /* 0x002fc800078e0a05 */
[----:B------:R-:W-:Y:S01]  /*03a0*/  IMAD.MOV.U32 R4, RZ, RZ, R11 ;  /* 0x000000ffff047224 */ /* 0x000fe200078e000b */
[----:B------:R-:W-:-:S03]  /*03b0*/  IABS R11, R13 ;  /* 0x0000000d000b7213 */ /* 0x000fc60000000000 */
[----:B------:R-:W-:Y:S02]  /*03c0*/  IMAD R7, R4, R9, RZ ;  /* 0x0000000904077224 */ /* 0x000fe400078e02ff */
[----:B------:R-:W-:-:S04]  /*03d0*/  IMAD.MOV.U32 R4, RZ, RZ, RZ ;  /* 0x000000ffff047224 */ /* 0x000fc800078e00ff */
[----:B------:R-:W-:Y:S02]  /*03e0*/  IMAD.HI.U32 R4, R5, R7, R4 ;  /* 0x0000000705047227 */ /* 0x000fe400078e0004 */
[----:B------:R-:W1:Y:S04]  /*03f0*/  I2F.RP R5, R12 ;  /* 0x0000000c00057306 */ /* 0x000e680000209400 */
[----:B------:R-:W-:-:S04]  /*0400*/  IMAD.HI.U32 R4, R4, R11, RZ ;  /* 0x0000000b04047227 */ /* 0x000fc800078e00ff */
[----:B------:R-:W-:-:S05]  /*0410*/  IMAD R0, R4, R0, R11 ;  /* 0x0000000004007224 */ /* 0x000fca00078e020b */
[----:B------:R-:W-:Y:S01]  /*0420*/  ISETP.GT.U32.AND P1, PT, R9, R0, PT ;  /* 0x000000000900720c */ /* 0x000fe20003f24070 */
[----:B-1----:R-:W1:-:S12]  /*0430*/  MUFU.RCP R5, R5 ;  /* 0x0000000500057308 */ /* 0x002e580000001000 */
[----:B------:R-:W-:Y:S02]  /*0440*/  @!P1 IMAD.IADD R0, R0, 0x1, -R9 ;  /* 0x0000000100009824 */ /* 0x000fe400078e0a09 */
[----:B------:R-:W-:Y:S01]  /*0450*/  @!P1 VIADD R4, R4, 0x1 ;  /* 0x0000000104049836 */ /* 0x000fe20000000000 */
[----:B------:R-:W-:Y:S02]  /*0460*/  ISETP.NE.AND P1, PT, R10, RZ, PT ;  /* 0x000000ff0a00720c */ /* 0x000fe40003f25270 */
[----:B------:R-:W-:Y:S01]  /*0470*/  ISETP.GE.U32.AND P0, PT, R0, R9, PT ;  /* 0x000000090000720c */ /* 0x000fe20003f06070 */
[----:B-1----:R-:W-:Y:S01]  /*0480*/  VIADD R5, R5, 0xffffffe ;  /* 0x0ffffffe05057836 */ /* 0x002fe20000000000 */
[----:B------:R-:W1:Y:S01]  /*0490*/  S2R R9, SR_CgaCtaId ;  /* 0x0000000000097919 */ /* 0x000e620000008800 */
[----:B------:R-:W-:-:S04]  /*04a0*/  LOP3.LUT R0, R13, R10, RZ, 0x3c, !PT ;  /* 0x0000000a0d007212 */ /* 0x000fc800078e3cff */
[----:B------:R-:W-:Y:S01]  /*04b0*/  ISETP.GE.AND P2, PT, R0, RZ, PT ;  /* 0x000000ff0000720c */ /* 0x000fe20003f46270 */
[----:B------:R-:W-:Y:S01]  /*04c0*/  IMAD.MOV.U32 R0, RZ, RZ, R3 ;  /* 0x000000ffff007224 */ /* 0x000fe200078e0003 */
[----:B------:R-:W2:Y:S04]  /*04d0*/  F2I.FTZ.U32.TRUNC.NTZ R5, R5 ;  /* 0x0000000500057305 */ /* 0x000ea8000021f000 */
[----:B------:R-:W-:-:S04]  /*04e0*/  @P0 IADD3 R4, R4, 0x1, RZ ;  /* 0x0000000104040810 */ /* 0x000fc80007ffe0ff */
[----:B------:R-:W3:Y:S01]  /*04f0*/  I2F.RP R6, R0 ;  /* 0x0000000000067306 */ /* 0x000ee20000209400 */
[----:B------:R-:W-:-:S04]  /*0500*/  IMAD.MOV.U32 R14, RZ, RZ, R4 ;  /* 0x000000ffff0e7224 */ /* 0x000fc800078e0004 */
[----:B------:R-:W-:Y:S01]  /*0510*/  @!P2 IMAD.MOV R14, RZ, RZ, -R14 ;  /* 0x000000ffff0ea224 */ /* 0x000fe200078e0a0e */
[----:B------:R-:W-:Y:S01]  /*0520*/  @!P1 LOP3.LUT R14, RZ, R10, RZ, 0x33, !PT ;  /* 0x0000000aff0e9212 */ /* 0x000fe200078e33ff */
[----:B--2---:R-:W-:-:S03]  /*0530*/  IMAD.MOV R11, RZ, RZ, -R5 ;  /* 0x000000ffff0b7224 */ /* 0x004fc600078e0a05 */
[----:B------:R-:W-:-:S05]  /*0540*/  IADD3 R3, -R14, RZ, RZ ;  /* 0x000000ff0e037210 */ /* 0x000fca0007ffe1ff */
[----:B------:R-:W-:Y:S01]  /*0550*/  IMAD R3, R10, R3, R13 ;  /* 0x000000030a037224 */ /* 0x000fe200078e020d */
[----:B---3--:R-:W2:Y:S01]  /*0560*/  MUFU.RCP R6, R6 ;  /* 0x0000000600067308 */ /* 0x008ea20000001000 */
[----:B-1----:R-:W-:Y:S01]  /*0570*/  IMAD.SHL.U32 R4, R9, 0x100, RZ ;  /* 0x0000010009047824 */ /* 0x002fe200078e00ff */
[----:B------:R-:W-:Y:S01]  /*0580*/  LOP3.LUT R13, R18, 0x60, RZ, 0xc0, !PT ;  /* 0x00000060120d7812 */ /* 0x000fe200078ec0ff */
[----:B------:R-:W-:Y:S02]  /*0590*/  IMAD.IADD R3, R8, 0x1, R3 ;  /* 0x0000000108037824 */ /* 0x000fe400078e0203 */
[----:B------:R-:W-:Y:S01]  /*05a0*/  IMAD.SHL.U32 R8, R18, 0x40, RZ ;  /* 0x0000004012087824 */ /* 0x000fe200078e00ff */
[----:B------:R-:W-:-:S04]  /*05b0*/  LOP3.LUT R4, R4, 0x100, RZ, 0xc0, !PT ;  /* 0x0000010004047812 */ /* 0x000fc800078ec0ff */
[----:B------:R-:W-:Y:S02]  /*05c0*/  LEA R3, R3, R4, 0x9 ;  /* 0x0000000403037211 */ /* 0x000fe400078e48ff */
[----:B------:R-:W-:Y:S02]  /*05d0*/  MOV R4, 0x400 ;  /* 0x0000040000047802 */ /* 0x000fe40000000f00 */
[----:B------:R-:W-:Y:S01]  /*05e0*/  LOP3.LUT R8, R8, 0x400, RZ, 0xc0, !PT ;  /* 0x0000040008087812 */ /* 0x000fe200078ec0ff */
[----:B------:R-:W-:Y:S01]  /*05f0*/  IMAD.IADD R7, R15, 0x1, R3 ;  /* 0x000000010f077824 */ /* 0x000fe200078e0203 */
[----:B------:R-:W-:Y:S01]  /*0600*/  LEA R16, R9, R4, 0x18 ;  /* 0x0000000409107211 */ /* 0x000fe200078ec0ff */
[----:B------:R-:W-:Y:S01]  /*0610*/  IMAD R3, R11, R12, RZ ;  /* 0x0000000c0b037224 */ /* 0x000fe200078e02ff */
[----:B------:R-:W-:Y:S01]  /*0620*/  MOV R4, RZ ;  /* 0x000000ff00047202 */ /* 0x000fe20000000f00 */
[----:B------:R-:W-:Y:S01]  /*0630*/  VIADD R9, R7, 0x80 ;  /* 0x0000008007097836 */ /* 0x000fe20000000000 */
[----:B------:R-:W-:Y:S01]  /*0640*/  IABS R15, R7 ;  /* 0x00000007000f7213 */ /* 0x000fe20000000000 */
[----:B--2---:R-:W-:Y:S01]  /*0650*/  VIADD R10, R6, 0xffffffe ;  /* 0x0ffffffe060a7836 */ /* 0x004fe20000000000 */
[----:B------:R-:W-:Y:S01]  /*0660*/  STL [R1+0x1548], R16 ;  /* 0x0015481001007387 */ /* 0x000fe20000100800 */
[----:B------:R-:W-:Y:S01]  /*0670*/  IMAD.HI.U32 R4, R5, R3, R4 ;  /* 0x0000000305047227 */ /* 0x000fe200078e0004 */
[----:B------:R-:W-:Y:S01]  /*0680*/  IABS R17, R9 ;  /* 0x0000000900117213 */ /* 0x000fe20000000000 */
[----:B------:R-:W1:Y:S01]  /*0690*/  F2I.FTZ.U32.TRUNC.NTZ R11, R10 ;  /* 0x0000000a000b7305 */ /* 0x000e62000021f000 */
[----:B------:R-:W-:Y:S01]  /*06a0*/  ISETP.GE.AND P3, PT, R7, RZ, PT ;  /* 0x000000ff0700720c */ /* 0x000fe20003f66270 */
[C---:B------:R-:W-:Y:S01]  /*06b0*/  IMAD.SHL.U32 R3, R18.reuse, 0x4, RZ ;  /* 0x0000000412037824 */ /* 0x040fe200078e00ff */
[----:B------:R-:W-:Y:S01]  /*06c0*/  ISETP.GE.AND P5, PT, R9, RZ, PT ;  /* 0x000000ff0900720c */ /* 0x000fe20003fa6270 */
[----:B------:R-:W-:-:S03]  /*06d0*/  IMAD.SHL.U32 R5, R18, 0x10, RZ ;  /* 0x0000001012057824 */ /* 0x000fc600078e00ff */
[----:B------:R-:W-:Y:S01]  /*06e0*/  LOP3.LUT R6, R3, 0x7c, RZ, 0xc0, !PT ;  /* 0x0000007c03067812 */ /* 0x000fe200078ec0ff */
[----:B------:R-:W-:Y:S01]  /*06f0*/  IMAD.HI.U32 R3, R4, R15, RZ ;  /* 0x0000000f04037227 */ /* 0x000fe200078e00ff */
[----:B------:R-:W-:-:S03]  /*0700*/  LOP3.LUT R5, R5, 0xf0, RZ, 0xc0, !PT ;  /* 0x000000f005057812 */ /* 0x000fc600078ec0ff */
[----:B------:R-:W-:Y:S01]  /*0710*/  IMAD.HI.U32 R4, R4, R17, RZ ;  /* 0x0000001104047227 */ /* 0x000fe200078e00ff */
[----:B------:R-:W-:Y:S02]  /*0720*/  IADD3 R5, R8, R16, R5 ;  /* 0x0000001008057210 */ /* 0x000fe40007ffe005 */
[----:B-1----:R-:W-:Y:S01]  /*0730*/  IADD3 R19, RZ, -R11, RZ ;  /* 0x8000000bff137210 */ /* 0x002fe20007ffe0ff */
[----:B------:R-:W-:Y:S02]  /*0740*/  IMAD R13, R13, 0x400, R6 ;  /* 0x000004000d0d7824 */ /* 0x000fe400078e0206 */
[----:B------:R-:W-:Y:S02]  /*0750*/  IMAD.MOV R10, RZ, RZ, -R4 ;  /* 0x000000ffff0a7224 */ /* 0x000fe400078e0a04 */
[----:B------:R-:W-:Y:S01]  /*0760*/  IMAD.MOV R3, RZ, RZ, -R3 ;  /* 0x000000ffff037224 */ /* 0x000fe200078e0a03 */
[----:B------:R-:W-:Y:S01]  /*0770*/  STL [R1+0x2db0], R13 ;  /* 0x002db00d01007387 */ /* 0x000fe20000100800 */
[----:B------:R-:W-:-:S02]  /*0780*/  IMAD.SHL.U32 R6, R14, 0x200, RZ ;  /* 0x000002000e067824 */ /* 0x000fc400078e00ff */
[----:B------:R-:W-:Y:S01]  /*0790*/  IMAD R4, R12, R3, R15 ;  /* 0x000000030c047224 */ /* 0x000fe200078e020f */
[----:B------:R1:W-:Y:S01]  /*07a0*/  STL [R1+0x164], R5 ;  /* 0x0001640501007387 */ /* 0x0003e20000100800 */
[----:B------:R-:W-:Y:S01]  /*07b0*/  IMAD R3, R19, R0, RZ ;  /* 0x0000000013037224 */ /* 0x000fe200078e02ff */
[C---:B------:R-:W-:Y:S01]  /*07c0*/  IADD3 R35, R6.reuse, 0xd9, RZ ;  /* 0x000000d906237810 */ /* 0x040fe20007ffe0ff */
[----:B------:R-:W-:Y:S01]  /*07d0*/  VIADD R8, R6, 0x1 ;  /* 0x0000000106087836 */ /* 0x000fe20000000000 */
[----:B------:R-:W-:Y:S01]  /*07e0*/  ISETP.GT.U32.AND P0, PT, R12, R4, PT ;  /* 0x000000040c00720c */ /* 0x000fe20003f04070 */
[C---:B------:R-:W-:Y:S01]  /*07f0*/  VIADD R15, R6.reuse, 0x2 ;  /* 0x00000002060f7836 */ /* 0x040fe20000000000 */
[----:B------:R2:W-:Y:S01]  /*0800*/  STL [R1+0x2db4], R9 ;  /* 0x002db40901007387 */ /* 0x0005e20000100800 */
[C---:B------:R-:W-:Y:S01]  /*0810*/  VIADD R20, R6.reuse, 0x7 ;  /* 0x0000000706147836 */ /* 0x040fe20000000000 */
[----:B------:R-:W-:Y:S01]  /*0820*/  IABS R14, R8 ;  /* 0x00000008000e7213 */ /* 0x000fe20000000000 */
[----:B------:R-:W-:Y:S01]  /*0830*/  VIADD R22, R6, 0xc ;  /* 0x0000000c06167836 */ /* 0x000fe20000000000 */
[----:B------:R-:W-:Y:S01]  /*0840*/  ISETP.GE.AND P2, PT, R8, RZ, PT ;  /* 0x000000ff0800720c */ /* 0x000fe20003f46270 */
[----:B-1----:R-:W-:Y:S01]  /*0850*/  IMAD R5, R12, R10, R17 ;  /* 0x0000000a0c057224 */ /* 0x002fe200078e0211 */
[----:B------:R-:W-:Y:S01]  /*0860*/  MOV R10, RZ ;  /* 0x000000ff000a7202 */ /* 0x000fe20000000f00 */
[C---:B------:R-:W-:Y:S01]  /*0870*/  VIADD R24, R6.reuse, 0x19 ;  /* 0x0000001906187836 */ /* 0x040fe20000000000 */
[C---:B------:R-:W-:Y:S01]  /*0880*/  IADD3 R17, R6.reuse, 0x3, RZ ;  /* 0x0000000306117810 */ /* 0x040fe20007ffe0ff */
[----:B------:R-:W-:Y:S01]  /*0890*/  VIADD R32, R6, 0xa8 ;  /* 0x000000a806207836 */ /* 0x000fe20000000000 */
[----:B------:R-:W-:Y:S01]  /*08a0*/  ISETP.GT.U32.AND P1, PT, R12, R5, PT ;  /* 0x000000050c00720c */ /* 0x000fe20003f24070 */
[----:B------:R-:W-:Y:S01]  /*08b0*/  IMAD.HI.U32 R3, R11, R3, R10 ;  /* 0x000000030b037227 */ /* 0x000fe200078e000a */
[----:B------:R-:W-:-:S02]  /*08c0*/  IABS R18, R17 ;  /* 0x0000001100127213 */ /* 0x000fc40000000000 */
[----:B------:R-:W-:Y:S01]  /*08d0*/  IABS R16, R15 ;  /* 0x0000000f00107213 */ /* 0x000fe20000000000 */
[--C-:B------:R-:W-:Y:S01]  /*08e0*/  @!P0 IMAD.IADD R4, R4, 0x1, -R12.reuse ;  /* 0x0000000104048824 */ /* 0x100fe200078e0a0c */
[----:B------:R-:W-:Y:S01]  /*08f0*/  ISETP.GE.AND P6, PT, R17, RZ, PT ;  /* 0x000000ff1100720c */ /* 0x000fe20003fc6270 */
[C---:B------:R-:W-:Y:S01]  /*0900*/  IMAD.HI.U32 R8, R3.reuse, R14, RZ ;  /* 0x0000000e03087227 */ /* 0x040fe200078e00ff */
[----:B------:R-:W-:Y:S02]  /*0910*/  IABS R195, R32 ;  /* 0x0000002000c37213 */ /* 0x000fe40000000000 */
[----:B------:R-:W-:Y:S01]  /*0920*/  ISETP.GT.U32.AND P0, PT, R12, R4, PT ;  /* 0x000000040c00720c */ /* 0x000fe20003f04070 */
[----:B------:R-:W-:Y:S01]  /*0930*/  IMAD.HI.U32 R11, R3, R18, RZ ;  /* 0x00000012030b7227 */ /* 0x000fe200078e00ff */
[C---:B------:R-:W-:Y:S02]  /*0940*/  IADD3 R52, R6.reuse, 0x1dd, RZ ;  /* 0x000001dd06347810 */ /* 0x040fe40007ffe0ff */
[----:B------:R-:W-:Y:S01]  /*0950*/  IADD3 R242, R6, 0x1e7, RZ ;  /* 0x000001e706f27810 */ /* 0x000fe20007ffe0ff */
[----:B------:R-:W-:Y:S01]  /*0960*/  @!P1 IMAD.IADD R5, R5, 0x1, -R12 ;  /* 0x0000000105059824 */ /* 0x000fe200078e0a0c */
[----:B------:R-:W-:Y:S01]  /*0970*/  ISETP.GE.AND P1, PT, R15, RZ, PT ;  /* 0x000000ff0f00720c */ /* 0x000fe20003f26270 */
[----:B------:R-:W-:Y:S01]  /*0980*/  IMAD.MOV R15, RZ, RZ, -R8 ;  /* 0x000000ffff0f7224 */ /* 0x000fe200078e0a08 */
[----:B------:R-:W-:Y:S01]  /*0990*/  IABS R64, R242 ;  /* 0x000000f200407213 */ /* 0x000fe20000000000 */
[----:B------:R-:W-:Y:S01]  /*09a0*/  IMAD.MOV R19, RZ, RZ, -R11 ;  /* 0x000000ffff137224 */ /* 0x000fe200078e0a0b */
[----:B------:R-:W-:Y:S01]  /*09b0*/  ISETP.GT.U32.AND P4, PT, R12, R5, PT ;  /* 0x000000050c00720c */ /* 0x000fe20003f84070 */
[----:B------:R-:W-:-:S04]  /*09c0*/  IMAD.HI.U32 R10, R3, R16, RZ ;  /* 0x00000010030a7227 */ /* 0x000fc800078e00ff */
[----:B------:R-:W-:Y:S01]  /*09d0*/  IMAD R11, R0, R15, R14 ;  /* 0x0000000f000b7224 */ /* 0x000fe200078e020e */
[----:B------:R-:W-:Y:S01]  /*09e0*/  IADD3 R17, -R10, RZ, RZ ;  /* 0x000000ff0a117210 */ /* 0x000fe20007ffe1ff */
[----:B------:R-:W-:Y:S01]  /*09f0*/  @!P0 IMAD.IADD R4, R4, 0x1, -R12 ;  /* 0x0000000104048824 */ /* 0x000fe200078e0a0c */
[----:B------:R-:W-:Y:S01]  /*0a00*/  ISETP.NE.AND P0, PT, R2, RZ, PT ;  /* 0x000000ff0200720c */ /* 0x000fe20003f05270 */
[----:B------:R-:W-:Y:S02]  /*0a10*/  VIADD R14, R6, 0x4 ;  /* 0x00000004060e7836 */ /* 0x000fe40000000000 */
[----:B------:R-:W-:Y:S02]  /*0a20*/  @!P3 IMAD.MOV R4, RZ, RZ, -R4 ;  /* 0x000000ffff04b224 */ /* 0x000fe400078e0a04 */
[----:B------:R-:W-:Y:S01]  /*0a30*/  @!P4 IMAD.IADD R5, R5, 0x1, -R12 ;  /* 0x000000010505c824 */ /* 0x000fe200078e0a0c */
[C---:B------:R-:W-:Y:S01]  /*0a40*/  ISETP.GT.U32.AND P4, PT, R0.reuse, R11, PT ;  /* 0x0000000b0000720c */ /* 0x040fe20003f84070 */
[C---:B------:R-:W-:Y:S01]  /*0a50*/  IMAD R15, R0.reuse, R17, R16 ;  /* 0x00000011000f7224 */ /* 0x040fe200078e0210 */
[----:B------:R-:W-:Y:S01]  /*0a60*/  IABS R10, R14 ;  /* 0x0000000e000a7213 */ /* 0x000fe20000000000 */
[----:B------:R-:W-:Y:S01]  /*0a70*/  IMAD R17, R0, R19, R18 ;  /* 0x0000001300117224 */ /* 0x000fe200078e0212 */
[----:B------:R-:W-:Y:S01]  /*0a80*/  MOV R8, R5 ;  /* 0x0000000500087202 */ /* 0x000fe20000000f00 */
[C---:B------:R-:W-:Y:S01]  /*0a90*/  VIADD R18, R6.reuse, 0x6 ;  /* 0x0000000606127836 */ /* 0x040fe20000000000 */
[----:B------:R-:W-:Y:S01]  /*0aa0*/  LOP3.LUT R5, RZ, R2, RZ, 0x33, !PT ;  /* 0x00000002ff057212 */ /* 0x000fe200078e33ff */
[----:B------:R-:W-:Y:S01]  /*0ab0*/  VIADD R34, R6, 0xba ;  /* 0x000000ba06227836 */ /* 0x000fe20000000000 */
[----:B------:R-:W-:Y:S01]  /*0ac0*/  ISETP.GT.U32.AND P3, PT, R0, R15, PT ;  /* 0x0000000f0000720c */ /* 0x000fe20003f64070 */
[----:B------:R-:W-:Y:S01]  /*0ad0*/  @!P5 IMAD.MOV R8, RZ, RZ, -R8 ;  /* 0x000000ffff08d224 */ /* 0x000fe200078e0a08 */
[C---:B--2---:R-:W-:Y:S01]  /*0ae0*/  SEL R9, R5.reuse, R4, !P0 ;  /* 0x0000000405097207 */ /* 0x044fe20004000000 */
[C---:B------:R-:W-:Y:S01]  /*0af0*/  VIADD R36, R6.reuse, 0xdf ;  /* 0x000000df06247836 */ /* 0x040fe20000000000 */
[----:B------:R-:W-:Y:S01]  /*0b00*/  IABS R21, R18 ;  /* 0x0000001200157213 */ /* 0x000fe20000000000 */
[----:B------:R-:W-:Y:S01]  /*0b10*/  VIADD R37, R6, 0xe0 ;  /* 0x000000e006257836 */ /* 0x000fe20000000000 */
[----:B------:R-:W-:Y:S01]  /*0b20*/  SEL R4, R5, R8, !P0 ;  /* 0x0000000805047207 */ /* 0x000fe20004000000 */
[----:B------:R-:W-:Y:S01]  /*0b30*/  IMAD.MOV.U32 R5, RZ, RZ, R10 ;  /* 0x000000ffff057224 */ /* 0x000fe200078e000a */
[----:B------:R-:W-:Y:S01]  /*0b40*/  ISETP.GT.U32.AND P0, PT, R0, R17, PT ;  /* 0x000000110000720c */ /* 0x000fe20003f04070 */
[----:B------:R-:W-:Y:S01]  /*0b50*/  STL [R1+0x178], R9 ;  /* 0x0001780901007387 */ /* 0x000fe20000100800 */
[----:B------:R-:W-:Y:S01]  /*0b60*/  @!P4 IADD3 R11, R11, -R0, RZ ;  /* 0x800000000b0bc210 */ /* 0x000fe20007ffe0ff */
[----:B------:R-:W-:Y:S01]  /*0b70*/  IMAD.HI.U32 R8, R3, R21, RZ ;  /* 0x0000001503087227 */ /* 0x000fe200078e00ff */
[----:B------:R-:W-:Y:S01]  /*0b80*/  IADD3 R16, R6, 0x5, RZ ;  /* 0x0000000506107810 */ /* 0x000fe20007ffe0ff */
[----:B------:R1:W-:Y:S01]  /*0b90*/  STL [R1+0x188], R4 ;  /* 0x0001880401007387 */ /* 0x0003e20000100800 */
[----:B------:R-:W-:Y:S01]  /*0ba0*/  ISETP.GT.U32.AND P4, PT, R0, R11, PT ;  /* 0x0000000b0000720c */ /* 0x000fe20003f84070 */
[----:B------:R-:W-:Y:S01]  /*0bb0*/  @!P3 IMAD.IADD R15, R15, 0x1, -R0 ;  /* 0x000000010f0fb824 */ /* 0x000fe200078e0a00 */
[----:B------:R-:W-:Y:S01]  /*0bc0*/  IABS R12, R20 ;  /* 0x00000014000c7213 */ /* 0x000fe20000000000 */
[----:B------:R-:W-:Y:S01]  /*0bd0*/  IMAD.MOV R8, RZ, RZ, -R8 ;  /* 0x000000ffff087224 */ /* 0x000fe200078e0a08 */
[----:B------:R-:W-:Y:S01]  /*0be0*/  IABS R19, R16 ;  /* 0x0000001000137213 */ /* 0x000fe20000000000 */
[----:B------:R-:W-:Y:S01]  /*0bf0*/  VIADD R45, R6, 0xf4 ;  /* 0x000000f4062d7836 */ /* 0x000fe20000000000 */
[----:B------:R-:W-:Y:S01]  /*0c00*/  ISETP.GT.U32.AND P5, PT, R0, R15, PT ;  /* 0x0000000f0000720c */ /* 0x000fe20003fa4070 */
[----:B------:R-:W-:Y:S01]  /*0c10*/  IMAD.HI.U32 R10, R3, R12, RZ ;  /* 0x0000000c030a7227 */ /* 0x000fe200078e00ff */
[----:B------:R-:W-:-:S02]  /*0c20*/  @!P0 IADD3 R17, R17, -R0, RZ ;  /* 0x8000000011118210 */ /* 0x000fc40007ffe0ff */
[----:B------:R-:W-:Y:S01]  /*0c30*/  ISETP.GE.AND P3, PT, R14, RZ, PT ;  /* 0x000000ff0e00720c */ /* 0x000fe20003f66270 */
[----:B-1----:R-:W-:Y:S01]  /*0c40*/  IMAD.HI.U32 R4, R3, R5, RZ ;  /* 0x0000000503047227 */ /* 0x002fe200078e00ff */
[----:B------:R-:W-:Y:S02]  /*0c50*/  ISETP.GT.U32.AND P0, PT, R0, R17, PT ;  /* 0x000000110000720c */ /* 0x000fe40003f04070 */
[----:B------:R-:W-:Y:S01]  /*0c60*/  IADD3 R23, -R10, RZ, RZ ;  /* 0x000000ff0a177210 */ /* 0x000fe20007ffe1ff */
[----:B------:R-:W-:Y:S01]  /*0c70*/  IMAD.MOV R4, RZ, RZ, -R4 ;  /* 0x000000ffff047224 */ /* 0x000fe200078e0a04 */
[----:B------:R-:W-:Y:S01]  /*0c80*/  IABS R96, R34 ;  /* 0x0000002200607213 */ /* 0x000fe20000000000 */
[----:B------:R-:W-:Y:S01]  /*0c90*/  @!P4 IMAD.IADD R11, R11, 0x1, -R0 ;  /* 0x000000010b0bc824 */ /* 0x000fe200078e0a00 */
[----:B------:R-:W-:Y:S01]  /*0ca0*/  IABS R230, R36 ;  /* 0x0000002400e67213 */ /* 0x000fe20000000000 */
[----:B------:R-:W-:Y:S01]  /*0cb0*/  IMAD R5, R0, R4, R5 ;  /* 0x0000000400057224 */ /* 0x000fe200078e0205 */
[----:B------:R-:W-:Y:S01]  /*0cc0*/  IABS R95, R37 ;  /* 0x00000025005f7213 */ /* 0x000fe20000000000 */
[----:B------:R-:W-:-:S02]  /*0cd0*/  IMAD.MOV.U32 R9, RZ, RZ, R11 ;  /* 0x000000ffff097224 */ /* 0x000fc400078e000b */
[----:B------:R-:W-:Y:S01]  /*0ce0*/  IMAD.HI.U32 R4, R3, R19, RZ ;  /* 0x0000001303047227 */ /* 0x000fe200078e00ff */
[C---:B------:R-:W-:Y:S02]  /*0cf0*/  ISETP.GT.U32.AND P4, PT, R0.reuse, R5, PT ;  /* 0x000000050000720c */ /* 0x040fe40003f84070 */
[----:B------:R-:W-:Y:S01]  /*0d00*/  @!P2 IADD3 R9, -R9, RZ, RZ ;  /* 0x000000ff0909a210 */ /* 0x000fe20007ffe1ff */
[C---:B------:R-:W-:Y:S02]  /*0d10*/  IMAD R21, R0.reuse, R8, R21 ;  /* 0x0000000800157224 */ /* 0x040fe400078e0215 */
[----:B------:R-:W-:Y:S02]  /*0d20*/  @!P0 IMAD.IADD R17, R17, 0x1, -R0 ;  /* 0x0000000111118824 */ /* 0x000fe400078e0a00 */
[----:B------:R-:W-:Y:S01]  /*0d30*/  IMAD.MOV R4, RZ, RZ, -R4 ;  /* 0x000000ffff047224 */ /* 0x000fe200078e0a04 */
[----:B------:R1:W-:Y:S01]  /*0d40*/  STL [R1+0x7c], R9 ;  /* 0x00007c0901007387 */ /* 0x0003e20000100800 */
[----:B------:R-:W-:Y:S01]  /*0d50*/  @!P5 IMAD.IADD R15, R15, 0x1, -R0 ;  /* 0x000000010f0fd824 */ /* 0x000fe200078e0a00 */
[C---:B------:R-:W-:Y:S01]  /*0d60*/  ISETP.GT.U32.AND P0, PT, R0.reuse, R21, PT ;  /* 0x000000150000720c */ /* 0x040fe20003f04070 */
[----:B------:R-:W-:Y:S01]  /*0d70*/  IMAD R11, R0, R23, R12 ;  /* 0x00000017000b7224 */ /* 0x000fe200078e020c */
[----:B------:R-:W-:Y:S01]  /*0d80*/  ISETP.GE.AND P5, PT, R16, RZ, PT ;  /* 0x000000ff1000720c */ /* 0x000fe20003fa6270 */
[----:B------:R-:W-:-:S02]  /*0d90*/  @!P4 IMAD.IADD R5, R5, 0x1, -R0 ;  /* 0x000000010505c824 */ /* 0x000fc400078e0a00 */
[C---:B------:R-:W-:Y:S02]  /*0da0*/  IMAD R19, R0.reuse, R4, R19 ;  /* 0x0000000400137224 */ /* 0x040fe400078e0213 */
[----:B------:R-:W-:Y:S01]  /*0db0*/  IMAD.MOV.U32 R4, RZ, RZ, R15 ;  /* 0x000000ffff047224 */ /* 0x000fe200078e000f */
[C---:B------:R-:W-:Y:S01]  /*0dc0*/  ISETP.GT.U32.AND P4, PT, R0.reuse, R5, PT ;  /* 0x000000050000720c */ /* 0x040fe20003f84070 */
[----:B-1----:R-:W-:Y:S01]  /*0dd0*/  IMAD.MOV.U32 R9, RZ, RZ, R17 ;  /* 0x000000ffff097224 */ /* 0x002fe200078e0011 */
[----:B------:R-:W-:Y:S01]  /*0de0*/  ISETP.GT.U32.AND P2, PT, R0, R19, PT ;  /* 0x000000130000720c */ /* 0x000fe20003f44070 */
[----:B------:R-:W-:Y:S01]  /*0df0*/  VIADD R14, R6, 0x8 ;  /* 0x00000008060e7836 */ /* 0x000fe20000000000 */
[----:B------:R-:W-:Y:S01]  /*0e00*/  @!P1 IADD3 R4, -R4, RZ, RZ ;  /* 0x000000ff04049210 */ /* 0x000fe20007ffe1ff */
[----:B------:R-:W-:Y:S01]  /*0e10*/  @!P6 IMAD.MOV R9, RZ, RZ, -R9 ;  /* 0x000000ffff09e224 */ /* 0x000fe200078e0a09 */
[----:B------:R-:W-:Y:S01]  /*0e20*/  ISETP.GT.U32.AND P6, PT, R0, R11, PT ;  /* 0x0000000b0000720c */ /* 0x000fe20003fc4070 */
[----:B------:R-:W-:Y:S01]  /*0e30*/  VIADD R16, R6, 0x9 ;  /* 0x0000000906107836 */ /* 0x000fe20000000000 */
[----:B------:R-:W-:Y:S01]  /*0e40*/  IABS R8, R14 ;  /* 0x0000000e00087213 */ /* 0x000fe20000000000 */
[----:B------:R1:W-:Y:S01]  /*0e50*/  STL [R1+0x78], R4 ;  /* 0x0000780401007387 */ /* 0x0003e20000100800 */
[--C-:B------:R-:W-:Y:S01]  /*0e60*/  @!P0 IMAD.IADD R21, R21, 0x1, -R0.reuse ;  /* 0x0000000115158824 */ /* 0x100fe200078e0a00 */
[----:B------:R-:W-:Y:S01]  /*0e70*/  ISETP.GE.AND P1, PT, R18, RZ, PT ;  /* 0x000000ff1200720c */ /* 0x000fe20003f26270 */
[C---:B------:R-:W-:Y:S01]  /*0e80*/  VIADD R18, R6.reuse, 0xa ;  /* 0x0000000a06127836 */ /* 0x040fe20000000000 */
[----:B------:R-:W-:Y:S01]  /*0e90*/  IABS R10, R16 ;  /* 0x00000010000a7213 */ /* 0x000fe20000000000 */
[----:B------:R-:W-:Y:S01]  /*0ea0*/  @!P4 IMAD.IADD R5, R5, 0x1, -R0 ;  /* 0x000000010505c824 */ /* 0x000fe200078e0a00 */
[----:B------:R2:W-:Y:S01]  /*0eb0*/  STL [R1+0x74], R9 ;  /* 0x0000740901007387 */ /* 0x0005e20000100800 */
[----:B------:R-:W-:Y:S01]  /*0ec0*/  @!P2 IADD3 R19, R19, -R0, RZ ;  /* 0x800000001313a210 */ /* 0x000fe20007ffe0ff */
[----:B------:R-:W-:Y:S01]  /*0ed0*/  VIADD R79, R6, 0x1e1 ;  /* 0x000001e1064f7836 */ /* 0x000fe20000000000 */
[----:B------:R-:W-:Y:S01]  /*0ee0*/  ISETP.GE.AND P4, PT, R20, RZ, PT ;  /* 0x000000ff1400720c */ /* 0x000fe20003f86270 */
[----:B-1----:R-:W-:Y:S01]  /*0ef0*/  IMAD.HI.U32 R4, R3, R8, RZ ;  /* 0x0000000803047227 */ /* 0x002fe200078e00ff */
[----:B------:R-:W-:-:S02]  /*0f00*/  @!P6 IADD3 R11, R11, -R0, RZ ;  /* 0x800000000b0be210 */ /* 0x000fc40007ffe0ff */
[C---:B------:R-:W-:Y:S01]  /*0f10*/  ISETP.GT.U32.AND P6, PT, R0.reuse, R21, PT ;  /* 0x000000150000720c */ /* 0x040fe20003fc4070 */
[----:B------:R-:W-:Y:S01]  /*0f20*/  IMAD.MOV R15, RZ, RZ, -R4 ;  /* 0x000000ffff0f7224 */ /* 0x000fe200078e0a04 */
[----:B------:R-:W-:Y:S01]  /*0f30*/  ISETP.GT.U32.AND P0, PT, R0, R19, PT ;  /* 0x000000130000720c */ /* 0x000fe20003f04070 */
[----:B------:R-:W-:Y:S01]  /*0f40*/  IMAD.HI.U32 R4, R3, R10, RZ ;  /* 0x0000000a03047227 */ /* 0x000fe200078e00ff */
[----:B------:R-:W-:Y:S02]  /*0f50*/  IABS R17, R18 ;  /* 0x0000001200117213 */ /* 0x000fe40000000000 */
[----:B------:R-:W-:Y:S01]  /*0f60*/  ISETP.GE.AND P2, PT, R14, RZ, PT ;  /* 0x000000ff0e00720c */ /* 0x000fe20003f46270 */
[----:B--2---:R-:W-:Y:S01]  /*0f70*/  IMAD.MOV.U32 R9, RZ, RZ, R5 ;  /* 0x000000ffff097224 */ /* 0x004fe200078e0005 */
[----:B------:R-:W-:Y:S01]  /*0f80*/  IABS R14, R22 ;  /* 0x00000016000e7213 */ /* 0x000fe20000000000 */
[----:B------:R-:W-:Y:S01]  /*0f90*/  IMAD R5, R0, R15, R8 ;  /* 0x0000000f00057224 */ /* 0x000fe200078e0208 */
[----:B------:R-:W-:Y:S01]  /*0fa0*/  IADD3 R15, -R4, RZ, RZ ;  /* 0x000000ff040f7210 */ /* 0x000fe20007ffe1ff */
[----:B------:R-:W-:Y:S01]  /*0fb0*/  @!P3 IMAD.MOV R9, RZ, RZ, -R9 ;  /* 0x000000ffff09b224 */ /* 0x000fe200078e0a09 */
[----:B------:R-:W-:Y:S01]  /*0fc0*/  ISETP.GT.U32.AND P3, PT, R0, R11, PT ;  /* 0x0000000b0000720c */ /* 0x000fe20003f64070 */
[----:B------:R-:W-:-:S02]  /*0fd0*/  @!P6 IMAD.IADD R21, R21, 0x1, -R0 ;  /* 0x000000011515e824 */ /* 0x000fc400078e0a00 */
[----:B------:R-:W-:Y:S01]  /*0fe0*/  IMAD R15, R0, R15, R10 ;  /* 0x0000000f000f7224 */ /* 0x000fe200078e020a */
[----:B------:R1:W-:Y:S01]  /*0ff0*/  STL [R1+0x70], R9 ;  /* 0x0000700901007387 */ /* 0x0003e20000100800 */
[----:B------:R-:W-:Y:S02]  /*1000*/  VIADD R20, R6, 0xb ;  /* 0x0000000b06147836 */ /* 0x000fe40000000000 */
[----:B------:R-:W-:Y:S01]  /*1010*/  @!P0 IMAD.IADD R19, R19, 0x1, -R0 ;  /* 0x0000000113138824 */ /* 0x000fe200078e0a00 */
[C---:B------:R-:W-:Y:S01]  /*1020*/  ISETP.GT.U32.AND P6, PT, R0.reuse, R15, PT ;  /* 0x0000000f0000720c */ /* 0x040fe20003fc4070 */
[----:B------:R-:W-:Y:S01]  /*1030*/  IMAD.HI.U32 R4, R3, R17, RZ ;  /* 0x0000001103047227 */ /* 0x000fe200078e00ff */
[----:B------:R-:W-:Y:S02]  /*1040*/  IABS R12, R20 ;  /* 0x00000014000c7213 */ /* 0x000fe40000000000 */
[----:B------:R-:W-:Y:S01]  /*1050*/  ISETP.GT.U32.AND P0, PT, R0, R5, PT ;  /* 0x000000050000720c */ /* 0x000fe20003f04070 */
[----:B------:R-:W-:Y:S01]  /*1060*/  IMAD.MOV R4, RZ, RZ, -R4 ;  /* 0x000000ffff047224 */ /* 0x000fe200078e0a04 */
[----:B------:R-:W-:Y:S01]  /*1070*/  @!P3 IADD3 R11, R11, -R0, RZ ;  /* 0x800000000b0bb210 */ /* 0x000fe20007ffe0ff */
[----:B-1----:R-:W-:Y:S01]  /*1080*/  IMAD.MOV.U32 R9, RZ, RZ, R19 ;  /* 0x000000ffff097224 */ /* 0x002fe200078e0013 */
[----:B------:R-:W-:Y:S01]  /*1090*/  ISETP.GE.AND P3, PT, R16, RZ, PT ;  /* 0x000000ff1000720c */ /* 0x000fe20003f66270 */
[----:B------:R-:W-:-:S04]  /*10a0*/  IMAD.HI.U32 R8, R3, R12, RZ ;  /* 0x0000000c03087227 */ /* 0x000fc800078e00ff */
[----:B------:R-:W-:Y:S01]  /*10b0*/  @!P6 IMAD.IADD R15, R15, 0x1, -R0 ;  /* 0x000000010f0fe824 */ /* 0x000fe200078e0a00 */
[----:B------:R-:W-:Y:S01]  /*10c0*/  IADD3 R19, -R8, RZ, RZ ;  /* 0x000000ff08137210 */ /* 0x000fe20007ffe1ff */
[----:B------:R-:W-:Y:S02]  /*10d0*/  @!P5 IMAD.MOV R9, RZ, RZ, -R9 ;  /* 0x000000ffff09d224 */ /* 0x000fe400078e0a09 */
[----:B------:R-:W-:Y:S01]  /*10e0*/  IMAD.HI.U32 R10, R3, R14, RZ ;  /* 0x0000000e030a7227 */ /* 0x000fe200078e00ff */
[C---:B------:R-:W-:Y:S02]  /*10f0*/  ISETP.GT.U32.AND P6, PT, R0.reuse, R15, PT ;  /* 0x0000000f0000720c */ /* 0x040fe40003fc4070 */
[----:B------:R1:W-:Y:S01]  /*1100*/  STL [R1+0x6c], R9 ;  /* 0x00006c0901007387 */ /* 0x0003e20000100800 */
[----:B------:R-:W-:Y:S02]  /*1110*/  IMAD R17, R0, R4, R17 ;  /* 0x0000000400117224 */ /* 0x000fe400078e0211 */
[----:B------:R-:W-:-:S02]  /*1120*/  IMAD.MOV.U32 R8, RZ, RZ, R11 ;  /* 0x000000ffff087224 */ /* 0x000fc400078e000b */
[----:B------:R-:W-:Y:S01]  /*1130*/  @!P0 IMAD.IADD R5, R5, 0x1, -R0 ;  /* 0x0000000105058824 */ /* 0x000fe200078e0a00 */
[----:B------:R-:W-:Y:S01]  /*1140*/  ISETP.GE.AND P0, PT, R18, RZ, PT ;  /* 0x000000ff1200720c */ /* 0x000fe20003f06270 */
[----:B------:R-:W-:Y:S01]  /*1150*/  IMAD.MOV R23, RZ, RZ, -R10 ;  /* 0x000000ffff177224 */ /* 0x000fe200078e0a0a */
[----:B------:R-:W-:Y:S01]  /*1160*/  @!P4 IADD3 R8, -R8, RZ, RZ ;  /* 0x000000ff0808c210 */ /* 0x000fe20007ffe1ff */
[C---:B------:R-:W-:Y:S01]  /*1170*/  IMAD R19, R0.reuse, R19, R12 ;  /* 0x0000001300137224 */ /* 0x040fe200078e020c */
[----:B-1----:R-:W-:Y:S01]  /*1180*/  MOV R9, R21 ;  /* 0x0000001500097202 */ /* 0x002fe20000000f00 */
[C---:B------:R-:W-:Y:S01]  /*1190*/  IMAD R11, R0.reuse, R23, R14 ;  /* 0x00000017000b7224 */ /* 0x040fe200078e020e */
[----:B------:R-:W-:Y:S01]  /*11a0*/  ISETP.GT.U32.AND P5, PT, R0, R5, PT ;  /* 0x000000050000720c */ /* 0x000fe20003fa4070 */
[----:B------:R-:W-:Y:S01]  /*11b0*/  VIADD R12, R6, 0xd ;  /* 0x0000000d060c7836 */ /* 0x000fe20000000000 */
[C---:B------:R-:W-:Y:S01]  /*11c0*/  ISETP.GT.U32.AND P4, PT, R0.reuse, R19, PT ;  /* 0x000000130000720c */ /* 0x040fe20003f84070 */
[----:B------:R-:W-:Y:S01]  /*11d0*/  @!P1 IMAD.MOV R9, RZ, RZ, -R9 ;  /* 0x000000ffff099224 */ /* 0x000fe200078e0a09 */
[C---:B------:R-:W-:Y:S01]  /*11e0*/  ISETP.GT.U32.AND P1, PT, R0.reuse, R17, PT ;  /* 0x000000110000720c */ /* 0x040fe20003f24070 */
[--C-:B------:R-:W-:Y:S01]  /*11f0*/  @!P6 IMAD.IADD R15, R15, 0x1, -R0.reuse ;  /* 0x000000010f0fe824 */ /* 0x100fe200078e0a00 */
[----:B------:R-:W-:Y:S01]  /*1200*/  ISETP.GT.U32.AND P6, PT, R0, R11, PT ;  /* 0x0000000b0000720c */ /* 0x000fe20003fc4070 */
[C---:B------:R-:W-:Y:S01]  /*1210*/  VIADD R14, R6.reuse, 0xe ;  /* 0x0000000e060e7836 */ /* 0x040fe20000000000 */
[----:B------:R1:W-:Y:S01]  /*1220*/  STL [R1+0x68], R9 ;  /* 0x0000680901007387 */ /* 0x0003e20000100800 */
[C---:B------:R-:W-:Y:S01]  /*1230*/  VIADD R16, R6.reuse, 0xf ;  /* 0x0000000f06107836 */ /* 0x040fe20000000000 */
[C---:B------:R-:W-:Y:S01]  /*1240*/  IADD3 R18, R6.reuse, 0x10, RZ ;  /* 0x0000001006127810 */ /* 0x040fe20007ffe0ff */
[C---:B------:R-:W-:Y:S01]  /*1250*/  VIADD R235, R6.reuse, 0x1e3 ;  /* 0x000001e306eb7836 */ /* 0x040fe20000000000 */
[----:B------:R2:W-:Y:S01]  /*1260*/  STL [R1+0x64], R8 ;  /* 0x0000640801007387 */ /* 0x0005e20000100800 */
[--C-:B------:R-:W-:Y:S01]  /*1270*/  @!P5 IMAD.IADD R5, R5, 0x1, -R0.reuse ;  /* 0x000000010505d824 */ /* 0x100fe200078e0a00 */
[----:B------:R-:W-:Y:S01]  /*1280*/  IABS R21, R14 ;  /* 0x0000000e00157213 */ /* 0x000fe20000000000 */
[--C-:B------:R-:W-:Y:S01]  /*1290*/  @!P4 IMAD.IADD R19, R19, 0x1, -R0.reuse ;  /* 0x000000011313c824 */ /* 0x100fe200078e0a00 */
[----:B------:R-:W-:Y:S01]  /*12a0*/  IABS R23, R16 ;  /* 0x0000001000177213 */ /* 0x000fe20000000000 */
[----:B------:R-:W-:Y:S01]  /*12b0*/  VIADD R237, R6, 0x1e4 ;  /* 0x000001e406ed7836 */ /* 0x000fe20000000000 */
[----:B------:R-:W-:Y:S01]  /*12c0*/  @!P1 IADD3 R17, R17, -R0, RZ ;  /* 0x8000000011119210 */ /* 0x000fe20007ffe0ff */
[----:B-1----:R-:W-:Y:S01]  /*12d0*/  IMAD.MOV.U32 R9, RZ, RZ, R5 ;  /* 0x000000ffff097224 */ /* 0x002fe200078e0005 */
[----:B------:R-:W-:Y:S01]  /*12e0*/  IABS R10, R18 ;  /* 0x00000012000a7213 */ /* 0x000fe20000000000 */
[----:B------:R-:W-:Y:S01]  /*12f0*/  @!P6 IMAD.IADD R11, R11, 0x1, -R0 ;  /* 0x000000010b0be824 */ /* 0x000fe200078e0a00 */
[----:B--2---:R-:W-:Y:S01]  /*1300*/  IABS R8, R12 ;  /* 0x0000000c00087213 */ /* 0x004fe20000000000 */
[----:B------:R-:W-:Y:S01]  /*1310*/  @!P2 IMAD.MOV R9, RZ, RZ, -R9 ;  /* 0x000000ffff09a224 */ /* 0x000fe200078e0a09 */
[----:B------:R-:W-:Y:S01]  /*1320*/  ISETP.GT.U32.AND P4, PT, R0, R17, PT ;  /* 0x000000110000720c */ /* 0x000fe20003f84070 */
[----:B------:R-:W-:Y:S01]  /*1330*/  VIADD R78, R6, 0x1e5 ;  /* 0x000001e5064e7836 */ /* 0x000fe20000000000 */
[C---:B------:R-:W-:Y:S01]  /*1340*/  ISETP.GT.U32.AND P6, PT, R0.reuse, R19, PT ;  /* 0x000000130000720c */ /* 0x040fe20003fc4070 */
[C---:B------:R-:W-:Y:S01]  /*1350*/  IMAD.HI.U32 R4, R3.reuse, R8, RZ ;  /* 0x0000000803047227 */ /* 0x040fe200078e00ff */
[----:B------:R-:W-:Y:S01]  /*1360*/  ISETP.GT.U32.AND P2, PT, R0, R11, PT ;  /* 0x0000000b0000720c */ /* 0x000fe20003f44070 */
[----:B------:R1:W-:Y:S01]  /*1370*/  STL [R1+0x60], R9 ;  /* 0x0000600901007387 */ /* 0x0003e20000100800 */
[----:B------:R-:W-:Y:S01]  /*1380*/  MOV R13, R15 ;  /* 0x0000000f000d7202 */ /* 0x000fe20000000f00 */
[----:B------:R-:W-:Y:S01]  /*1390*/  VIADD R248, R6, 0x1e8 ;  /* 0x000001e806f87836 */ /* 0x000fe20000000000 */
[----:B------:R-:W-:Y:S01]  /*13a0*/  IADD3 R5, -R4, RZ, RZ ;  /* 0x000000ff04057210 */ /* 0x000fe20007ffe1ff */
[----:B------:R-:W-:Y:S01]  /*13b0*/  IMAD.HI.U32 R4, R3, R21, RZ ;  /* 0x0000001503047227 */ /* 0x000fe200078e00ff */
[----:B------:R-:W-:-:S02]  /*13c0*/  ISETP.GE.AND P5, PT, R20, RZ, PT ;  /* 0x000000ff1400720c */ /* 0x000fc40003fa6270 */
[----:B------:R-:W-:Y:S01]  /*13d0*/  ISETP.GE.AND P1, PT, R22, RZ, PT ;  /* 0x000000ff1600720c */ /* 0x000fe20003f26270 */
[C---:B------:R-:W-:Y:S01]  /*13e0*/  IMAD R5, R0.reuse, R5, R8 ;  /* 0x0000000500057224 */ /* 0x040fe200078e0208 */
[----:B------:R-:W-:Y:S01]  /*13f0*/  @!P3 IADD3 R13, -R13, RZ, RZ ;  /* 0x000000ff0d0db210 */ /* 0x000fe20007ffe1ff */
[----:B------:R-:W-:Y:S01]  /*1400*/  IMAD.MOV R4, RZ, RZ, -R4 ;  /* 0x000000ffff047224 */ /* 0x000fe200078e0a04 */
[----:B------:R-:W-:Y:S01]  /*1410*/  IABS R56, R235 ;  /* 0x000000eb00387213 */ /* 0x000fe20000000000 */
[--C-:B------:R-:W-:Y:S01]  /*1420*/  @!P4 IMAD.IADD R17, R17, 0x1, -R0.reuse ;  /* 0x000000011111c824 */ /* 0x100fe200078e0a00 */
[C---:B------:R-:W-:Y:S01]  /*1430*/  ISETP.GT.U32.AND P4, PT, R0.reuse, R5, PT ;  /* 0x000000050000720c */ /* 0x040fe20003f84070 */
[C---:B------:R-:W-:Y:S01]  /*1440*/  IMAD R21, R0.reuse, R4, R21 ;  /* 0x0000000400157224 */ /* 0x040fe200078e0215 */
[----:B------:R-:W-:Y:S01]  /*1450*/  @!P2 IADD3 R11, R11, -R0, RZ ;  /* 0x800000000b0ba210 */ /* 0x000fe20007ffe0ff */
[----:B------:R-:W-:Y:S01]  /*1460*/  @!P6 IMAD.IADD R19, R19, 0x1, -R0 ;  /* 0x000000011313e824 */ /* 0x000fe200078e0a00 */
[----:B------:R-:W-:Y:S01]  /*1470*/  STL [R1+0x5c], R13 ;  /* 0x00005c0d01007387 */ /* 0x000fe20000100800 */
[----:B------:R-:W-:Y:S01]  /*1480*/  IMAD.HI.U32 R4, R3, R23, RZ ;  /* 0x0000001703047227 */ /* 0x000fe200078e00ff */
[----:B------:R-:W-:-:S02]  /*1490*/  ISETP.GT.U32.AND P6, PT, R0, R21, PT ;  /* 0x000000150000720c */ /* 0x000fc40003fc4070 */
[----:B------:R-:W-:Y:S01]  /*14a0*/  ISETP.GE.AND P2, PT, R12, RZ, PT ;  /* 0x000000ff0c00720c */ /* 0x000fe20003f46270 */
[----:B-1----:R-:W-:Y:S01]  /*14b0*/  IMAD.MOV.U32 R9, RZ, RZ, R17 ;  /* 0x000000ffff097224 */ /* 0x002fe200078e0011 */
[----:B------:R-:W-:Y:S01]  /*14c0*/  IABS R55, R237 ;  /* 0x000000ed00377213 */ /* 0x000fe20000000000 */
[----:B------:R-:W-:Y:S01]  /*14d0*/  IMAD.MOV R8, RZ, RZ, -R4 ;  /* 0x000000ffff087224 */ /* 0x000fe200078e0a04 */
[----:B------:R-:W-:Y:S01]  /*14e0*/  IABS R61, R248 ;  /* 0x000000f8003d7213 */ /* 0x000fe20000000000 */
[----:B------:R-:W-:Y:S01]  /*14f0*/  @!P4 IMAD.IADD R5, R5, 0x1, -R0 ;  /* 0x000000010505c824 */ /* 0x000fe200078e0a00 */
[----:B------:R-:W-:Y:S01]  /*1500*/  ISETP.GE.AND P4, PT, R14, RZ, PT ;  /* 0x000000ff0e00720c */ /* 0x000fe20003f86270 */
[----:B------:R-:W-:-:S04]  /*1510*/  IMAD.HI.U32 R4, R3, R10, RZ ;  /* 0x0000000a03047227 */ /* 0x000fc800078e00ff */
[----:B------:R-:W-:Y:S01]  /*1520*/  @!P6 IMAD.IADD R21, R21, 0x1, -R0 ;  /* 0x000000011515e824 */ /* 0x000fe200078e0a00 */
[----:B------:R-:W-:Y:S01]  /*1530*/  ISETP.GT.U32.AND P6, PT, R0, R5, PT ;  /* 0x000000050000720c */ /* 0x000fe20003fc4070 */
[----:B------:R-:W-:Y:S02]  /*1540*/  @!P0 IMAD.MOV R9, RZ, RZ, -R9 ;  /* 0x000000ffff098224 */ /* 0x000fe400078e0a09 */
[----:B------:R-:W-:Y:S01]  /*1550*/  VIADD R20, R6, 0x11 ;  /* 0x0000001106147836 */ /* 0x000fe20000000000 */
[C---:B------:R-:W-:Y:S01]  /*1560*/  ISETP.GT.U32.AND P0, PT, R0.reuse, R21, PT ;  /* 0x000000150000720c */ /* 0x040fe20003f04070 */
[----:B------:R-:W-:Y:S01]  /*1570*/  IMAD.MOV R15, RZ, RZ, -R4 ;  /* 0x000000ffff0f7224 */ /* 0x000fe200078e0a04 */
[----:B------:R1:W-:Y:S01]  /*1580*/  STL [R1+0x58], R9 ;  /* 0x0000580901007387 */ /* 0x0003e20000100800 */
[----:B------:R-:W-:Y:S01]  /*1590*/  IMAD.MOV.U32 R4, RZ, RZ, R19 ;  /* 0x000000ffff047224 */ /* 0x000fe200078e0013 */
[----:B------:R-:W-:Y:S01]  /*15a0*/  IABS R12, R20 ;  /* 0x00000014000c7213 */ /* 0x000fe20000000000 */
[----:B------:R-:W-:-:S02]  /*15b0*/  IMAD R23, R0, R8, R23 ;  /* 0x0000000800177224 */ /* 0x000fc400078e0217 */
[----:B------:R-:W-:Y:S01]  /*15c0*/  VIADD R22, R6, 0x18 ;  /* 0x0000001806167836 */ /* 0x000fe20000000000 */
[----:B------:R-:W-:Y:S01]  /*15d0*/  @!P5 IADD3 R4, -R4, RZ, RZ ;  /* 0x000000ff0404d210 */ /* 0x000fe20007ffe1ff */
[----:B------:R-:W-:Y:S01]  /*15e0*/  IMAD.MOV.U32 R8, RZ, RZ, R12 ;  /* 0x000000ffff087224 */ /* 0x000fe200078e000c */
[----:B------:R-:W-:Y:S01]  /*15f0*/  ISETP.GT.U32.AND P3, PT, R0, R23, PT ;  /* 0x000000170000720c */ /* 0x000fe20003f64070 */
[----:B------:R-:W-:Y:S01]  /*1600*/  VIADD R12, R6, 0x14 ;  /* 0x00000014060c7836 */ /* 0x000fe20000000000 */
[----:B------:R-:W-:Y:S01]  /*1610*/  @!P6 IADD3 R5, R5, -R0, RZ ;  /* 0x800000000505e210 */ /* 0x000fe20007ffe0ff */
[----:B-1----:R-:W-:Y:S01]  /*1620*/  IMAD.MOV.U32 R9, RZ, RZ, R11 ;  /* 0x000000ffff097224 */ /* 0x002fe200078e000b */
[----:B------:R1:W-:Y:S01]  /*1630*/  STL [R1+0x54], R4 ;  /* 0x0000540401007387 */ /* 0x0003e20000100800 */
[----:B------:R-:W-:Y:S01]  /*1640*/  IMAD R11, R0, R15, R10 ;  /* 0x0000000f000b7224 */ /* 0x000fe200078e020a */
[----:B------:R-:W-:Y:S01]  /*1650*/  ISETP.GE.AND P5, PT, R16, RZ, PT ;  /* 0x000000ff1000720c */ /* 0x000fe20003fa6270 */
[----:B------:R-:W-:Y:S01]  /*1660*/  @!P1 IMAD.MOV R9, RZ, RZ, -R9 ;  /* 0x000000ffff099224 */ /* 0x000fe200078e0a09 */
[----:B------:R-:W-:Y:S01]  /*1670*/  IABS R19, R12 ;  /* 0x0000000c00137213 */ /* 0x000fe20000000000 */
[----:B------:R-:W-:Y:S01]  /*1680*/  VIADD R10, R6, 0x12 ;  /* 0x00000012060a7836 */ /* 0x000fe20000000000 */
[----:B------:R-:W-:Y:S01]  /*1690*/  ISETP.GT.U32.AND P6, PT, R0, R11, PT ;  /* 0x0000000b0000720c */ /* 0x000fe20003fc4070 */
[--C-:B------:R-:W-:Y:S01]  /*16a0*/  @!P0 IMAD.IADD R21, R21, 0x1, -R0.reuse ;  /* 0x0000000115158824 */ /* 0x100fe200078e0a00 */
[----:B------:R2:W-:Y:S01]  /*16b0*/  STL [R1+0x50], R9 ;  /* 0x0000500901007387 */ /* 0x0005e20000100800 */
[----:B------:R-:W-:Y:S01]  /*16c0*/  @!P3 IMAD.IADD R23, R23, 0x1, -R0 ;  /* 0x000000011717b824 */ /* 0x000fe200078e0a00 */
[----:B------:R-:W-:Y:S01]  /*16d0*/  ISETP.GE.AND P3, PT, R10, RZ, PT ;  /* 0x000000ff0a00720c */ /* 0x000fe20003f66270 */
[----:B-1----:R-:W-:Y:S01]  /*16e0*/  IMAD.HI.U32 R4, R3, R8, RZ ;  /* 0x0000000803047227 */ /* 0x002fe200078e00ff */
[----:B------:R-:W-:-:S02]  /*16f0*/  ISETP.GE.AND P1, PT, R18, RZ, PT ;  /* 0x000000ff1200720c */ /* 0x000fc40003f26270 */
[----:B------:R-:W-:Y:S01]  /*1700*/  ISETP.GE.AND P0, PT, R20, RZ, PT ;  /* 0x000000ff1400720c */ /* 0x000fe20003f06270 */
[----:B------:R-:W-:Y:S01]  /*1710*/  IMAD.MOV R15, RZ, RZ, -R4 ;  /* 0x000000ffff0f7224 */ /* 0x000fe200078e0a04 */
[----:B------:R-:W-:Y:S01]  /*1720*/  IABS R4, R10 ;  /* 0x0000000a00047213 */ /* 0x000fe20000000000 */
[C---:B------:R-:W-:Y:S01]  /*1730*/  VIADD R10, R6.reuse, 0x13 ;  /* 0x00000013060a7836 */ /* 0x040fe20000000000 */
[----:B------:R-:W-:Y:S01]  /*1740*/  IADD3 R20, R6, 0x17, RZ ;  /* 0x0000001706147810 */ /* 0x000fe20007ffe0ff */
[----:B--2---:R-:W-:Y:S01]  /*1750*/  IMAD.MOV.U32 R9, RZ, RZ, R5 ;  /* 0x000000ffff097224 */ /* 0x004fe200078e0005 */
[----:B------:R-:W-:Y:S01]  /*1760*/  @!P6 IADD3 R11, R11, -R0, RZ ;  /* 0x800000000b0be210 */ /* 0x000fe20007ffe0ff */
[C---:B------:R-:W-:Y:S01]  /*1770*/  IMAD R15, R0.reuse, R15, R8 ;  /* 0x0000000f000f7224 */ /* 0x040fe200078e0208 */
[----:B------:R-:W-:Y:S01]  /*1780*/  MOV R8, R4 ;  /* 0x0000000400087202 */ /* 0x000fe20000000f00 */
[----:B------:R-:W-:Y:S01]  /*1790*/  @!P2 IMAD.MOV R9, RZ, RZ, -R9 ;  /* 0x000000ffff09a224 */ /* 0x000fe200078e0a09 */
[----:B------:R-:W-:Y:S01]  /*17a0*/  ISETP.GT.U32.AND P6, PT, R0, R23, PT ;  /* 0x000000170000720c */ /* 0x000fe20003fc4070 */
[----:B------:R-:W-:Y:S01]  /*17b0*/  VIADD R16, R6, 0x15 ;  /* 0x0000001506107836 */ /* 0x000fe20000000000 */
[----:B------:R-:W-:Y:S01]  /*17c0*/  ISETP.GT.U32.AND P2, PT, R0, R11, PT ;  /* 0x0000000b0000720c */ /* 0x000fe20003f44070 */
[----:B------:R-:W-:Y:S01]  /*17d0*/  IMAD.HI.U32 R4, R3, R8, RZ ;  /* 0x0000000803047227 */ /* 0x000fe200078e00ff */
[----:B------:R1:W-:Y:S01]  /*17e0*/  STL [R1+0x4c], R9 ;  /* 0x00004c0901007387 */ /* 0x0003e20000100800 */
[----:B------:R-:W-:-:S02]  /*17f0*/  IABS R17, R10 ;  /* 0x0000000a00117213 */ /* 0x000fc40000000000 */
[----:B------:R-:W-:Y:S01]  /*1800*/  IMAD.MOV R5, RZ, RZ, -R4 ;  /* 0x000000ffff057224 */ /* 0x000fe200078e0a04 */
[----:B------:R-:W-:Y:S01]  /*1810*/  IABS R14, R22 ;  /* 0x00000016000e7213 */ /* 0x000fe20000000000 */
[----:B------:R-:W-:Y:S02]  /*1820*/  VIADD R18, R6, 0x16 ;  /* 0x0000001606127836 */ /* 0x000fe40000000000 */
[C---:B------:R-:W-:Y:S02]  /*1830*/  IMAD R5, R0.reuse, R5, R8 ;  /* 0x0000000500057224 */ /* 0x040fe400078e0208 */
[----:B------:R-:W-:Y:S02]  /*1840*/  @!P6 IMAD.IADD R23, R23, 0x1, -R0 ;  /* 0x000000011717e824 */ /* 0x000fe400078e0a00 */
[----:B-1----:R-:W-:Y:S01]  /*1850*/  IMAD.MOV.U32 R9, RZ, RZ, R21 ;  /* 0x000000ffff097224 */ /* 0x002fe200078e0015 */
[----:B------:R-:W-:Y:S01]  /*1860*/  ISETP.GT.U32.AND P6, PT, R0, R5, PT ;  /* 0x000000050000720c */ /* 0x000fe20003fc4070 */
[----:B------:R-:W-:Y:S01]  /*1870*/  IMAD.HI.U32 R8, R3, R19, RZ ;  /* 0x0000001303087227 */ /* 0x000fe200078e00ff */
[----:B------:R-:W-:-:S02]  /*1880*/  IABS R21, R16 ;  /* 0x0000001000157213 */ /* 0x000fc40000000000 */
[----:B------:R-:W-:Y:S01]  /*1890*/  @!P4 IADD3 R9, -R9, RZ, RZ ;  /* 0x000000ff0909c210 */ /* 0x000fe20007ffe1ff */
[----:B------:R-:W-:Y:S01]  /*18a0*/  IMAD.HI.U32 R4, R3, R17, RZ ;  /* 0x0000001103047227 */ /* 0x000fe200078e00ff */
[----:B------:R-:W-:Y:S02]  /*18b0*/  ISETP.GT.U32.AND P4, PT, R0, R15, PT ;  /* 0x0000000f0000720c */ /* 0x000fe40003f84070 */
[----:B------:R-:W-:Y:S01]  /*18c0*/  IADD3 R8, -R8, RZ, RZ ;  /* 0x000000ff08087210 */ /* 0x000fe20007ffe1ff */
[----:B------:R1:W-:Y:S01]  /*18d0*/  STL [R1+0x48], R9 ;  /* 0x0000480901007387 */ /* 0x0003e20000100800 */
[----:B------:R-:W-:Y:S01]  /*18e0*/  @!P2 IMAD.IADD R11, R11, 0x1, -R0 ;  /* 0x000000010b0ba824 */ /* 0x000fe200078e0a00 */
[----:B------:R-:W-:Y:S01]  /*18f0*/  ISETP.GE.AND P2, PT, R10, RZ, PT ;  /* 0x000000ff0a00720c */ /* 0x000fe20003f46270 */
[----:B------:R-:W-:Y:S01]  /*1900*/  IMAD.MOV R10, RZ, RZ, -R4 ;  /* 0x000000ffff0a7224 */ /* 0x000fe200078e0a04 */
[----:B------:R-:W-:Y:S01]  /*1910*/  @!P6 IADD3 R5, R5, -R0, RZ ;  /* 0x800000000505e210 */ /* 0x000fe20007ffe0ff */
[----:B------:R-:W-:-:S02]  /*1920*/  IMAD R19, R0, R8, R19 ;  /* 0x0000000800137224 */ /* 0x000fc400078e0213 */
[C---:B------:R-:W-:Y:S01]  /*1930*/  IMAD R17, R0.reuse, R10, R17 ;  /* 0x0000000a00117224 */ /* 0x040fe200078e0211 */
[----:B------:R-:W-:Y:S01]  /*1940*/  ISETP.GT.U32.AND P6, PT, R0, R5, PT ;  /* 0x000000050000720c */ /* 0x000fe20003fc4070 */
[----:B------:R-:W-:Y:S01]  /*1950*/  IMAD.MOV.U32 R8, RZ, RZ, R11 ;  /* 0x000000ffff087224 */ /* 0x000fe200078e000b */
[----:B------:R-:W-:Y:S01]  /*1960*/  IABS R10, R18 ;  /* 0x00000012000a7213 */ /* 0x000fe20000000000 */
[----:B------:R-:W-:Y:S01]  /*1970*/  @!P4 IMAD.IADD R15, R15, 0x1, -R0 ;  /* 0x000000010f0fc824 */ /* 0x000fe200078e0a00 */
[----:B------:R-:W-:Y:S01]  /*1980*/  ISETP.GE.AND P4, PT, R12, RZ, PT ;  /* 0x000000ff0c00720c */ /* 0x000fe20003f86270 */
[----:B-1----:R-:W-:Y:S01]  /*1990*/  IMAD.MOV.U32 R9, RZ, RZ, R23 ;  /* 0x000000ffff097224 */ /* 0x002fe200078e0017 */
[----:B------:R-:W-:Y:S01]  /*19a0*/  IABS R12, R20 ;  /* 0x00000014000c7213 */ /* 0x000fe20000000000 */
[----:B------:R-:W-:Y:S01]  /*19b0*/  @!P1 IMAD.MOV R8, RZ, RZ, -R8 ;  /* 0x000000ffff089224 */ /* 0x000fe200078e0a08 */
[C---:B------:R-:W-:Y:S01]  /*19c0*/  ISETP.GT.U32.AND P1, PT, R0.reuse, R17, PT ;  /* 0x000000110000720c */ /* 0x040fe20003f24070 */
[----:B------:R-:W-:Y:S01]  /*19d0*/  @!P5 IMAD.MOV R9, RZ, RZ, -R9 ;  /* 0x000000ffff09d224 */ /* 0x000fe200078e0a09 */
[----:B------:R-:W-:Y:S01]  /*19e0*/  ISETP.GT.U32.AND P5, PT, R0, R15, PT ;  /* 0x0000000f0000720c */ /* 0x000fe20003fa4070 */
[----:B------:R-:W-:Y:S01]  /*19f0*/  IMAD.HI.U32 R4, R3, R21, RZ ;  /* 0x0000001503047227 */ /* 0x000fe200078e00ff */
[----:B------:R-:W-:-:S02]  /*1a00*/  IABS R23, R24 ;  /* 0x0000001800177213 */ /* 0x000fc40000000000 */
[----:B------:R-:W-:Y:S01]  /*1a10*/  STL [R1+0x44], R9 ;  /* 0x0000440901007387 */ /* 0x000fe20000100800 */
[----:B------:R-:W-:Y:S02]  /*1a20*/  IMAD.MOV R4, RZ, RZ, -R4 ;  /* 0x000000ffff047224 */ /* 0x000fe400078e0a04 */
[--C-:B------:R-:W-:Y:S01]  /*1a30*/  @!P6 IMAD.IADD R5, R5, 0x1, -R0.reuse ;  /* 0x000000010505e824 */ /* 0x100fe200078e0a00 */
[----:B------:R1:W-:Y:S01]  /*1a40*/  STL [R1+0x40], R8 ;  /* 0x0000400801007387 */ /* 0x0003e20000100800 */
[----:B------:R-:W-:Y:S02]  /*1a50*/  IMAD R21, R0, R4, R21 ;  /* 0x0000000400157224 */ /* 0x000fe400078e0215 */
[----:B------:R-:W-:Y:S01]  /*1a60*/  @!P1 IMAD.IADD R17, R17, 0x1, -R0 ;  /* 0x0000000111119824 */ /* 0x000fe200078e0a00 */
[----:B------:R-:W-:Y:S01]  /*1a70*/  ISETP.GE.AND P1, PT, R16, RZ, PT ;  /* 0x000000ff1000720c */ /* 0x000fe20003f26270 */
[----:B------:R-:W-:Y:S01]  /*1a80*/  IMAD.HI.U32 R4, R3, R10, RZ ;  /* 0x0000000a03047227 */ /* 0x000fe200078e00ff */
[----:B------:R-:W-:-:S02]  /*1a90*/  @!P5 IADD3 R15, R15, -R0, RZ ;  /* 0x800000000f0fd210 */ /* 0x000fc40007ffe0ff */
[C---:B------:R-:W-:Y:S01]  /*1aa0*/  ISETP.GT.U32.AND P5, PT, R0.reuse, R19, PT ;  /* 0x000000130000720c */ /* 0x040fe20003fa4070 */
[----:B------:R-:W-:Y:S01]  /*1ab0*/  IMAD.MOV R11, RZ, RZ, -R4 ;  /* 0x000000ffff0b7224 */ /* 0x000fe200078e0a04 */
[----:B------:R-:W-:Y:S01]  /*1ac0*/  ISETP.GT.U32.AND P6, PT, R0, R21, PT ;  /* 0x000000150000720c */ /* 0x000fe20003fc4070 */
[----:B-1----:R-:W-:Y:S01]  /*1ad0*/  IMAD.HI.U32 R8, R3, R12, RZ ;  /* 0x0000000c03087227 */ /* 0x002fe200078e00ff */
[----:B------:R-:W-:Y:S02]  /*1ae0*/  MOV R9, R5 ;  /* 0x0000000500097202 */ /* 0x000fe40000000f00 */
[----:B------:R-:W-:Y:S01]  /*1af0*/  IADD3 R16, R6, 0x23, RZ ;  /* 0x0000002306107810 */ /* 0x000fe20007ffe0ff */
[----:B------:R-:W-:Y:S02]  /*1b00*/  IMAD R5, R0, R11, R10 ;  /* 0x0000000b00057224 */ /* 0x000fe400078e020a */
[----:B------:R-:W-:Y:S01]  /*1b10*/  IMAD.MOV.U32 R13, RZ, RZ, R15 ;  /* 0x000000ffff0d7224 */ /* 0x000fe200078e000f */
[----:B------:R-:W-:Y:S01]  /*1b20*/  IABS R115, R16 ;  /* 0x0000001000737213 */ /* 0x000fe20000000000 */
[----:B------:R-:W-:-:S02]  /*1b30*/  IMAD.MOV R15, RZ, RZ, -R8 ;  /* 0x000000ffff0f7224 */ /* 0x000fc400078e0a08 */
[----:B------:R-:W-:Y:S01]  /*1b40*/  @!P5 IADD3 R19, R19, -R0, RZ ;  /* 0x800000001313d210 */ /* 0x000fe20007ffe0ff */
[----:B------:R-:W-:Y:S01]  /*1b50*/  @!P0 IMAD.MOV R13, RZ, RZ, -R13 ;  /* 0x000000ffff0d8224 */ /* 0x000fe200078e0a0d */
[C---:B------:R-:W-:Y:S01]  /*1b60*/  ISETP.GT.U32.AND P5, PT, R0.reuse, R17, PT ;  /* 0x000000110000720c */ /* 0x040fe20003fa4070 */
[----:B------:R-:W-:Y:S01]  /*1b70*/  @!P6 IMAD.IADD R21, R21, 0x1, -R0 ;  /* 0x000000011515e824 */ /* 0x000fe200078e0a00 */
[C---:B------:R-:W-:Y:S01]  /*1b80*/  ISETP.GT.U32.AND P6, PT, R0.reuse, R19, PT ;  /* 0x000000130000720c */ /* 0x040fe20003fc4070 */
[C---:B------:R-:W-:Y:S01]  /*1b90*/  IMAD R11, R0.reuse, R15, R12 ;  /* 0x0000000f000b7224 */ /* 0x040fe200078e020c */
[----:B------:R-:W-:Y:S01]  /*1ba0*/  STL [R1+0x3c], R13 ;  /* 0x00003c0d01007387 */ /* 0x000fe20000100800 */
[----:B------:R-:W-:Y:S01]  /*1bb0*/  @!P3 IMAD.MOV R9, RZ, RZ, -R9 ;  /* 0x000000ffff09b224 */ /* 0x000fe200078e0a09 */
[----:B------:R-:W-:Y:S01]  /*1bc0*/  ISETP.GT.U32.AND P0, PT, R0, R21, PT ;  /* 0x000000150000720c */ /* 0x000fe20003f04070 */
[----:B------:R-:W-:Y:S01]  /*1bd0*/  IMAD.HI.U32 R8, R3, R23, RZ ;  /* 0x0000001703087227 */ /* 0x000fe200078e00ff */
[----:B------:R-:W-:-:S02]  /*1be0*/  IADD3 R12, R6, 0x1a, RZ ;  /* 0x0000001a060c7810 */ /* 0x000fc40007ffe0ff */
[----:B------:R1:W-:Y:S01]  /*1bf0*/  STL [R1+0x38], R9 ;  /* 0x0000380901007387 */ /* 0x0003e20000100800 */
[----:B------:R-:W-:Y:S01]  /*1c00*/  IMAD.HI.U32 R4, R3, R14, RZ ;  /* 0x0000000e03047227 */ /* 0x000fe200078e00ff */
[----:B------:R-:W-:-:S03]  /*1c10*/  ISETP.GE.AND P3, PT, R18, RZ, PT ;  /* 0x000000ff1200720c */ /* 0x000fc60003f66270 */
[--C-:B------:R-:W-:Y:S01]  /*1c20*/  @!P5 IMAD.IADD R17, R17, 0x1, -R0.reuse ;  /* 0x000000011111d824 */ /* 0x100fe200078e0a00 */
[C---:B------:R-:W-:Y:S01]  /*1c30*/  ISETP.GT.U32.AND P5, PT, R0.reuse, R5, PT ;  /* 0x000000050000720c */ /* 0x040fe20003fa4070 */
[----:B------:R-:W-:Y:S01]  /*1c40*/  @!P6 IMAD.IADD R19, R19, 0x1, -R0 ;  /* 0x000000011313e824 */ /* 0x000fe200078e0a00 */
[C---:B------:R-:W-:Y:S01]  /*1c50*/  ISETP.GT.U32.AND P6, PT, R0.reuse, R11, PT ;  /* 0x0000000b0000720c */ /* 0x040fe20003fc4070 */
[----:B------:R-:W-:Y:S01]  /*1c60*/  IMAD.MOV R8, RZ, RZ, -R8 ;  /* 0x000000ffff087224 */ /* 0x000fe200078e0a08 */
[----:B-1----:R-:W-:Y:S01]  /*1c70*/  MOV R9, R17 ;  /* 0x0000001100097202 */ /* 0x002fe20000000f00 */
[----:B------:R-:W-:Y:S01]  /*1c80*/  IMAD.MOV R15, RZ, RZ, -R4 ;  /* 0x000000ffff0f7224 */ /* 0x000fe200078e0a04 */
[----:B------:R-:W-:Y:S01]  /*1c90*/  IABS R4, R12 ;  /* 0x0000000c00047213 */ /* 0x000fe20000000000 */
[----:B------:R-:W-:Y:S01]  /*1ca0*/  IMAD R23, R0, R8, R23 ;  /* 0x0000000800177224 */ /* 0x000fe200078e0217 */
[----:B------:R-:W-:Y:S01]  /*1cb0*/  @!P0 IADD3 R21, R21, -R0, RZ ;  /* 0x8000000015158210 */ /* 0x000fe20007ffe0ff */
[----:B------:R-:W-:Y:S01]  /*1cc0*/  @!P2 IMAD.MOV R9, RZ, RZ, -R9 ;  /* 0x000000ffff09a224 */ /* 0x000fe200078e0a09 */
[----:B------:R-:W-:Y:S01]  /*1cd0*/  ISETP.GE.AND P0, PT, R20, RZ, PT ;  /* 0x000000ff1400720c */ /* 0x000fe20003f06270 */
[----:B------:R-:W-:-:S02]  /*1ce0*/  IMAD.MOV.U32 R13, RZ, RZ, R19 ;  /* 0x000000ffff0d7224 */ /* 0x000fc400078e0013 */
[----:B------:R-:W-:Y:S01]  /*1cf0*/  @!P5 IMAD.IADD R5, R5, 0x1, -R0 ;  /* 0x000000010505d824 */ /* 0x000fe200078e0a00 */
[----:B------:R1:W-:Y:S01]  /*1d00*/  STL [R1+0x34], R9 ;  /* 0x0000340901007387 */ /* 0x0003e20000100800 */
[----:B------:R-:W-:Y:S01]  /*1d10*/  @!P4 IMAD.MOV R13, RZ, RZ, -R13 ;  /* 0x000000ffff0dc224 */ /* 0x000fe200078e0a0d */
[C---:B------:R-:W-:Y:S01]  /*1d20*/  ISETP.GT.U32.AND P4, PT, R0.reuse, R23, PT ;  /* 0x000000170000720c */ /* 0x040fe20003f84070 */
[----:B------:R-:W-:Y:S01]  /*1d30*/  IMAD.MOV.U32 R8, RZ, RZ, R4 ;  /* 0x000000ffff087224 */ /* 0x000fe200078e0004 */
[C---:B------:R-:W-:Y:S01]  /*1d40*/  ISETP.GT.U32.AND P2, PT, R0.reuse, R5, PT ;  /* 0x000000050000720c */ /* 0x040fe20003f44070 */
[----:B------:R-:W-:Y:S01]  /*1d50*/  @!P6 IMAD.IADD R11, R11, 0x1, -R0 ;  /* 0x000000010b0be824 */ /* 0x000fe200078e0a00 */
[----:B------:R-:W-:Y:S01]  /*1d60*/  STL [R1+0x30], R13 ;  /* 0x0000300d01007387 */ /* 0x000fe20000100800 */
[C---:B------:R-:W-:Y:S02]  /*1d70*/  IMAD R15, R0.reuse, R15, R14 ;  /* 0x0000000f000f7224 */ /* 0x040fe400078e020e */
[----:B------:R-:W-:Y:S01]  /*1d80*/  IMAD.HI.U32 R4, R3, R8, RZ ;  /* 0x0000000803047227 */ /* 0x000fe200078e00ff */
[----:B------:R-:W-:-:S02]  /*1d90*/  ISETP.GT.U32.AND P6, PT, R0, R11, PT ;  /* 0x0000000b0000720c */ /* 0x000fc40003fc4070 */
[----:B------:R-:W-:Y:S01]  /*1da0*/  ISETP.GT.U32.AND P5, PT, R0, R15, PT ;  /* 0x0000000f0000720c */ /* 0x000fe20003fa4070 */
[----:B-1----:R-:W-:Y:S01]  /*1db0*/  IMAD.MOV.U32 R9, RZ, RZ, R21 ;  /* 0x000000ffff097224 */ /* 0x002fe200078e0015 */
[----:B------:R-:W-:Y:S01]  /*1dc0*/  IADD3 R17, -R4, RZ, RZ ;  /* 0x000000ff04117210 */ /* 0x000fe20007ffe1ff */
[----:B------:R-:W-:Y:S01]  /*1dd0*/  VIADD R14, R6, 0x1b ;  /* 0x0000001b060e7836 */ /* 0x000fe20000000000 */
[----:B------:R-:W-:Y:S01]  /*1de0*/  @!P4 IADD3 R23, R23, -R0, RZ ;  /* 0x800000001717c210 */ /* 0x000fe20007ffe0ff */
[----:B------:R-:W-:Y:S01]  /*1df0*/  @!P2 IMAD.IADD R5, R5, 0x1, -R0 ;  /* 0x000000010505a824 */ /* 0x000fe200078e0a00 */
[----:B------:R-:W-:Y:S01]  /*1e00*/  @!P1 IADD3 R9, -R9, RZ, RZ ;  /* 0x000000ff09099210 */ /* 0x000fe20007ffe1ff */
[----:B------:R-:W-:Y:S01]  /*1e10*/  IMAD R17, R0, R17, R8 ;  /* 0x0000001100117224 */ /* 0x000fe200078e0208 */
[----:B------:R-:W-:Y:S01]  /*1e20*/  IABS R10, R14 ;  /* 0x0000000e000a7213 */ /* 0x000fe20000000000 */
[----:B------:R-:W-:Y:S01]  /*1e30*/  VIADD R8, R6, 0x1d ;  /* 0x0000001d06087836 */ /* 0x000fe20000000000 */
[----:B------:R-:W-:Y:S01]  /*1e40*/  ISETP.GE.AND P2, PT, R24, RZ, PT ;  /* 0x000000ff1800720c */ /* 0x000fe20003f46270 */
[----:B------:R1:W-:Y:S01]  /*1e50*/  STL [R1+0x2c], R9 ;  /* 0x00002c0901007387 */ /* 0x0003e20000100800 */
[----:B------:R-:W-:Y:S01]  /*1e60*/  @!P6 IMAD.IADD R11, R11, 0x1, -R0 ;  /* 0x000000010b0be824 */ /* 0x000fe200078e0a00 */
[----:B------:R-:W-:Y:S01]  /*1e70*/  ISETP.GT.U32.AND P6, PT, R0, R17, PT ;  /* 0x000000110000720c */ /* 0x000fe20003fc4070 */
[----:B------:R-:W-:Y:S01]  /*1e80*/  IMAD.HI.U32 R4, R3, R10, RZ ;  /* 0x0000000a03047227 */ /* 0x000fe200078e00ff */
[----:B------:R-:W-:-:S02]  /*1e90*/  ISETP.GE.AND P1, PT, R22, RZ, PT ;  /* 0x000000ff1600720c */ /* 0x000fc40003f26270 */
[----:B------:R-:W-:Y:S01]  /*1ea0*/  ISETP.GE.AND P4, PT, R12, RZ, PT ;  /* 0x000000ff0c00720c */ /* 0x000fe20003f86270 */
[----:B------:R-:W-:Y:S02]  /*1eb0*/  @!P5 IMAD.IADD R15, R15, 0x1, -R0 ;  /* 0x000000010f0fd824 */ /* 0x000fe400078e0a00 */
[----:B------:R-:W-:Y:S02]  /*1ec0*/  VIADD R12, R6, 0x1f ;  /* 0x0000001f060c7836 */ /* 0x000fe40000000000 */
[----:B-1----:R-:W-:Y:S01]  /*1ed0*/  IMAD.MOV.U32 R9, RZ, RZ, R5 ;  /* 0x000000ffff097224 */ /* 0x002fe200078e0005 */
[----:B------:R-:W-:Y:S01]  /*1ee0*/  ISETP.GT.U32.AND P5, PT, R0, R15, PT ;  /* 0x0000000f0000720c */ /* 0x000fe20003fa4070 */
[----:B------:R-:W-:Y:S01]  /*1ef0*/  IMAD.MOV R5, RZ, RZ, -R4 ;  /* 0x000000ffff057224 */ /* 0x000fe200078e0a04 */
[----:B------:R-:W-:Y:S01]  /*1f00*/  IADD3 R4, R6, 0x1c, RZ ;  /* 0x0000001c06047810 */ /* 0x000fe20007ffe0ff */
[----:B------:R-:W-:Y:S01]  /*1f10*/  @!P3 IMAD.MOV R9, RZ, RZ, -R9 ;  /* 0x000000ffff09b224 */ /* 0x000fe200078e0a09 */
[C---:B------:R-:W-:Y:S01]  /*1f20*/  ISETP.GT.U32.AND P3, PT, R0.reuse, R23, PT ;  /* 0x000000170000720c */ /* 0x040fe20003f64070 */
[----:B------:R-:W-:Y:S01]  /*1f30*/  IMAD R5, R0, R5, R10 ;  /* 0x0000000500057224 */ /* 0x000fe200078e020a */
[----:B------:R-:W-:Y:S01]  /*1f40*/  @!P6 IADD3 R17, R17, -R0, RZ ;  /* 0x800000001111e210 */ /* 0x000fe20007ffe0ff */
[C---:B------:R-:W-:Y:S01]  /*1f50*/  VIADD R10, R6.reuse, 0x1e ;  /* 0x0000001e060a7836 */ /* 0x040fe20000000000 */
[----:B------:R1:W-:Y:S01]  /*1f60*/  STL [R1+0x28], R9 ;  /* 0x0000280901007387 */ /* 0x0003e20000100800 */
[----:B------:R-:W-:Y:S01]  /*1f70*/  VIADD R18, R6, 0x24 ;  /* 0x0000002406127836 */ /* 0x000fe20000000000 */
[----:B------:R-:W-:Y:S01]  /*1f80*/  ISETP.GT.U32.AND P6, PT, R0, R17, PT ;  /* 0x000000110000720c */ /* 0x000fe20003fc4070 */
[----:B------:R-:W-:-:S03]  /*1f90*/  IMAD.HI.U32 R76, R3, R64, RZ ;  /* 0x00000040034c7227 */ /* 0x000fc600078e00ff */
[----:B------:R-:W-:Y:S01]  /*1fa0*/  IABS R110, R18 ;  /* 0x00000012006e7213 */ /* 0x000fe20000000000 */
[--C-:B------:R-:W-:Y:S01]  /*1fb0*/  @!P5 IMAD.IADD R15, R15, 0x1, -R0.reuse ;  /* 0x000000010f0fd824 */ /* 0x100fe200078e0a00 */
[----:B------:R-:W-:Y:S01]  /*1fc0*/  ISETP.GE.AND P5, PT, R14, RZ, PT ;  /* 0x000000ff0e00720c */ /* 0x000fe20003fa6270 */
[----:B------:R-:W-:Y:S01]  /*1fd0*/  @!P3 IMAD.IADD R23, R23, 0x1, -R0 ;  /* 0x000000011717b824 */ /* 0x000fe200078e0a00 */
[----:B------:R-:W-:Y:S01]  /*1fe0*/  ISETP.GT.U32.AND P3, PT, R0, R5, PT ;  /* 0x000000050000720c */ /* 0x000fe20003f64070 */
[----:B-1----:R-:W-:Y:S01]  /*1ff0*/  IMAD.MOV.U32 R9, RZ, RZ, R11 ;  /* 0x000000ffff097224 */ /* 0x002fe200078e000b */
[----:B------:R-:W-:Y:S01]  /*2000*/  MOV R13, R15 ;  /* 0x0000000f000d7202 */ /* 0x000fe20000000f00 */
[----:B------:R-:W-:Y:S01]  /*2010*/  IMAD.HI.U32 R60, R3, R61, RZ ;  /* 0x0000003d033c7227 */ /* 0x000fe200078e00ff */
[----:B------:R-:W-:Y:S02]  /*2020*/  IABS R11, R4 ;  /* 0x00000004000b7213 */ /* 0x000fe40000000000 */
[----:B------:R-:W-:Y:S01]  /*2030*/  @!P6 IADD3 R17, R17, -R0, RZ ;  /* 0x800000001111e210 */ /* 0x000fe20007ffe0ff */
[----:B------:R-:W-:Y:S01]  /*2040*/  @!P0 IMAD.MOV R9, RZ, RZ, -R9 ;  /* 0x000000ffff098224 */ /* 0x000fe200078e0a09 */
[----:B------:R-:W-:Y:S01]  /*2050*/  ISETP.GE.AND P0, PT, R4, RZ, PT ;  /* 0x000000ff0400720c */ /* 0x000fe20003f06270 */
[----:B------:R-:W-:Y:S01]  /*2060*/  @!P1 IMAD.MOV R13, RZ, RZ, -R13 ;  /* 0x000000ffff0d9224 */ /* 0x000fe200078e0a0d */
[----:B------:R-:W-:Y:S01]  /*2070*/  ISETP.GE.AND P6, PT, R12, RZ, PT ;  /* 0x000000ff0c00720c */ /* 0x000fe20003fc6270 */
[----:B------:R-:W-:Y:S01]  /*2080*/  IMAD.HI.U32 R4, R3, R11, RZ ;  /* 0x0000000b03047227 */ /* 0x000fe200078e00ff */
[----:B------:R1:W-:Y:S01]  /*2090*/  STL [R1+0x24], R9 ;  /* 0x0000240901007387 */ /* 0x0003e20000100800 */
[----:B------:R-:W-:-:S02]  /*20a0*/  IABS R14, R12 ;  /* 0x0000000c000e7213 */ /* 0x000fc40000000000 */
[----:B------:R-:W-:Y:S01]  /*20b0*/  @!P3 IMAD.IADD R5, R5, 0x1, -R0 ;  /* 0x000000010505b824 */ /* 0x000fe200078e0a00 */
[----:B------:R-:W-:Y:S01]  /*20c0*/  STL [R1+0x20], R13 ;  /* 0x0000200d01007387 */ /* 0x000fe20000100800 */
[----:B------:R-:W-:Y:S01]  /*20d0*/  ISETP.GE.AND P1, PT, R8, RZ, PT ;  /* 0x000000ff0800720c */ /* 0x000fe20003f26270 */
[C---:B------:R-:W-:Y:S01]  /*20e0*/  VIADD R240, R6.reuse, 0x1ea ;  /* 0x000001ea06f07836 */ /* 0x040fe20000000000 */
[----:B------:R-:W-:Y:S01]  /*20f0*/  IABS R15, R8 ;  /* 0x00000008000f7213 */ /* 0x000fe20000000000 */
[----:B------:R-:W-:Y:S01]  /*2100*/  VIADD R238, R6, 0x1ec ;  /* 0x000001ec06ee7836 */ /* 0x000fe20000000000 */
[----:B------:R-:W-:Y:S01]  /*2110*/  ISETP.GT.U32.AND P3, PT, R0, R5, PT ;  /* 0x000000050000720c */ /* 0x000fe20003f64070 */
[----:B-1----:R-:W-:-:S03]  /*2120*/  IMAD.MOV.U32 R9, RZ, RZ, R23 ;  /* 0x000000ffff097224 */ /* 0x002fc600078e0017 */
[----:B------:R-:W-:Y:S01]  /*2130*/  IABS R80, R238 ;  /* 0x000000ee00507213 */ /* 0x000fe20000000000 */
[----:B------:R-:W-:Y:S01]  /*2140*/  @!P2 IMAD.MOV R9, RZ, RZ, -R9 ;  /* 0x000000ffff09a224 */ /* 0x000fe200078e0a09 */
[----:B------:R-:W-:Y:S02]  /*2150*/  ISETP.GE.AND P2, PT, R10, RZ, PT ;  /* 0x000000ff0a00720c */ /* 0x000fe40003f46270 */
[----:B------:R-:W-:Y:S02]  /*2160*/  IABS R10, R10 ;  /* 0x0000000a000a7213 */ /* 0x000fe40000000000 */
[----:B------:R1:W-:Y:S03]  /*2170*/  STL [R1+0x1c], R9 ;  /* 0x00001c0901007387 */ /* 0x0003e60000100800 */
[----:B------:R-:W-:Y:S02]  /*2180*/  IMAD.MOV.U32 R12, RZ, RZ, R10 ;  /* 0x000000ffff0c7224 */ /* 0x000fe400078e000a */
[----:B------:R-:W-:-:S02]  /*2190*/  IMAD.MOV R10, RZ, RZ, -R4 ;  /* 0x000000ffff0a7224 */ /* 0x000fc400078e0a04 */
[----:B------:R-:W-:Y:S01]  /*21a0*/  IMAD.HI.U32 R8, R3, R12, RZ ;  /* 0x0000000c03087227 */ /* 0x000fe200078e00ff */
[----:B-1----:R-:W-:-:S03]  /*21b0*/  MOV R9, R17 ;  /* 0x0000001100097202 */ /* 0x002fc60000000f00 */
[C---:B------:R-:W-:Y:S02]  /*21c0*/  IMAD R11, R0.reuse, R10, R11 ;  /* 0x0000000a000b7224 */ /* 0x040fe400078e020b */
[----:B------:R-:W-:Y:S02]  /*21d0*/  IMAD.MOV R17, RZ, RZ, -R8 ;  /* 0x000000ffff117224 */ /* 0x000fe400078e0a08 */
[----:B------:R-:W-:Y:S01]  /*21e0*/  @!P4 IMAD.MOV R9, RZ, RZ, -R9 ;  /* 0x000000ffff09c224 */ /* 0x000fe200078e0a09 */
[C---:B------:R-:W-:Y:S01]  /*21f0*/  ISETP.GT.U32.AND P4, PT, R0.reuse, R11, PT ;  /* 0x0000000b0000720c */ /* 0x040fe20003f84070 */
[----:B------:R-:W-:Y:S02]  /*2200*/  @!P3 IMAD.IADD R5, R5, 0x1, -R0 ;  /* 0x000000010505b824 */ /* 0x000fe400078e0a00 */
[----:B------:R-:W-:Y:S01]  /*2210*/  IMAD R17, R0, R17, R12 ;  /* 0x0000001100117224 */ /* 0x000fe200078e020c */
[----:B------:R-:W-:Y:S01]  /*2220*/  IADD3 R12, R6, 0x21, RZ ;  /* 0x00000021060c7810 */ /* 0x000fe20007ffe0ff */
[----:B------:R-:W-:Y:S01]  /*2230*/  IMAD.MOV.U32 R8, RZ, RZ, R5 ;  /* 0x000000ffff087224 */ /* 0x000fe200078e0005 */
[----:B------:R-:W-:Y:S01]  /*2240*/  STL [R1+0x18], R9 ;  /* 0x0000180901007387 */ /* 0x000fe20000100800 */
[----:B------:R-:W-:Y:S01]  /*2250*/  IMAD.HI.U32 R4, R3, R15, RZ ;  /* 0x0000000f03047227 */ /* 0x000fe200078e00ff */
[----:B------:R-:W-:-:S03]  /*2260*/  IABS R252, R12 ;  /* 0x0000000c00fc7213 */ /* 0x000fc60000000000 */
[----:B------:R-:W-:Y:S01]  /*2270*/  @!P5 IMAD.MOV R8, RZ, RZ, -R8 ;  /* 0x000000ffff08d224 */ /* 0x000fe200078e0a08 */
[C---:B------:R-:W-:Y:S01]  /*2280*/  ISETP.GT.U32.AND P5, PT, R0.reuse, R17, PT ;  /* 0x000000110000720c */ /* 0x040fe20003fa4070 */
[----:B------:R-:W-:Y:S02]  /*2290*/  IMAD.MOV R10, RZ, RZ, -R4 ;  /* 0x000000ffff0a7224 */ /* 0x000fe400078e0a04 */
[--C-:B------:R-:W-:Y:S01]  /*22a0*/  @!P4 IMAD.IADD R11, R11, 0x1, -R0.reuse ;  /* 0x000000010b0bc824 */ /* 0x100fe200078e0a00 */
[----:B------:R1:W-:Y:S01]  /*22b0*/  STL [R1+0x14], R8 ;  /* 0x0000140801007387 */ /* 0x0003e20000100800 */
[C---:B------:R-:W-:Y:S02]  /*22c0*/  IMAD R15, R0.reuse, R10, R15 ;  /* 0x0000000a000f7224 */ /* 0x040fe400078e020f */
[----:B------:R-:W-:Y:S01]  /*22d0*/  IMAD.HI.U32 R4, R3, R14, RZ ;  /* 0x0000000e03047227 */ /* 0x000fe200078e00ff */
[C---:B------:R-:W-:Y:S02]  /*22e0*/  ISETP.GT.U32.AND P4, PT, R0.reuse, R11, PT ;  /* 0x0000000b0000720c */ /* 0x040fe40003f84070 */
[----:B------:R-:W-:Y:S01]  /*22f0*/  ISETP.GT.U32.AND P3, PT, R0, R15, PT ;  /* 0x0000000f0000720c */ /* 0x000fe20003f64070 */
[----:B------:R-:W-:Y:S01]  /*2300*/  VIADD R10, R6, 0x20 ;  /* 0x00000020060a7836 */ /* 0x000fe20000000000 */
[----:B------:R-:W-:Y:S01]  /*2310*/  IADD3 R19, -R4, RZ, RZ ;  /* 0x000000ff04137210 */ /* 0x000fe20007ffe1ff */
[----:B------:R-:W-:-:S02]  /*2320*/  @!P5 IMAD.IADD R17, R17, 0x1, -R0 ;  /* 0x000000011111d824 */ /* 0x000fc400078e0a00 */
[----:B-1----:R-:W-:-:S03]  /*2330*/  IMAD.HI.U32 R8, R3, R252, RZ ;  /* 0x000000fc03087227 */ /* 0x002fc600078e00ff */
[C---:B------:R-:W-:Y:S01]  /*2340*/  ISETP.GT.U32.AND P5, PT, R0.reuse, R17, PT ;  /* 0x000000110000720c */ /* 0x040fe20003fa4070 */
[----:B------:R-:W-:Y:S01]  /*2350*/  IMAD R5, R0, R19, R14 ;  /* 0x0000001300057224 */ /* 0x000fe200078e020e */
[----:B------:R-:W-:Y:S01]  /*2360*/  IADD3 R21, -R8, RZ, RZ ;  /* 0x000000ff08157210 */ /* 0x000fe20007ffe1ff */
[--C-:B------:R-:W-:Y:S01]  /*2370*/  @!P4 IMAD.IADD R11, R11, 0x1, -R0.reuse ;  /* 0x000000010b0bc824 */ /* 0x100fe200078e0a00 */
[----:B------:R-:W-:Y:S01]  /*2380*/  IABS R19, R10 ;  /* 0x0000000a00137213 */ /* 0x000fe20000000000 */
[----:B------:R-:W-:Y:S01]  /*2390*/  @!P3 IMAD.IADD R15, R15, 0x1, -R0 ;  /* 0x000000010f0fb824 */ /* 0x000fe200078e0a00 */
[----:B------:R-:W-:Y:S01]  /*23a0*/  ISETP.GT.U32.AND P4, PT, R0, R5, PT ;  /* 0x000000050000720c */ /* 0x000fe20003f84070 */
[----:B------:R-:W-:Y:S01]  /*23b0*/  VIADD R14, R6, 0x22 ;  /* 0x00000022060e7836 */ /* 0x000fe20000000000 */
[----:B------:R-:W-:Y:S01]  /*23c0*/  MOV R9, R11 ;  /* 0x0000000b00097202 */ /* 0x000fe20000000f00 */
[C---:B------:R-:W-:Y:S01]  /*23d0*/  IMAD R252, R0.reuse, R21, R252 ;  /* 0x0000001500fc7224 */ /* 0x040fe200078e02fc */
[----:B------:R-:W-:Y:S01]  /*23e0*/  ISETP.GT.U32.AND P3, PT, R0, R15, PT ;  /* 0x0000000f0000720c */ /* 0x000fe20003f64070 */
[----:B------:R-:W-:Y:S01]  /*23f0*/  IMAD.HI.U32 R4, R3, R19, RZ ;  /* 0x0000001303047227 */ /* 0x000fe200078e00ff */
[----:B------:R-:W-:-:S03]  /*2400*/  IABS R251, R14 ;  /* 0x0000000e00fb7213 */ /* 0x000fc60000000000 */
[----:B------:R-:W-:Y:S01]  /*2410*/  @!P5 IMAD.IADD R17, R17, 0x1, -R0 ;  /* 0x000000011111d824 */ /* 0x000fe200078e0a00 */
[----:B------:R-:W-:Y:S01]  /*2420*/  ISETP.GT.U32.AND P5, PT, R0, R252, PT ;  /* 0x000000fc0000720c */ /* 0x000fe20003fa4070 */
[----:B------:R-:W-:Y:S02]  /*2430*/  IMAD.MOV R4, RZ, RZ, -R4 ;  /* 0x000000ffff047224 */ /* 0x000fe400078e0a04 */
[----:B------:R-:W-:Y:S01]  /*2440*/  @!P4 IMAD.IADD R5, R5, 0x1, -R0 ;  /* 0x000000010505c824 */ /* 0x000fe200078e0a00 */
[----:B------:R-:W-:Y:S01]  /*2450*/  ISETP.GE.AND P4, PT, R10, RZ, PT ;  /* 0x000000ff0a00720c */ /* 0x000fe20003f86270 */
[----:B------:R-:W-:Y:S02]  /*2460*/  IMAD R19, R0, R4, R19 ;  /* 0x0000000400137224 */ /* 0x000fe400078e0213 */
[----:B------:R-:W-:-:S04]  /*2470*/  IMAD.HI.U32 R4, R3, R251, RZ ;  /* 0x000000fb03047227 */ /* 0x000fc800078e00ff */
[----:B------:R-:W-:Y:S01]  /*2480*/  @!P0 IMAD.MOV R9, RZ, RZ, -R9 ;  /* 0x000000ffff098224 */ /* 0x000fe200078e0a09 */
[C---:B------:R-:W-:Y:S01]  /*2490*/  ISETP.GT.U32.AND P0, PT, R0.reuse, R5, PT ;  /* 0x000000050000720c */ /* 0x040fe20003f04070 */
[----:B------:R-:W-:Y:S01]  /*24a0*/  @!P3 IMAD.IADD R15, R15, 0x1, -R0 ;  /* 0x000000010f0fb824 */ /* 0x000fe200078e0a00 */
[----:B------:R-:W-:Y:S01]  /*24b0*/  ISETP.GT.U32.AND P3, PT, R0, R19, PT ;  /* 0x000000130000720c */ /* 0x000fe20003f64070 */
[C---:B------:R-:W-:Y:S01]  /*24c0*/  IMAD.HI.U32 R8, R3.reuse, R115, RZ ;  /* 0x0000007303087227 */ /* 0x040fe200078e00ff */
[----:B------:R-:W-:Y:S01]  /*24d0*/  IADD3 R4, -R4, RZ, RZ ;  /* 0x000000ff04047210 */ /* 0x000fe20007ffe1ff */
[----:B------:R1:W-:Y:S01]  /*24e0*/  STL [R1+0x10], R9 ;  /* 0x0000100901007387 */ /* 0x0003e20000100800 */
[----:B------:R-:W-:Y:S01]  /*24f0*/  @!P5 IADD3 R252, R252, -R0, RZ ;  /* 0x80000000fcfcd210 */ /* 0x000fe20007ffe0ff */
[----:B------:R-:W-:Y:S02]  /*2500*/  IMAD.MOV R8, RZ, RZ, -R8 ;  /* 0x000000ffff087224 */ /* 0x000fe400078e0a08 */
[C---:B------:R-:W-:Y:S01]  /*2510*/  IMAD R251, R0.reuse, R4, R251 ;  /* 0x0000000400fb7224 */ /* 0x040fe200078e02fb */
[----:B------:R-:W-:Y:S01]  /*2520*/  ISETP.GT.U32.AND P5, PT, R0, R252, PT ;  /* 0x000000fc0000720c */ /* 0x000fe20003fa4070 */
[----:B------:R-:W-:-:S04]  /*2530*/  IMAD.HI.U32 R4, R3, R110, RZ ;  /* 0x0000006e03047227 */ /* 0x000fc800078e00ff */
[----:B-1----:R-:W-:Y:S01]  /*2540*/  IMAD.MOV.U32 R9, RZ, RZ, R15 ;  /* 0x000000ffff097224 */ /* 0x002fe200078e000f */
[----:B------:R-:W-:Y:S01]  /*2550*/  IADD3 R11, -R4, RZ, RZ ;  /* 0x000000ff040b7210 */ /* 0x000fe20007ffe1ff */
[C---:B------:R-:W-:Y:S02]  /*2560*/  IMAD R115, R0.reuse, R8, R115 ;  /* 0x0000000800737224 */ /* 0x040fe400078e0273 */
[----:B------:R-:W-:Y:S02]  /*2570*/  @!P1 IMAD.MOV R9, RZ, RZ, -R9 ;  /* 0x000000ffff099224 */ /* 0x000fe400078e0a09 */
[--C-:B------:R-:W-:Y:S01]  /*2580*/  @!P0 IMAD.IADD R5, R5, 0x1, -R0.reuse ;  /* 0x0000000105058824 */ /* 0x100fe200078e0a00 */
[----:B------:R-:W-:Y:S01]  /*2590*/  ISETP.GT.U32.AND P0, PT, R0, R251, PT ;  /* 0x000000fb0000720c */ /* 0x000fe20003f04070 */
[----:B------:R-:W-:Y:S01]  /*25a0*/  @!P3 IMAD.IADD R19, R19, 0x1, -R0 ;  /* 0x000000011313b824 */ /* 0x000fe200078e0a00 */
[----:B------:R1:W-:Y:S01]  /*25b0*/  STL [R1+0xc], R9 ;  /* 0x00000c0901007387 */ /* 0x0003e20000100800 */
[----:B------:R-:W-:Y:S01]  /*25c0*/  IMAD.MOV.U32 R8, RZ, RZ, R17 ;  /* 0x000000ffff087224 */ /* 0x000fe200078e0011 */
[----:B------:R-:W-:Y:S01]  /*25d0*/  ISETP.GE.AND P3, PT, R12, RZ, PT ;  /* 0x000000ff0c00720c */ /* 0x000fe20003f66270 */
[C---:B------:R-:W-:Y:S01]  /*25e0*/  IMAD R110, R0.reuse, R11, R110 ;  /* 0x0000000b006e7224 */ /* 0x040fe200078e026e */
[----:B------:R-:W-:Y:S01]  /*25f0*/  ISETP.GT.U32.AND P1, PT, R0, R19, PT ;  /* 0x000000130000720c */ /* 0x000fe20003f24070 */
[----:B------:R-:W-:Y:S01]  /*2600*/  @!P2 IMAD.MOV R8, RZ, RZ, -R8 ;  /* 0x000000ffff08a224 */ /* 0x000fe200078e0a08 */
[----:B------:R-:W-:Y:S01]  /*2610*/  ISETP.GE.AND P2, PT, R14, RZ, PT ;  /* 0x000000ff0e00720c */ /* 0x000fe20003f46270 */
[--C-:B------:R-:W-:Y:S01]  /*2620*/  @!P5 IMAD.IADD R252, R252, 0x1, -R0.reuse ;  /* 0x00000001fcfcd824 */ /* 0x100fe200078e0a00 */
[----:B------:R-:W-:Y:S01]  /*2630*/  ISETP.GT.U32.AND P5, PT, R0, R110, PT ;  /* 0x0000006e0000720c */ /* 0x000fe20003fa4070 */
[C---:B------:R-:W-:Y:S01]  /*2640*/  VIADD R10, R6.reuse, 0x26 ;  /* 0x00000026060a7836 */ /* 0x040fe20000000000 */
[----:B------:R2:W-:Y:S01]  /*2650*/  STL [R1+0x8], R8 ;  /* 0x0000080801007387 */ /* 0x0005e20000100800 */
[----:B-1----:R-:W-:Y:S01]  /*2660*/  IMAD.MOV.U32 R9, RZ, RZ, R5 ;  /* 0x000000ffff097224 */ /* 0x002fe200078e0005 */
[----:B------:R-:W-:Y:S01]  /*2670*/  @!P0 IADD3 R251, R251, -R0, RZ ;  /* 0x80000000fbfb8210 */ /* 0x000fe20007ffe0ff */
[C---:B------:R-:W-:Y:S01]  /*2680*/  VIADD R11, R6.reuse, 0x27 ;  /* 0x00000027060b7836 */ /* 0x040fe20000000000 */
[----:B------:R-:W-:Y:S01]  /*2690*/  IABS R111, R10 ;  /* 0x0000000a006f7213 */ /* 0x000fe20000000000 */
[----:B------:R-:W-:Y:S01]  /*26a0*/  VIADD R12, R6, 0x28 ;  /* 0x00000028060c7836 */ /* 0x000fe20000000000 */
[----:B------:R-:W-:Y:S01]  /*26b0*/  @!P6 IADD3 R9, -R9, RZ, RZ ;  /* 0x000000ff0909e210 */ /* 0x000fe20007ffe1ff */
[----:B------:R-:W-:Y:S01]  /*26c0*/  @!P1 IMAD.IADD R19, R19, 0x1, -R0 ;  /* 0x0000000113139824 */ /* 0x000fe200078e0a00 */
[----:B------:R-:W-:Y:S01]  /*26d0*/  ISETP.GT.U32.AND P6, PT, R0, R115, PT ;  /* 0x000000730000720c */ /* 0x000fe20003fc4070 */
[----:B------:R-:W-:Y:S01]  /*26e0*/  @!P3 IMAD.MOV R252, RZ, RZ, -R252 ;  /* 0x000000fffffcb224 */ /* 0x000fe200078e0afc */
[----:B------:R-:W-:Y:S01]  /*26f0*/  IABS R69, R11 ;  /* 0x0000000b00457213 */ /* 0x000fe20000000000 */
[----:B--2---:R-:W-:Y:S01]  /*2700*/  VIADD R8, R6, 0x25 ;  /* 0x0000002506087836 */ /* 0x004fe20000000000 */
[----:B------:R1:W-:Y:S01]  /*2710*/  STL [R1+0x4], R9 ;  /* 0x0000040901007387 */ /* 0x0003e20000100800 */
[----:B------:R-:W-:Y:S01]  /*2720*/  @!P5 IMAD.IADD R110, R110, 0x1, -R0 ;  /* 0x000000016e6ed824 */ /* 0x000fe200078e0a00 */
[----:B------:R-:W-:Y:S01]  /*2730*/  IABS R112, R12 ;  /* 0x0000000c00707213 */ /* 0x000fe20000000000 */
[C---:B------:R-:W-:Y:S01]  /*2740*/  VIADD R14, R6.reuse, 0x31 ;  /* 0x00000031060e7836 */ /* 0x040fe20000000000 */
[----:B------:R-:W-:Y:S01]  /*2750*/  IABS R117, R8 ;  /* 0x0000000800757213 */ /* 0x000fe20000000000 */
[----:B------:R-:W-:Y:S01]  /*2760*/  VIADD R17, R6, 0x35 ;  /* 0x0000003506117836 */ /* 0x000fe20000000000 */
[----:B------:R-:W-:-:S02]  /*2770*/  ISETP.GE.AND P0, PT, R18, RZ, PT ;  /* 0x000000ff1200720c */ /* 0x000fc40003f06270 */
[----:B------:R-:W-:Y:S01]  /*2780*/  ISETP.GE.AND P1, PT, R16, RZ, PT ;  /* 0x000000ff1000720c */ /* 0x000fe20003f26270 */
[----:B------:R-:W-:Y:S01]  /*2790*/  IMAD.HI.U32 R4, R3, R117, RZ ;  /* 0x0000007503047227 */ /* 0x000fe200078e00ff */
[----:B------:R-:W-:Y:S02]  /*27a0*/  IABS R31, R14 ;  /* 0x0000000e001f7213 */ /* 0x000fe40000000000 */
[----:B------:R-:W-:Y:S01]  /*27b0*/  IADD3 R16, R6, 0x34, RZ ;  /* 0x0000003406107810 */ /* 0x000fe20007ffe0ff */
[----:B------:R-:W-:Y:S01]  /*27c0*/  @!P6 IMAD.IADD R115, R115, 0x1, -R0 ;  /* 0x000000017373e824 */ /* 0x000fe200078e0a00 */
[----:B------:R-:W-:Y:S01]  /*27d0*/  ISETP.GT.U32.AND P6, PT, R0, R251, PT ;  /* 0x000000fb0000720c */ /* 0x000fe20003fc4070 */
[----:B-1----:R-:W-:Y:S01]  /*27e0*/  IMAD.MOV.U32 R9, RZ, RZ, R19 ;  /* 0x000000ffff097224 */ /* 0x002fe200078e0013 */
[----:B------:R-:W-:Y:S01]  /*27f0*/  IADD3 R5, -R4, RZ, RZ ;  /* 0x000000ff04057210 */ /* 0x000fe20007ffe1ff */
[----:B------:R-:W-:Y:S01]  /*2800*/  IMAD.HI.U32 R4, R3, R111, RZ ;  /* 0x0000006f03047227 */ /* 0x000fe200078e00ff */
[----:B------:R-:W-:-:S02]  /*2810*/  ISETP.GT.U32.AND P5, PT, R0, R115, PT ;  /* 0x000000730000720c */ /* 0x000fc40003fa4070 */
[----:B------:R-:W-:Y:S01]  /*2820*/  IABS R119, R16 ;  /* 0x0000001000777213 */ /* 0x000fe20000000000 */
[----:B------:R-:W-:Y:S01]  /*2830*/  @!P4 IMAD.MOV R9, RZ, RZ, -R9 ;  /* 0x000000ffff09c224 */ /* 0x000fe200078e0a09 */
[C---:B------:R-:W-:Y:S01]  /*2840*/  ISETP.GT.U32.AND P4, PT, R0.reuse, R110, PT ;  /* 0x0000006e0000720c */ /* 0x040fe20003f84070 */
[----:B------:R-:W-:Y:S01]  /*2850*/  IMAD R117, R0, R5, R117 ;  /* 0x0000000500757224 */ /* 0x000fe200078e0275 */
[----:B------:R-:W-:Y:S01]  /*2860*/  IADD3 R4, -R4, RZ, RZ ;  /* 0x000000ff04047210 */ /* 0x000fe20007ffe1ff */
[----:B------:R-:W-:Y:S01]  /*2870*/  IMAD.HI.U32 R5, R3, R112, RZ ;  /* 0x0000007003057227 */ /* 0x000fe200078e00ff */
[----:B------:R-:W-:Y:S01]  /*2880*/  IABS R126, R17 ;  /* 0x00000011007e7213 */ /* 0x000fe20000000000 */
[----:B------:R-:W-:Y:S02]  /*2890*/  STL [R1], R9 ;  /* 0x0000000901007387 */ /* 0x000fe40000100800 */
[--C-:B------:R-:W-:Y:S01]  /*28a0*/  @!P6 IMAD.IADD R251, R251, 0x1, -R0.reuse ;  /* 0x00000001fbfbe824 */ /* 0x100fe200078e0a00 */
[C---:B------:R-:W-:Y:S01]  /*28b0*/  ISETP.GT.U32.AND P6, PT, R0.reuse, R117, PT ;  /* 0x000000750000720c */ /* 0x040fe20003fc4070 */
[----:B------:R-:W-:Y:S01]  /*28c0*/  IMAD R111, R0, R4, R111 ;  /* 0x00000004006f7224 */ /* 0x000fe200078e026f */
[----:B------:R1:W-:Y:S01]  /*28d0*/  STL [R1+0x2fac], R252 ;  /* 0x002facfc01007387 */ /* 0x0003e20000100800 */
[--C-:B------:R-:W-:Y:S01]  /*28e0*/  @!P5 IMAD.IADD R115, R115, 0x1, -R0.reuse ;  /* 0x000000017373d824 */ /* 0x100fe200078e0a00 */
[----:B------:R-:W-:Y:S01]  /*28f0*/  ISETP.GE.AND P5, PT, R8, RZ, PT ;  /* 0x000000ff0800720c */ /* 0x000fe20003fa6270 */
[----:B------:R-:W-:Y:S01]  /*2900*/  @!P4 IMAD.IADD R110, R110, 0x1, -R0 ;  /* 0x000000016e6ec824 */ /* 0x000fe200078e0a00 */
[----:B------:R-:W-:Y:S01]  /*2910*/  ISETP.GT.U32.AND P4, PT, R0, R111, PT ;  /* 0x0000006f0000720c */ /* 0x000fe20003f84070 */
[----:B------:R-:W-:Y:S01]  /*2920*/  IMAD.HI.U32 R4, R3, R69, RZ ;  /* 0x0000004503047227 */ /* 0x000fe200078e00ff */
[----:B------:R-:W-:-:S02]  /*2930*/  IADD3 R8, R6, 0x29, RZ ;  /* 0x0000002906087810 */ /* 0x000fc40007ffe0ff */
[----:B------:R-:W-:Y:S01]  /*2940*/  @!P1 IADD3 R115, -R115, RZ, RZ ;  /* 0x000000ff73739210 */ /* 0x000fe20007ffe1ff */
[----:B------:R-:W-:Y:S01]  /*2950*/  IMAD.MOV R4, RZ, RZ, -R4 ;  /* 0x000000ffff047224 */ /* 0x000fe200078e0a04 */
[----:B------:R-:W-:Y:S01]  /*2960*/  IABS R30, R8 ;  /* 0x00000008001e7213 */ /* 0x000fe20000000000 */
[--C-:B------:R-:W-:Y:S01]  /*2970*/  @!P6 IMAD.IADD R117, R117, 0x1, -R0.reuse ;  /* 0x000000017575e824 */ /* 0x100fe200078e0a00 */
[----:B------:R-:W-:Y:S01]  /*2980*/  ISETP.GE.AND P6, PT, R10, RZ, PT ;  /* 0x000000ff0a00720c */ /* 0x000fe20003fc6270 */
[----:B------:R-:W-:Y:S01]  /*2990*/  IMAD.MOV R5, RZ, RZ, -R5 ;  /* 0x000000ffff057224 */ /* 0x000fe200078e0a05 */
[----:B------:R-:W-:Y:S01]  /*29a0*/  IADD3 R10, R6, 0x2a, RZ ;  /* 0x0000002a060a7810 */ /* 0x000fe20007ffe0ff */
[C---:B------:R-:W-:Y:S01]  /*29b0*/  IMAD R69, R0.reuse, R4, R69 ;  /* 0x0000000400457224 */ /* 0x040fe200078e0245 */
[C---:B------:R-:W-:Y:S01]  /*29c0*/  ISETP.GT.U32.AND P3, PT, R0.reuse, R117, PT ;  /* 0x000000750000720c */ /* 0x040fe20003f64070 */
[----:B------:R-:W-:Y:S01]  /*29d0*/  @!P4 IMAD.IADD R111, R111, 0x1, -R0 ;  /* 0x000000016f6fc824 */ /* 0x000fe200078e0a00 */
[----:B------:R-:W-:Y:S01]  /*29e0*/  IABS R62, R10 ;  /* 0x0000000a003e7213 */ /* 0x000fe20000000000 */
[----:B------:R-:W-:Y:S01]  /*29f0*/  IMAD R112, R0, R5, R112 ;  /* 0x0000000500707224 */ /* 0x000fe200078e0270 */
[----:B-1----:R-:W-:Y:S01]  /*2a00*/  IADD3 R252, R6, 0x1f9, RZ ;  /* 0x000001f906fc7810 */ /* 0x002fe20007ffe0ff */
[----:B------:R-:W-:Y:S01]  /*2a10*/  IMAD.HI.U32 R4, R3, R30, RZ ;  /* 0x0000001e03047227 */ /* 0x000fe200078e00ff */
[----:B------:R-:W-:-:S02]  /*2a20*/  ISETP.GT.U32.AND P4, PT, R0, R111, PT ;  /* 0x0000006f0000720c */ /* 0x000fc40003f84070 */
[----:B------:R-:W-:Y:S01]  /*2a30*/  ISETP.GT.U32.AND P1, PT, R0, R112, PT ;  /* 0x000000700000720c */ /* 0x000fe20003f24070 */
[----:B------:R-:W-:Y:S01]  /*2a40*/  IMAD.HI.U32 R5, R3, R62, RZ ;  /* 0x0000003e03057227 */ /* 0x000fe200078e00ff */
[----:B------:R-:W-:-:S03]  /*2a50*/  IABS R247, R252 ;  /* 0x000000fc00f77213 */ /* 0x000fc60000000000 */
[----:B------:R-:W-:Y:S01]  /*2a60*/  @!P0 IMAD.MOV R110, RZ, RZ, -R110 ;  /* 0x000000ffff6e8224 */ /* 0x000fe200078e0a6e */
[----:B------:R-:W-:Y:S01]  /*2a70*/  ISETP.GE.AND P0, PT, R11, RZ, PT ;  /* 0x000000ff0b00720c */ /* 0x000fe20003f06270 */
[----:B------:R-:W-:Y:S01]  /*2a80*/  IMAD.MOV R11, RZ, RZ, -R4 ;  /* 0x000000ffff0b7224 */ /* 0x000fe200078e0a04 */
[----:B------:R-:W-:Y:S01]  /*2a90*/  IADD3 R5, -R5, RZ, RZ ;  /* 0x000000ff05057210 */ /* 0x000fe20007ffe1ff */
[----:B------:R-:W-:Y:S01]  /*2aa0*/  @!P3 IMAD.IADD R117, R117, 0x1, -R0 ;  /* 0x000000017575b824 */ /* 0x000fe200078e0a00 */
[----:B------:R-:W-:Y:S01]  /*2ab0*/  ISETP.GE.AND P3, PT, R12, RZ, PT ;  /* 0x000000ff0c00720c */ /* 0x000fe20003f66270 */
[C---:B------:R-:W-:Y:S02]  /*2ac0*/  IMAD R30, R0.reuse, R11, R30 ;  /* 0x0000000b001e7224 */ /* 0x040fe400078e021e */
[----:B------:R-:W-:Y:S01]  /*2ad0*/  @!P2 IMAD.MOV R251, RZ, RZ, -R251 ;  /* 0x000000fffffba224 */ /* 0x000fe200078e0afb */
[----:B------:R-:W-:Y:S01]  /*2ae0*/  ISETP.GT.U32.AND P2, PT, R0, R69, PT ;  /* 0x000000450000720c */ /* 0x000fe20003f44070 */
[----:B------:R-:W-:Y:S01]  /*2af0*/  @!P4 IMAD.IADD R111, R111, 0x1, -R0 ;  /* 0x000000016f6fc824 */ /* 0x000fe200078e0a00 */
[----:B------:R-:W-:Y:S01]  /*2b00*/  @!P1 IADD3 R112, R112, -R0, RZ ;  /* 0x8000000070709210 */ /* 0x000fe20007ffe0ff */
[----:B------:R-:W-:Y:S01]  /*2b10*/  IMAD R62, R0, R5, R62 ;  /* 0x00000005003e7224 */ /* 0x000fe200078e023e */
[----:B------:R-:W-:Y:S01]  /*2b20*/  ISETP.GE.AND P4, PT, R8, RZ, PT ;  /* 0x000000ff0800720c */ /* 0x000fe20003f86270 */
[----:B------:R-:W-:Y:S01]  /*2b30*/  @!P5 IMAD.MOV R117, RZ, RZ, -R117 ;  /* 0x000000ffff75d224 */ /* 0x000fe200078e0a75 */
[C---:B------:R-:W-:Y:S01]  /*2b40*/  ISETP.GT.U32.AND P5, PT, R0.reuse, R30, PT ;  /* 0x0000001e0000720c */ /* 0x040fe20003fa4070 */
[----:B------:R-:W-:Y:S01]  /*2b50*/  @!P6 IMAD.MOV R111, RZ, RZ, -R111 ;  /* 0x000000ffff6fe224 */ /* 0x000fe200078e0a6f */
[----:B------:R-:W-:Y:S01]  /*2b60*/  ISETP.GT.U32.AND P6, PT, R0, R62, PT ;  /* 0x0000003e0000720c */ /* 0x000fe20003fc4070 */
[----:B------:R-:W-:Y:S01]  /*2b70*/  VIADD R5, R6, 0x2b ;  /* 0x0000002b06057836 */ /* 0x000fe20000000000 */
[----:B------:R-:W-:Y:S01]  /*2b80*/  ISETP.GT.U32.AND P1, PT, R0, R112, PT ;  /* 0x000000700000720c */ /* 0x000fe20003f24070 */
[C---:B------:R-:W-:Y:S01]  /*2b90*/  VIADD R8, R6.reuse, 0x2c ;  /* 0x0000002c06087836 */ /* 0x040fe20000000000 */
[----:B------:R-:W-:Y:S01]  /*2ba0*/  STL [R1+0x2fb0], R251 ;  /* 0x002fb0fb01007387 */ /* 0x000fe20000100800 */
[--C-:B------:R-:W-:Y:S01]  /*2bb0*/  @!P2 IMAD.IADD R69, R69, 0x1, -R0.reuse ;  /* 0x000000014545a824 */ /* 0x100fe200078e0a00 */
[----:B------:R-:W-:Y:S01]  /*2bc0*/  IABS R113, R5 ;  /* 0x0000000500717213 */ /* 0x000fe20000000000 */
[C---:B------:R-:W-:Y:S01]  /*2bd0*/  VIADD R12, R6.reuse, 0x30 ;  /* 0x00000030060c7836 */ /* 0x040fe20000000000 */
[----:B------:R-:W-:Y:S01]  /*2be0*/  IABS R70, R8 ;  /* 0x0000000800467213 */ /* 0x000fe20000000000 */
[----:B------:R-:W-:Y:S01]  /*2bf0*/  VIADD R11, R6, 0x2f ;  /* 0x0000002f060b7836 */ /* 0x000fe20000000000 */
[----:B------:R-:W-:Y:S01]  /*2c00*/  ISETP.GT.U32.AND P2, PT, R0, R69, PT ;  /* 0x000000450000720c */ /* 0x000fe20003f44070 */
[--C-:B------:R-:W-:Y:S01]  /*2c10*/  @!P5 IMAD.IADD R30, R30, 0x1, -R0.reuse ;  /* 0x000000011e1ed824 */ /* 0x100fe200078e0a00 */
[----:B------:R-:W-:Y:S01]  /*2c20*/  IABS R101, R12 ;  /* 0x0000000c00657213 */ /* 0x000fe20000000000 */
[----:B------:R-:W-:Y:S01]  /*2c30*/  IMAD.HI.U32 R4, R3, R113, RZ ;  /* 0x0000007103047227 */ /* 0x000fe200078e00ff */
[----:B------:R-:W-:Y:S01]  /*2c40*/  IABS R116, R11 ;  /* 0x0000000b00747213 */ /* 0x000fe20000000000 */
[----:B------:R1:W-:Y:S01]  /*2c50*/  STL [R1+0x2fb4], R115 ;  /* 0x002fb47301007387 */ /* 0x0003e20000100800 */
[----:B------:R-:W-:Y:S01]  /*2c60*/  ISETP.GT.U32.AND P5, PT, R0, R30, PT ;  /* 0x0000001e0000720c */ /* 0x000fe20003fa4070 */
[--C-:B------:R-:W-:Y:S01]  /*2c70*/  @!P6 IMAD.IADD R62, R62, 0x1, -R0.reuse ;  /* 0x000000013e3ee824 */ /* 0x100fe200078e0a00 */
[----:B------:R-:W-:Y:S01]  /*2c80*/  IADD3 R4, -R4, RZ, RZ ;  /* 0x000000ff04047210 */ /* 0x000fe20007ffe1ff */
[----:B------:R-:W-:Y:S01]  /*2c90*/  @!P1 IMAD.IADD R112, R112, 0x1, -R0 ;  /* 0x0000000170709824 */ /* 0x000fe200078e0a00 */
[----:B------:R-:W-:Y:S01]  /*2ca0*/  ISETP.GE.AND P1, PT, R5, RZ, PT ;  /* 0x000000ff0500720c */ /* 0x000fe20003f26270 */
[----:B------:R-:W-:Y:S01]  /*2cb0*/  IMAD.HI.U32 R5, R3, R70, RZ ;  /* 0x0000004603057227 */ /* 0x000fe200078e00ff */
[----:B------:R-:W-:-:S02]  /*2cc0*/  ISETP.GT.U32.AND P6, PT, R0, R62, PT ;  /* 0x0000003e0000720c */ /* 0x000fc40003fc4070 */
[----:B------:R-:W-:Y:S01]  /*2cd0*/  @!P2 IADD3 R69, R69, -R0, RZ ;  /* 0x800000004545a210 */ /* 0x000fe20007ffe0ff */
[----:B------:R-:W-:Y:S01]  /*2ce0*/  IMAD.MOV R5, RZ, RZ, -R5 ;  /* 0x000000ffff057224 */ /* 0x000fe200078e0a05 */
[----:B------:R-:W-:Y:S01]  /*2cf0*/  ISETP.GE.AND P2, PT, R10, RZ, PT ;  /* 0x000000ff0a00720c */ /* 0x000fe20003f46270 */
[C---:B------:R-:W-:Y:S02]  /*2d00*/  IMAD R113, R0.reuse, R4, R113 ;  /* 0x0000000400717224 */ /* 0x040fe400078e0271 */
[----:B------:R-:W-:Y:S02]  /*2d10*/  IMAD R70, R0, R5, R70 ;  /* 0x0000000500467224 */ /* 0x000fe400078e0246 */
[--C-:B------:R-:W-:Y:S01]  /*2d20*/  @!P5 IMAD.IADD R30, R30, 0x1, -R0.reuse ;  /* 0x000000011e1ed824 */ /* 0x100fe200078e0a00 */
[----:B------:R-:W-:Y:S01]  /*2d30*/  ISETP.GT.U32.AND P5, PT, R0, R113, PT ;  /* 0x000000710000720c */ /* 0x000fe20003fa4070 */
[----:B------:R-:W-:Y:S02]  /*2d40*/  VIADD R10, R6, 0x2d ;  /* 0x0000002d060a7836 */ /* 0x000fe40000000000 */
[----:B------:R-:W-:Y:S01]  /*2d50*/  @!P6 IMAD.IADD R62, R62, 0x1, -R0 ;  /* 0x000000013e3ee824 */ /* 0x000fe200078e0a00 */
[----:B------:R-:W-:Y:S01]  /*2d60*/  ISETP.GT.U32.AND P6, PT, R0, R70, PT ;  /* 0x000000460000720c */ /* 0x000fe20003fc4070 */
[----:B------:R-:W-:Y:S01]  /*2d70*/  @!P0 IMAD.MOV R69, RZ, RZ, -R69 ;  /* 0x000000ffff458224 */ /* 0x000fe200078e0a45 */
[----:B------:R-:W-:Y:S01]  /*2d80*/  IABS R114, R10 ;  /* 0x0000000a00727213 */ /* 0x000fe20000000000 */
[----:B------:R-:W-:Y:S01]  /*2d90*/  @!P4 IMAD.MOV R30, RZ, RZ, -R30 ;  /* 0x000000ffff1ec224 */ /* 0x000fe200078e0a1e */
[----:B------:R-:W-:Y:S01]  /*2da0*/  ISETP.GE.AND P0, PT, R8, RZ, PT ;  /* 0x000000ff0800720c */ /* 0x000fe20003f06270 */
[----:B------:R-:W-:Y:S01]  /*2db0*/  @!P3 IMAD.MOV R112, RZ, RZ, -R112 ;  /* 0x000000ffff70b224 */ /* 0x000fe200078e0a70 */
[----:B------:R-:W-:Y:S01]  /*2dc0*/  IADD3 R8, R6, 0x2e, RZ ;  /* 0x0000002e06087810 */ /* 0x000fe20007ffe0ff */
[----:B------:R-:W-:Y:S01]  /*2dd0*/  IMAD.HI.U32 R4, R3, R114, RZ ;  /* 0x0000007203047227 */ /* 0x000fe200078e00ff */
[----:B------:R-:W-:-:S02]  /*2de0*/  ISETP.GE.AND P3, PT, R10, RZ, PT ;  /* 0x000000ff0a00720c */ /* 0x000fc40003f66270 */
[----:B------:R-:W-:Y:S01]  /*2df0*/  IABS R63, R8 ;  /* 0x00000008003f7213 */ /* 0x000fe20000000000 */
[--C-:B------:R-:W-:Y:S01]  /*2e00*/  @!P5 IMAD.IADD R113, R113, 0x1, -R0.reuse ;  /* 0x000000017171d824 */ /* 0x100fe200078e0a00 */
[----:B------:R-:W-:Y:S01]  /*2e10*/  IADD3 R5, -R4, RZ, RZ ;  /* 0x000000ff04057210 */ /* 0x000fe20007ffe1ff */
[----:B------:R-:W-:Y:S02]  /*2e20*/  @!P6 IMAD.IADD R70, R70, 0x1, -R0 ;  /* 0x000000014646e824 */ /* 0x000fe400078e0a00 */
[C---:B------:R-:W-:Y:S01]  /*2e30*/  IMAD.HI.U32 R4, R3.reuse, R63, RZ ;  /* 0x0000003f03047227 */ /* 0x040fe200078e00ff */
[C---:B------:R-:W-:Y:S02]  /*2e40*/  ISETP.GT.U32.AND P6, PT, R0.reuse, R113, PT ;  /* 0x000000710000720c */ /* 0x040fe40003fc4070 */
[C---:B------:R-:W-:Y:S01]  /*2e50*/  ISETP.GT.U32.AND P4, PT, R0.reuse, R70, PT ;  /* 0x000000460000720c */ /* 0x040fe20003f84070 */
[----:B------:R-:W-:Y:S01]  /*2e60*/  IMAD R114, R0, R5, R114 ;  /* 0x0000000500727224 */ /* 0x000fe200078e0272 */
[----:B------:R-:W-:Y:S01]  /*2e70*/  IADD3 R4, -R4, RZ, RZ ;  /* 0x000000ff04047210 */ /* 0x000fe20007ffe1ff */
[----:B------:R-:W-:-:S03]  /*2e80*/  IMAD.HI.U32 R5, R3, R116, RZ ;  /* 0x0000007403057227 */ /* 0x000fc600078e00ff */
[C---:B------:R-:W-:Y:S01]  /*2e90*/  ISETP.GT.U32.AND P5, PT, R0.reuse, R114, PT ;  /* 0x000000720000720c */ /* 0x040fe20003fa4070 */
[----:B------:R-:W-:Y:S02]  /*2ea0*/  IMAD R63, R0, R4, R63 ;  /* 0x00000004003f7224 */ /* 0x000fe400078e023f */
[----:B------:R-:W-:-:S04]  /*2eb0*/  IMAD.HI.U32 R4, R3, R101, RZ ;  /* 0x0000006503047227 */ /* 0x000fc800078e00ff */
[----:B------:R-:W-:Y:S01]  /*2ec0*/  @!P6 IMAD.IADD R113, R113, 0x1, -R0 ;  /* 0x000000017171e824 */ /* 0x000fe200078e0a00 */
[----:B------:R-:W-:Y:S01]  /*2ed0*/  ISETP.GT.U32.AND P6, PT, R0, R63, PT ;  /* 0x0000003f0000720c */ /* 0x000fe20003fc4070 */
[----:B------:R-:W-:Y:S01]  /*2ee0*/  IMAD.MOV R5, RZ, RZ, -R5 ;  /* 0x000000ffff057224 */ /* 0x000fe200078e0a05 */
[----:B------:R-:W-:Y:S01]  /*2ef0*/  IADD3 R4, -R4, RZ, RZ ;  /* 0x000000ff04047210 */ /* 0x000fe20007ffe1ff */
[----:B------:R-:W-:Y:S02]  /*2f00*/  VIADD R10, R6, 0x32 ;  /* 0x00000032060a7836 */ /* 0x000fe40000000000 */
[----:B------:R-:W-:Y:S01]  /*2f10*/  @!P5 IADD3 R114, R114, -R0, RZ ;  /* 0x800000007272d210 */ /* 0x000fe20007ffe0ff */
[C---:B------:R-:W-:Y:S02]  /*2f20*/  IMAD R116, R0.reuse, R5, R116 ;  /* 0x0000000500747224 */ /* 0x040fe400078e0274 */
[C---:B------:R-:W-:Y:S01]  /*2f30*/  IMAD R101, R0.reuse, R4, R101 ;  /* 0x0000000400657224 */ /* 0x040fe200078e0265 */
[----:B------:R-:W-:Y:S01]  /*2f40*/  ISETP.GT.U32.AND P5, PT, R0, R114, PT ;  /* 0x000000720000720c */ /* 0x000fe20003fa4070 */
[----:B------:R-:W-:Y:S01]  /*2f50*/  IMAD.HI.U32 R5, R3, R31, RZ ;  /* 0x0000001f03057227 */ /* 0x000fe200078e00ff */
[----:B------:R-:W-:-:S03]  /*2f60*/  IABS R118, R10 ;  /* 0x0000000a00767213 */ /* 0x000fc60000000000 */
[--C-:B------:R-:W-:Y:S01]  /*2f70*/  @!P6 IMAD.IADD R63, R63, 0x1, -R0.reuse ;  /* 0x000000013f3fe824 */ /* 0x100fe200078e0a00 */
[C---:B------:R-:W-:Y:S01]  /*2f80*/  ISETP.GT.U32.AND P6, PT, R0.reuse, R101, PT ;  /* 0x000000650000720c */ /* 0x040fe20003fc4070 */
[----:B------:R-:W-:Y:S01]  /*2f90*/  @!P1 IMAD.MOV R113, RZ, RZ, -R113 ;  /* 0x000000ffff719224 */ /* 0x000fe200078e0a71 */
[----:B------:R-:W-:Y:S01]  /*2fa0*/  ISETP.GT.U32.AND P1, PT, R0, R116, PT ;  /* 0x000000740000720c */ /* 0x000fe20003f24070 */
[----:B------:R-:W-:Y:S02]  /*2fb0*/  IMAD.MOV R5, RZ, RZ, -R5 ;  /* 0x000000ffff057224 */ /* 0x000fe400078e0a05 */
[----:B------:R-:W-:Y:S02]  /*2fc0*/  IMAD.HI.U32 R4, R3, R118, RZ ;  /* 0x0000007603047227 */ /* 0x000fe400078e00ff */
[-C--:B------:R-:W-:Y:S02]  /*2fd0*/  @!P5 IADD3 R114, R114, -R0.reuse, RZ ;  /* 0x800000007272d210 */ /* 0x080fe40007ffe0ff */
[----:B------:R-:W-:Y:S01]  /*2fe0*/  @!P4 IMAD.IADD R70, R70, 0x1, -R0 ;  /* 0x000000014646c824 */ /* 0x000fe200078e0a00 */
[----:B------:R-:W-:Y:S01]  /*2ff0*/  ISETP.GE.AND P5, PT, R12, RZ, PT ;  /* 0x000000ff0c00720c */ /* 0x000fe20003fa6270 */
[C---:B------:R-:W-:Y:S01]  /*3000*/  IMAD R31, R0.reuse, R5, R31 ;  /* 0x00000005001f7224 */ /* 0x040fe200078e021f */
[----:B------:R-:W-:Y:S01]  /*3010*/  ISETP.GE.AND P4, PT, R11, RZ, PT ;  /* 0x000000ff0b00720c */ /* 0x000fe20003f86270 */
[----:B------:R-:W-:Y:S01]  /*3020*/  IMAD.MOV R5, RZ, RZ, -R4 ;  /* 0x000000ffff057224 */ /* 0x000fe200078e0a04 */
[----:B------:R-:W-:Y:S01]  /*3030*/  @!P6 IADD3 R101, R101, -R0, RZ ;  /* 0x800000006565e210 */ /* 0x000fe20007ffe0ff */
[----:B------:R-:W-:Y:S01]  /*3040*/  @!P0 IMAD.MOV R70, RZ, RZ, -R70 ;  /* 0x000000ffff468224 */ /* 0x000fe200078e0a46 */
[----:B------:R-:W-:Y:S01]  /*3050*/  ISETP.GT.U32.AND P0, PT, R0, R63, PT ;  /* 0x0000003f0000720c */ /* 0x000fe20003f04070 */
[----:B------:R-:W-:Y:S01]  /*3060*/  VIADD R12, R6, 0x33 ;  /* 0x00000033060c7836 */ /* 0x000fe20000000000 */
[C---:B------:R-:W-:Y:S01]  /*3070*/  ISETP.GT.U32.AND P6, PT, R0.reuse, R101, PT ;  /* 0x000000650000720c */ /* 0x040fe20003fc4070 */
[----:B------:R-:W-:Y:S01]  /*3080*/  IMAD R118, R0, R5, R118 ;  /* 0x0000000500767224 */ /* 0x000fe200078e0276 */
[----:B------:R-:W-:Y:S01]  /*3090*/  @!P3 IADD3 R114, -R114, RZ, RZ ;  /* 0x000000ff7272b210 */ /* 0x000fe20007ffe1ff */
[----:B------:R-:W-:Y:S01]  /*30a0*/  @!P1 IMAD.IADD R116, R116, 0x1, -R0 ;  /* 0x0000000174749824 */ /* 0x000fe200078e0a00 */
[----:B------:R-:W-:Y:S01]  /*30b0*/  IABS R124, R12 ;  /* 0x0000000c007c7213 */ /* 0x000fe20000000000 */
[----:B------:R-:W-:Y:S01]  /*30c0*/  @!P2 IMAD.MOV R62, RZ, RZ, -R62 ;  /* 0x000000ffff3ea224 */ /* 0x000fe200078e0a3e */
[----:B------:R-:W-:Y:S01]  /*30d0*/  ISETP.GE.AND P2, PT, R8, RZ, PT ;  /* 0x000000ff0800720c */ /* 0x000fe20003f46270 */
[----:B------:R-:W-:Y:S01]  /*30e0*/  IMAD.HI.U32 R5, R3, R119, RZ ;  /* 0x0000007703057227 */ /* 0x000fe200078e00ff */
[----:B------:R-:W-:-:S03]  /*30f0*/  ISETP.GT.U32.AND P1, PT, R0, R116, PT ;  /* 0x000000740000720c */ /* 0x000fc60003f24070 */
[----:B------:R-:W-:Y:S02]  /*3100*/  IMAD.HI.U32 R4, R3, R124, RZ ;  /* 0x0000007c03047227 */ /* 0x000fe400078e00ff */
[----:B------:R-:W-:Y:S02]  /*3110*/  @!P6 IADD3 R101, R101, -R0, RZ ;  /* 0x800000006565e210 */ /* 0x000fe40007ffe0ff */
[C---:B------:R-:W-:Y:S01]  /*3120*/  ISETP.GT.U32.AND P6, PT, R0.reuse, R118, PT ;  /* 0x000000760000720c */ /* 0x040fe20003fc4070 */
[----:B------:R-:W-:Y:S01]  /*3130*/  @!P0 IMAD.IADD R63, R63, 0x1, -R0 ;  /* 0x000000013f3f8824 */ /* 0x000fe200078e0a00 */
[----:B------:R-:W-:Y:S01]  /*3140*/  ISETP.GT.U32.AND P0, PT, R0, R31, PT ;  /* 0x0000001f0000720c */ /* 0x000fe20003f04070 */
[----:B------:R-:W-:Y:S02]  /*3150*/  IMAD.MOV R11, RZ, RZ, -R4 ;  /* 0x000000ffff0b7224 */ /* 0x000fe400078e0a04 */
[----:B------:R-:W-:-:S04]  /*3160*/  IMAD.HI.U32 R8, R3, R126, RZ ;  /* 0x0000007e03087227 */ /* 0x000fc800078e00ff */
[----:B------:R-:W-:Y:S02]  /*3170*/  IMAD.MOV R5, RZ, RZ, -R5 ;  /* 0x000000ffff057224 */ /* 0x000fe400078e0a05 */
[----:B------:R-:W-:Y:S01]  /*3180*/  IMAD R124, R0, R11, R124 ;  /* 0x0000000b007c7224 */ /* 0x000fe200078e027c */
[C---:B------:R-:W-:Y:S01]  /*3190*/  IADD3 R11, R6.reuse, 0x38, RZ ;  /* 0x00000038060b7810 */ /* 0x040fe20007ffe0ff */
[----:B------:R-:W-:Y:S02]  /*31a0*/  IMAD.MOV R15, RZ, RZ, -R8 ;  /* 0x000000ffff0f7224 */ /* 0x000fe400078e0a08 */
[----:B------:R-:W-:Y:S01]  /*31b0*/  VIADD R8, R6, 0x36 ;  /* 0x0000003606087836 */ /* 0x000fe20000000000 */
[----:B------:R-:W-:Y:S01]  /*31c0*/  ISETP.GT.U32.AND P3, PT, R0, R124, PT ;  /* 0x0000007c0000720c */ /* 0x000fe20003f64070 */
[--C-:B------:R-:W-:Y:S01]  /*31d0*/  @!P6 IMAD.IADD R118, R118, 0x1, -R0.reuse ;  /* 0x000000017676e824 */ /* 0x100fe200078e0a00 */
[----:B------:R-:W-:Y:S01]  /*31e0*/  @!P0 IADD3 R31, R31, -R0, RZ ;  /* 0x800000001f1f8210 */ /* 0x000fe20007ffe0ff */
[----:B------:R-:W-:Y:S01]  /*31f0*/  @!P1 IMAD.IADD R116, R116, 0x1, -R0 ;  /* 0x0000000174749824 */ /* 0x000fe200078e0a00 */
[----:B------:R-:W-:Y:S01]  /*3200*/  IABS R120, R8 ;  /* 0x0000000800787213 */ /* 0x000fe20000000000 */
[----:B------:R-:W-:Y:S01]  /*3210*/  IMAD R119, R0, R5, R119 ;  /* 0x0000000500777224 */ /* 0x000fe200078e0277 */
[----:B------:R-:W-:Y:S01]  /*3220*/  ISETP.GE.AND P0, PT, R10, RZ, PT ;  /* 0x000000ff0a00720c */ /* 0x000fe20003f06270 */
[----:B------:R-:W-:Y:S01]  /*3230*/  @!P2 IMAD.MOV R63, RZ, RZ, -R63 ;  /* 0x000000ffff3fa224 */ /* 0x000fe200078e0a3f */
[C---:B------:R-:W-:Y:S01]  /*3240*/  ISETP.GT.U32.AND P2, PT, R0.reuse, R118, PT ;  /* 0x000000760000720c */ /* 0x040fe20003f44070 */
[----:B------:R-:W-:Y:S01]  /*3250*/  @!P4 IMAD.MOV R116, RZ, RZ, -R116 ;  /* 0x000000ffff74c224 */ /* 0x000fe200078e0a74 */
[C---:B------:R-:W-:Y:S01]  /*3260*/  ISETP.GT.U32.AND P4, PT, R0.reuse, R119, PT ;  /* 0x000000770000720c */ /* 0x040fe20003f84070 */
[----:B------:R-:W-:Y:S01]  /*3270*/  IMAD.HI.U32 R4, R3, R120, RZ ;  /* 0x0000007803047227 */ /* 0x000fe200078e00ff */
[----:B------:R-:W-:-:S02]  /*3280*/  ISETP.GT.U32.AND P6, PT, R0, R31, PT ;  /* 0x0000001f0000720c */ /* 0x000fc40003fc4070 */
[----:B------:R-:W-:Y:S01]  /*3290*/  IABS R121, R11 ;  /* 0x0000000b00797213 */ /* 0x000fe20000000000 */
[----:B------:R-:W-:Y:S01]  /*32a0*/  IMAD.MOV R5, RZ, RZ, -R4 ;  /* 0x000000ffff057224 */ /* 0x000fe200078e0a04 */
[----:B------:R-:W-:Y:S01]  /*32b0*/  ISETP.GE.AND P1, PT, R14, RZ, PT ;  /* 0x000000ff0e00720c */ /* 0x000fe20003f26270 */
[----:B------:R-:W-:Y:S01]  /*32c0*/  @!P3 IMAD.IADD R124, R124, 0x1, -R0 ;  /* 0x000000017c7cb824 */ /* 0x000fe200078e0a00 */
[----:B------:R-:W-:Y:S01]  /*32d0*/  ISETP.GE.AND P3, PT, R17, RZ, PT ;  /* 0x000000ff1100720c */ /* 0x000fe20003f66270 */
[----:B------:R-:W-:Y:S02]  /*32e0*/  IMAD R120, R0, R5, R120 ;  /* 0x0000000500787224 */ /* 0x000fe400078e0278 */
[----:B------:R-:W-:Y:S01]  /*32f0*/  @!P2 IMAD.IADD R118, R118, 0x1, -R0 ;  /* 0x000000017676a824 */ /* 0x000fe200078e0a00 */
[----:B------:R-:W-:Y:S01]  /*3300*/  ISETP.GE.AND P2, PT, R16, RZ, PT ;  /* 0x000000ff1000720c */ /* 0x000fe20003f46270 */
[----:B------:R-:W-:Y:S01]  /*3310*/  IMAD R126, R0, R15, R126 ;  /* 0x0000000f007e7224 */ /* 0x000fe200078e027e */
[----:B------:R-:W-:Y:S01]  /*3320*/  @!P4 IADD3 R119, R119, -R0, RZ ;  /* 0x800000007777c210 */ /* 0x000fe20007ffe0ff */
[----:B------:R-:W-:Y:S01]  /*3330*/  VIADD R10, R6, 0x37 ;  /* 0x00000037060a7836 */ /* 0x000fe20000000000 */
[C---:B------:R-:W-:Y:S01]  /*3340*/  ISETP.GT.U32.AND P4, PT, R0.reuse, R124, PT ;  /* 0x0000007c0000720c */ /* 0x040fe20003f84070 */
[----:B------:R-:W-:Y:S01]  /*3350*/  @!P0 IMAD.MOV R118, RZ, RZ, -R118 ;  /* 0x000000ffff768224 */ /* 0x000fe200078e0a76 */
[----:B------:R-:W-:Y:S01]  /*3360*/  ISETP.GT.U32.AND P0, PT, R0, R120, PT ;  /* 0x000000780000720c */ /* 0x000fe20003f04070 */
[----:B------:R-:W-:Y:S01]  /*3370*/  @!P5 IMAD.MOV R101, RZ, RZ, -R101 ;  /* 0x000000ffff65d224 */ /* 0x000fe200078e0a65 */
[----:B------:R-:W-:Y:S01]  /*3380*/  @!P6 IADD3 R31, R31, -R0, RZ ;  /* 0x800000001f1fe210 */ /* 0x000fe20007ffe0ff */
[C---:B------:R-:W-:Y:S01]  /*3390*/  VIADD R14, R6.reuse, 0x40 ;  /* 0x00000040060e7836 */ /* 0x040fe20000000000 */
[----:B------:R-:W-:Y:S01]  /*33a0*/  IABS R128, R10 ;  /* 0x0000000a00807213 */ /* 0x000fe20000000000 */
[----:B------:R-:W-:Y:S01]  /*33b0*/  VIADD R15, R6, 0x41 ;  /* 0x00000041060f7836 */ /* 0x000fe20000000000 */
[----:B------:R-:W-:Y:S01]  /*33c0*/  ISETP.GT.U32.AND P6, PT, R0, R126, PT ;  /* 0x0000007e0000720c */ /* 0x000fe20003fc4070 */
[----:B------:R-:W-:Y:S01]  /*33d0*/  @!P1 IMAD.MOV R31, RZ, RZ, -R31 ;  /* 0x000000ffff1f9224 */ /* 0x000fe200078e0a1f */
[----:B------:R-:W-:Y:S01]  /*33e0*/  ISETP.GE.AND P5, PT, R12, RZ, PT ;  /* 0x000000ff0c00720c */ /* 0x000fe20003fa6270 */
[----:B------:R-:W-:Y:S01]  /*33f0*/  IMAD.HI.U32 R4, R3, R128, RZ ;  /* 0x0000008003047227 */ /* 0x000fe200078e00ff */
[----:B------:R-:W-:-:S02]  /*3400*/  IABS R107, R14 ;  /* 0x0000000e006b7213 */ /* 0x000fc40000000000 */
[----:B------:R-:W-:Y:S01]  /*3410*/  IABS R38, R15 ;  /* 0x0000000f00267213 */ /* 0x000fe20000000000 */
[----:B------:R-:W-:Y:S02]  /*3420*/  VIADD R12, R6, 0x39 ;  /* 0x00000039060c7836 */ /* 0x000fe40000000000 */
[----:B------:R-:W-:Y:S02]  /*3430*/  IMAD.MOV R5, RZ, RZ, -R4 ;  /* 0x000000ffff057224 */ /* 0x000fe400078e0a04 */
[----:B------:R-:W-:Y:S01]  /*3440*/  @!P4 IMAD.IADD R124, R124, 0x1, -R0 ;  /* 0x000000017c7cc824 */ /* 0x000fe200078e0a00 */
[----:B------:R-:W-:Y:S01]  /*3450*/  ISETP.GE.AND P4, PT, R8, RZ, PT ;  /* 0x000000ff0800720c */ /* 0x000fe20003f86270 */
[----:B------:R-:W-:Y:S01]  /*3460*/  IMAD.HI.U32 R4, R3, R121, RZ ;  /* 0x0000007903047227 */ /* 0x000fe200078e00ff */
[----:B------:R-:W-:-:S03]  /*3470*/  IABS R29, R12 ;  /* 0x0000000c001d7213 */ /* 0x000fc60000000000 */
[----:B------:R-:W-:Y:S01]  /*3480*/  VIADD R8, R6, 0x3a ;  /* 0x0000003a06087836 */ /* 0x000fe20000000000 */
[----:B------:R-:W-:Y:S01]  /*3490*/  IADD3 R4, -R4, RZ, RZ ;  /* 0x000000ff04047210 */ /* 0x000fe20007ffe1ff */
[--C-:B------:R-:W-:Y:S01]  /*34a0*/  @!P0 IMAD.IADD R120, R120, 0x1, -R0.reuse ;  /* 0x0000000178788824 */ /* 0x100fe200078e0a00 */
[----:B------:R-:W-:Y:S01]  /*34b0*/  ISETP.GE.AND P0, PT, R11, RZ, PT ;  /* 0x000000ff0b00720c */ /* 0x000fe20003f06270 */
[----:B------:R-:W-:Y:S01]  /*34c0*/  @!P6 IMAD.IADD R126, R126, 0x1, -R0 ;  /* 0x000000017e7ee824 */ /* 0x000fe200078e0a00 */
[C---:B------:R-:W-:Y:S01]  /*34d0*/  ISETP.GT.U32.AND P6, PT, R0.reuse, R119, PT ;  /* 0x000000770000720c */ /* 0x040fe20003fc4070 */
[C---:B------:R-:W-:Y:S01]  /*34e0*/  IMAD R128, R0.reuse, R5, R128 ;  /* 0x0000000500807224 */ /* 0x040fe200078e0280 */
[----:B------:R-:W-:Y:S01]  /*34f0*/  IABS R130, R8 ;  /* 0x0000000800827213 */ /* 0x000fe20000000000 */
[----:B------:R-:W-:Y:S01]  /*3500*/  @!P5 IMAD.MOV R124, RZ, RZ, -R124 ;  /* 0x000000ffff7cd224 */ /* 0x000fe200078e0a7c */
[C---:B------:R-:W-:Y:S01]  /*3510*/  ISETP.GT.U32.AND P5, PT, R0.reuse, R120, PT ;  /* 0x000000780000720c */ /* 0x040fe20003fa4070 */
[----:B------:R-:W-:Y:S01]  /*3520*/  IMAD.HI.U32 R5, R3, R29, RZ ;  /* 0x0000001d03057227 */ /* 0x000fe200078e00ff */
[----:B------:R-:W-:-:S03]  /*3530*/  ISETP.GT.U32.AND P1, PT, R0, R126, PT ;  /* 0x0000007e0000720c */ /* 0x000fc60003f24070 */
[----:B------:R-:W-:Y:S02]  /*3540*/  IMAD.MOV R5, RZ, RZ, -R5 ;  /* 0x000000ffff057224 */ /* 0x000fe400078e0a05 */
[C---:B------:R-:W-:Y:S02]  /*3550*/  IMAD R121, R0.reuse, R4, R121 ;  /* 0x0000000400797224 */ /* 0x040fe400078e0279 */
[----:B------:R-:W-:Y:S01]  /*3560*/  IMAD.HI.U32 R4, R3, R130, RZ ;  /* 0x0000008203047227 */ /* 0x000fe200078e00ff */
[----:B------:R-:W-:Y:S02]  /*3570*/  @!P6 IADD3 R119, R119, -R0, RZ ;  /* 0x800000007777e210 */ /* 0x000fe40007ffe0ff */
[C---:B------:R-:W-:Y:S01]  /*3580*/  ISETP.GT.U32.AND P6, PT, R0.reuse, R128, PT ;  /* 0x000000800000720c */ /* 0x040fe20003fc4070 */
[C---:B------:R-:W-:Y:S01]  /*3590*/  IMAD R29, R0.reuse, R5, R29 ;  /* 0x00000005001d7224 */ /* 0x040fe200078e021d */
[----:B------:R-:W-:Y:S01]  /*35a0*/  @!P2 IADD3 R119, -R119, RZ, RZ ;  /* 0x000000ff7777a210 */ /* 0x000fe20007ffe1ff */
[----:B------:R-:W-:Y:S01]  /*35b0*/  IMAD.MOV R5, RZ, RZ, -R4 ;  /* 0x000000ffff057224 */ /* 0x000fe200078e0a04 */
[----:B------:R-:W-:Y:S01]  /*35c0*/  ISETP.GT.U32.AND P2, PT, R0, R121, PT ;  /* 0x000000790000720c */ /* 0x000fe20003f44070 */
[----:B------:R-:W-:Y:S01]  /*35d0*/  @!P5 IMAD.IADD R120, R120, 0x1, -R0 ;  /* 0x000000017878d824 */ /* 0x000fe200078e0a00 */
[C---:B------:R-:W-:Y:S01]  /*35e0*/  ISETP.GT.U32.AND P5, PT, R0.reuse, R29, PT ;  /* 0x0000001d0000720c */ /* 0x040fe20003fa4070 */
[----:B------:R-:W-:-:S02]  /*35f0*/  IMAD R130, R0, R5, R130 ;  /* 0x0000000500827224 */ /* 0x000fc400078e0282 */
[----:B------:R-:W-:Y:S02]  /*3600*/  @!P4 IMAD.MOV R120, RZ, RZ, -R120 ;  /* 0x000000ffff78c224 */ /* 0x000fe400078e0a78 */
[--C-:B------:R-:W-:Y:S01]  /*3610*/  @!P1 IMAD.IADD R126, R126, 0x1, -R0.reuse ;  /* 0x000000017e7e9824 */ /* 0x100fe200078e0a00 */
[----:B------:R-:W-:Y:S01]  /*3620*/  ISETP.GT.U32.AND P4, PT, R0, R130, PT ;  /* 0x000000820000720c */ /* 0x000fe20003f84070 */
[--C-:B------:R-:W-:Y:S01]  /*3630*/  @!P6 IMAD.IADD R128, R128, 0x1, -R0.reuse ;  /* 0x000000018080e824 */ /* 0x100fe200078e0a00 */
[----:B------:R-:W-:Y:S01]  /*3640*/  ISETP.GE.AND P1, PT, R10, RZ, PT ;  /* 0x000000ff0a00720c */ /* 0x000fe20003f26270 */
[C---:B------:R-:W-:Y:S02]  /*3650*/  VIADD R10, R6.reuse, 0x3c ;  /* 0x0000003c060a7836 */ /* 0x040fe40000000000 */
[----:B------:R-:W-:Y:S01]  /*3660*/  VIADD R4, R6, 0x3b ;  /* 0x0000003b06047836 */ /* 0x000fe20000000000 */
[----:B------:R-:W-:Y:S01]  /*3670*/  ISETP.GT.U32.AND P6, PT, R0, R128, PT ;  /* 0x000000800000720c */ /* 0x000fe20003fc4070 */
[----:B------:R-:W-:Y:S01]  /*3680*/  @!P5 IMAD.IADD R29, R29, 0x1, -R0 ;  /* 0x000000011d1dd824 */ /* 0x000fe200078e0a00 */
[----:B------:R-:W-:Y:S01]  /*3690*/  IABS R132, R10 ;  /* 0x0000000a00847213 */ /* 0x000fe20000000000 */
[----:B------:R-:W-:Y:S01]  /*36a0*/  @!P3 IMAD.MOV R126, RZ, RZ, -R126 ;  /* 0x000000ffff7eb224 */ /* 0x000fe200078e0a7e */
[----:B------:R-:W-:Y:S01]  /*36b0*/  @!P2 IADD3 R121, R121, -R0, RZ ;  /* 0x800000007979a210 */ /* 0x000fe20007ffe0ff */
[----:B------:R-:W-:Y:S01]  /*36c0*/  VIADD R16, R6, 0x45 ;  /* 0x0000004506107836 */ /* 0x000fe20000000000 */
[----:B------:R-:W-:Y:S01]  /*36d0*/  ISETP.GT.U32.AND P5, PT, R0, R29, PT ;  /* 0x0000001d0000720c */ /* 0x000fe20003fa4070 */
[----:B------:R-:W-:Y:S01]  /*36e0*/  @!P4 IMAD.IADD R130, R130, 0x1, -R0 ;  /* 0x000000018282c824 */ /* 0x000fe200078e0a00 */
[----:B------:R-:W-:Y:S01]  /*36f0*/  ISETP.GE.AND P3, PT, R12, RZ, PT ;  /* 0x000000ff0c00720c */ /* 0x000fe20003f66270 */
[----:B------:R-:W-:Y:S01]  /*3700*/  IMAD.HI.U32 R5, R3, R132, RZ ;  /* 0x0000008403057227 */ /* 0x000fe200078e00ff */
[----:B------:R-:W-:-:S02]  /*3710*/  IABS R122, R4 ;  /* 0x00000004007a7213 */ /* 0x000fc40000000000 */
[----:B------:R-:W-:Y:S01]  /*3720*/  ISETP.GT.U32.AND P4, PT, R0, R130, PT ;  /* 0x000000820000720c */ /* 0x000fe20003f84070 */
[----:B------:R-:W-:Y:S01]  /*3730*/  IMAD.MOV R5, RZ, RZ, -R5 ;  /* 0x000000ffff057224 */ /* 0x000fe200078e0a05 */
[----:B------:R-:W-:Y:S01]  /*3740*/  @!P6 IADD3 R128, R128, -R0, RZ ;  /* 0x800000008080e210 */ /* 0x000fe20007ffe0ff */
[----:B------:R-:W-:Y:S01]  /*3750*/  VIADD R12, R6, 0x3d ;  /* 0x0000003d060c7836 */ /* 0x000fe20000000000 */
[C---:B------:R-:W-:Y:S01]  /*3760*/  ISETP.GT.U32.AND P2, PT, R0.reuse, R121, PT ;  /* 0x000000790000720c */ /* 0x040fe20003f44070 */
[----:B------:R-:W-:Y:S01]  /*3770*/  IMAD R132, R0, R5, R132 ;  /* 0x0000000500847224 */ /* 0x000fe200078e0284 */
[----:B------:R-:W-:Y:S01]  /*3780*/  ISETP.GE.AND P6, PT, R8, RZ, PT ;  /* 0x000000ff0800720c */ /* 0x000fe20003fc6270 */
[----:B------:R-:W-:Y:S01]  /*3790*/  @!P1 IMAD.MOV R128, RZ, RZ, -R128 ;  /* 0x000000ffff809224 */ /* 0x000fe200078e0a80 */
[----:B------:R-:W-:Y:S01]  /*37a0*/  ISETP.GE.AND P1, PT, R4, RZ, PT ;  /* 0x000000ff0400720c */ /* 0x000fe20003f26270 */
[----:B------:R-:W-:Y:S01]  /*37b0*/  IMAD.HI.U32 R4, R3, R122, RZ ;  /* 0x0000007a03047227 */ /* 0x000fe200078e00ff */
[----:B------:R-:W-:-:S02]  /*37c0*/  IABS R123, R12 ;  /* 0x0000000c007b7213 */ /* 0x000fc40000000000 */
[-C--:B------:R-:W-:Y:S01]  /*37d0*/  @!P5 IADD3 R29, R29, -R0.reuse, RZ ;  /* 0x800000001d1dd210 */ /* 0x080fe20007ffe0ff */
[----:B------:R-:W-:Y:S01]  /*37e0*/  IMAD.MOV R11, RZ, RZ, -R4 ;  /* 0x000000ffff0b7224 */ /* 0x000fe200078e0a04 */
[----:B------:R-:W-:Y:S01]  /*37f0*/  @!P4 IADD3 R130, R130, -R0, RZ ;  /* 0x800000008282c210 */ /* 0x000fe20007ffe0ff */
[----:B------:R-:W-:Y:S01]  /*3800*/  IMAD.HI.U32 R8, R3, R123, RZ ;  /* 0x0000007b03087227 */ /* 0x000fe200078e00ff */
[----:B------:R-:W-:Y:S02]  /*3810*/  ISETP.GT.U32.AND P4, PT, R0, R132, PT ;  /* 0x000000840000720c */ /* 0x000fe40003f84070 */
[----:B------:R-:W-:Y:S01]  /*3820*/  ISETP.GE.AND P5, PT, R12, RZ, PT ;  /* 0x000000ff0c00720c */ /* 0x000fe20003fa6270 */
[----:B------:R-:W-:Y:S01]  /*3830*/  IMAD R122, R0, R11, R122 ;  /* 0x0000000b007a7224 */ /* 0x000fe200078e027a */
[----:B------:R-:W-:Y:S01]  /*3840*/  @!P2 IADD3 R121, R121, -R0, RZ ;  /* 0x800000007979a210 */ /* 0x000fe20007ffe0ff */
[----:B------:R-:W-:Y:S01]  /*3850*/  VIADD R12, R6, 0x3f ;  /* 0x0000003f060c7836 */ /* 0x000fe20000000000 */
[----:B------:R-:W-:Y:S01]  /*3860*/  ISETP.GE.AND P2, PT, R10, RZ, PT ;  /* 0x000000ff0a00720c */ /* 0x000fe20003f46270 */
[----:B------:R-:W-:Y:S01]  /*3870*/  VIADD R4, R6, 0x3e ;  /* 0x0000003e06047836 */ /* 0x000fe20000000000 */
[----:B------:R-:W-:Y:S01]  /*3880*/  @!P0 IADD3 R121, -R121, RZ, RZ ;  /* 0x000000ff79798210 */ /* 0x000fe20007ffe1ff */
[----:B------:R-:W-:Y:S01]  /*3890*/  IMAD.MOV R8, RZ, RZ, -R8 ;  /* 0x000000ffff087224 */ /* 0x000fe200078e0a08 */
[----:B------:R-:W-:Y:S01]  /*38a0*/  ISETP.GT.U32.AND P0, PT, R0, R122, PT ;  /* 0x0000007a0000720c */ /* 0x000fe20003f04070 */
[----:B------:R-:W-:Y:S01]  /*38b0*/  @!P3 IMAD.MOV R29, RZ, RZ, -R29 ;  /* 0x000000ffff1db224 */ /* 0x000fe200078e0a1d */
[----:B------:R-:W-:Y:S01]  /*38c0*/  IABS R125, R12 ;  /* 0x0000000c007d7213 */ /* 0x000fe20000000000 */
[----:B------:R-:W-:Y:S01]  /*38d0*/  @!P4 IMAD.IADD R132, R132, 0x1, -R0 ;  /* 0x000000018484c824 */ /* 0x000fe200078e0a00 */
[----:B------:R-:W-:Y:S01]  /*38e0*/  IABS R65, R4 ;  /* 0x0000000400417213 */ /* 0x000fe20000000000 */
[----:B------:R-:W-:Y:S01]  /*38f0*/  IMAD R123, R0, R8, R123 ;  /* 0x00000008007b7224 */ /* 0x000fe200078e027b */
[----:B------:R-:W-:Y:S01]  /*3900*/  ISETP.GE.AND P3, PT, R4, RZ, PT ;  /* 0x000000ff0400720c */ /* 0x000fe20003f66270 */
[----:B------:R-:W-:Y:S01]  /*3910*/  IMAD.HI.U32 R5, R3, R125, RZ ;  /* 0x0000007d03057227 */ /* 0x000fe200078e00ff */
[----:B------:R-:W-:-:S02]  /*3920*/  ISETP.GT.U32.AND P4, PT, R0, R132, PT ;  /* 0x000000840000720c */ /* 0x000fc40003f84070 */
[----:B------:R-:W-:Y:S01]  /*3930*/  IABS R102, R16 ;  /* 0x0000001000667213 */ /* 0x000fe20000000000 */
[----:B------:R-:W-:Y:S01]  /*3940*/  @!P6 IMAD.MOV R130, RZ, RZ, -R130 ;  /* 0x000000ffff82e224 */ /* 0x000fe200078e0a82 */
[----:B------:R-:W-:Y:S01]  /*3950*/  ISETP.GT.U32.AND P6, PT, R0, R123, PT ;  /* 0x0000007b0000720c */ /* 0x000fe20003fc4070 */
[----:B------:R-:W-:Y:S01]  /*3960*/  IMAD.HI.U32 R4, R3, R65, RZ ;  /* 0x0000004103047227 */ /* 0x000fe200078e00ff */
[----:B------:R-:W-:-:S03]  /*3970*/  IADD3 R5, -R5, RZ, RZ ;  /* 0x000000ff05057210 */ /* 0x000fc60007ffe1ff */
[----:B------:R-:W-:Y:S02]  /*3980*/  IMAD.MOV R4, RZ, RZ, -R4 ;  /* 0x000000ffff047224 */ /* 0x000fe400078e0a04 */
[--C-:B------:R-:W-:Y:S02]  /*3990*/  @!P0 IMAD.IADD R122, R122, 0x1, -R0.reuse ;  /* 0x000000017a7a8824 */ /* 0x100fe400078e0a00 */
[C---:B------:R-:W-:Y:S02]  /*39a0*/  IMAD R65, R0.reuse, R4, R65 ;  /* 0x0000000400417224 */ /* 0x040fe400078e0241 */
[C---:B------:R-:W-:Y:S01]  /*39b0*/  IMAD R125, R0.reuse, R5, R125 ;  /* 0x00000005007d7224 */ /* 0x040fe200078e027d */
[----:B------:R-:W-:Y:S01]  /*39c0*/  ISETP.GT.U32.AND P0, PT, R0, R122, PT ;  /* 0x0000007a0000720c */ /* 0x000fe20003f04070 */
[----:B------:R-:W-:Y:S01]  /*39d0*/  @!P4 IMAD.IADD R132, R132, 0x1, -R0 ;  /* 0x000000018484c824 */ /* 0x000fe200078e0a00 */
[----:B------:R-:W-:Y:S01]  /*39e0*/  ISETP.GT.U32.AND P4, PT, R0, R65, PT ;  /* 0x000000410000720c */ /* 0x000fe20003f84070 */
[----:B------:R-:W-:-:S03]  /*39f0*/  IMAD.HI.U32 R8, R3, R107, RZ ;  /* 0x0000006b03087227 */ /* 0x000fc600078e00ff */
[----:B------:R-:W-:Y:S01]  /*3a00*/  @!P2 IADD3 R132, -R132, RZ, RZ ;  /* 0x000000ff8484a210 */ /* 0x000fe20007ffe1ff */
[----:B------:R-:W-:Y:S01]  /*3a10*/  @!P6 IMAD.IADD R123, R123, 0x1, -R0 ;  /* 0x000000017b7be824 */ /* 0x000fe200078e0a00 */
[----:B------:R-:W-:Y:S01]  /*3a20*/  ISETP.GT.U32.AND P6, PT, R0, R125, PT ;  /* 0x0000007d0000720c */ /* 0x000fe20003fc4070 */
[----:B------:R-:W-:-:S04]  /*3a30*/  IMAD.HI.U32 R10, R3, R38, RZ ;  /* 0x00000026030a7227 */ /* 0x000fc800078e00ff */
[----:B------:R-:W-:Y:S01]  /*3a40*/  IMAD.MOV R8, RZ, RZ, -R8 ;  /* 0x000000ffff087224 */ /* 0x000fe200078e0a08 */
[----:B------:R-:W-:Y:S01]  /*3a50*/  @!P0 IADD3 R122, R122, -R0, RZ ;  /* 0x800000007a7a8210 */ /* 0x000fe20007ffe0ff */
[----:B------:R-:W-:Y:S01]  /*3a60*/  IMAD.MOV R11, RZ, RZ, -R10 ;  /* 0x000000ffff0b7224 */ /* 0x000fe200078e0a0a */
[----:B------:R-:W-:Y:S01]  /*3a70*/  ISETP.GE.AND P0, PT, R12, RZ, PT ;  /* 0x000000ff0c00720c */ /* 0x000fe20003f06270 */
[----:B------:R-:W-:Y:S01]  /*3a80*/  IMAD R107, R0, R8, R107 ;  /* 0x00000008006b7224 */ /* 0x000fe200078e026b */
[C---:B------:R-:W-:Y:S01]  /*3a90*/  IADD3 R12, R6.reuse, 0x44, RZ ;  /* 0x00000044060c7810 */ /* 0x040fe20007ffe0ff */
[C---:B------:R-:W-:Y:S02]  /*3aa0*/  VIADD R8, R6.reuse, 0x42 ;  /* 0x0000004206087836 */ /* 0x040fe40000000000 */
[----:B------:R-:W-:Y:S01]  /*3ab0*/  VIADD R10, R6, 0x43 ;  /* 0x00000043060a7836 */ /* 0x000fe20000000000 */
[----:B------:R-:W-:Y:S01]  /*3ac0*/  @!P6 IADD3 R125, R125, -R0, RZ ;  /* 0x800000007d7de210 */ /* 0x000fe20007ffe0ff */
[----:B------:R-:W-:Y:S01]  /*3ad0*/  @!P4 IMAD.IADD R65, R65, 0x1, -R0 ;  /* 0x000000014141c824 */ /* 0x000fe200078e0a00 */
[----:B------:R-:W-:Y:S01]  /*3ae0*/  IABS R127, R8 ;  /* 0x00000008007f7213 */ /* 0x000fe20000000000 */
[----:B------:R-:W-:Y:S01]  /*3af0*/  @!P1 IMAD.MOV R122, RZ, RZ, -R122 ;  /* 0x000000ffff7a9224 */ /* 0x000fe200078e0a7a */
[----:B------:R-:W-:Y:S01]  /*3b00*/  IABS R66, R10 ;  /* 0x0000000a00427213 */ /* 0x000fe20000000000 */
[C---:B------:R-:W-:Y:S01]  /*3b10*/  IMAD R38, R0.reuse, R11, R38 ;  /* 0x0000000b00267224 */ /* 0x040fe200078e0226 */
[C---:B------:R-:W-:Y:S01]  /*3b20*/  ISETP.GT.U32.AND P4, PT, R0.reuse, R123, PT ;  /* 0x0000007b0000720c */ /* 0x040fe20003f84070 */
[----:B------:R-:W-:Y:S01]  /*3b30*/  IMAD.HI.U32 R4, R3, R127, RZ ;  /* 0x0000007f03047227 */ /* 0x000fe200078e00ff */
[----:B------:R-:W-:-:S02]  /*3b40*/  ISETP.GT.U32.AND P1, PT, R0, R65, PT ;  /* 0x000000410000720c */ /* 0x000fc40003f24070 */
[C---:B------:R-:W-:Y:S01]  /*3b50*/  ISETP.GT.U32.AND P6, PT, R0.reuse, R125, PT ;  /* 0x0000007d0000720c */ /* 0x040fe20003fc4070 */
[----:B------:R-:W-:Y:S01]  /*3b60*/  IMAD.HI.U32 R5, R3, R66, RZ ;  /* 0x0000004203057227 */ /* 0x000fe200078e00ff */
[C---:B------:R-:W-:Y:S02]  /*3b70*/  ISETP.GT.U32.AND P2, PT, R0.reuse, R107, PT ;  /* 0x0000006b0000720c */ /* 0x040fe40003f44070 */
[----:B------:R-:W-:Y:S01]  /*3b80*/  IABS R129, R12 ;  /* 0x0000000c00817213 */ /* 0x000fe20000000000 */
[----:B------:R-:W-:Y:S02]  /*3b90*/  IMAD.MOV R4, RZ, RZ, -R4 ;  /* 0x000000ffff047224 */ /* 0x000fe400078e0a04 */
[----:B------:R-:W-:Y:S02]  /*3ba0*/  IMAD.MOV R11, RZ, RZ, -R5 ;  /* 0x000000ffff0b7224 */ /* 0x000fe400078e0a05 */
[----:B------:R-:W-:Y:S01]  /*3bb0*/  @!P4 IMAD.IADD R123, R123, 0x1, -R0 ;  /* 0x000000017b7bc824 */ /* 0x000fe200078e0a00 */
[C---:B------:R-:W-:Y:S01]  /*3bc0*/  ISETP.GT.U32.AND P4, PT, R0.reuse, R38, PT ;  /* 0x000000260000720c */ /* 0x040fe20003f84070 */
[----:B------:R-:W-:-:S02]  /*3bd0*/  IMAD R127, R0, R4, R127 ;  /* 0x00000004007f7224 */ /* 0x000fc400078e027f */
[C---:B------:R-:W-:Y:S01]  /*3be0*/  IMAD R66, R0.reuse, R11, R66 ;  /* 0x0000000b00427224 */ /* 0x040fe200078e0242 */
[----:B------:R-:W-:Y:S01]  /*3bf0*/  @!P5 IADD3 R123, -R123, RZ, RZ ;  /* 0x000000ff7b7bd210 */ /* 0x000fe20007ffe1ff */
[--C-:B------:R-:W-:Y:S01]  /*3c00*/  @!P1 IMAD.IADD R65, R65, 0x1, -R0.reuse ;  /* 0x0000000141419824 */ /* 0x100fe200078e0a00 */
[C---:B------:R-:W-:Y:S01]  /*3c10*/  ISETP.GT.U32.AND P1, PT, R0.reuse, R127, PT ;  /* 0x0000007f0000720c */ /* 0x040fe20003f24070 */
[--C-:B------:R-:W-:Y:S01]  /*3c20*/  @!P6 IMAD.IADD R125, R125, 0x1, -R0.reuse ;  /* 0x000000017d7de824 */ /* 0x100fe200078e0a00 */
[----:B------:R-:W-:Y:S01]  /*3c30*/  ISETP.GT.U32.AND P6, PT, R0, R66, PT ;  /* 0x000000420000720c */ /* 0x000fe20003fc4070 */
[--C-:B------:R-:W-:Y:S01]  /*3c40*/  @!P2 IMAD.IADD R107, R107, 0x1, -R0.reuse ;  /* 0x000000016b6ba824 */ /* 0x100fe200078e0a00 */
[----:B------:R-:W-:Y:S01]  /*3c50*/  IADD3 R11, R6, 0x46, RZ ;  /* 0x00000046060b7810 */ /* 0x000fe20007ffe0ff */
[----:B------:R-:W-:Y:S01]  /*3c60*/  IMAD.HI.U32 R5, R3, R102, RZ ;  /* 0x0000006603057227 */ /* 0x000fe200078e00ff */
[----:B------:R-:W-:Y:S02]  /*3c70*/  ISETP.GE.AND P2, PT, R14, RZ, PT ;  /* 0x000000ff0e00720c */ /* 0x000fe40003f46270 */
[----:B------:R-:W-:Y:S01]  /*3c80*/  IABS R131, R11 ;  /* 0x0000000b00837213 */ /* 0x000fe20000000000 */
[----:B------:R-:W-:Y:S01]  /*3c90*/  @!P4 IMAD.IADD R38, R38, 0x1, -R0 ;  /* 0x000000012626c824 */ /* 0x000fe200078e0a00 */
[----:B------:R-:W-:Y:S01]  /*3ca0*/  IADD3 R5, -R5, RZ, RZ ;  /* 0x000000ff05057210 */ /* 0x000fe20007ffe1ff */
[----:B------:R-:W-:Y:S01]  /*3cb0*/  IMAD.HI.U32 R4, R3, R129, RZ ;  /* 0x0000008103047227 */ /* 0x000fe200078e00ff */
[----:B------:R-:W-:-:S03]  /*3cc0*/  ISETP.GE.AND P4, PT, R15, RZ, PT ;  /* 0x000000ff0f00720c */ /* 0x000fc60003f86270 */
[--C-:B------:R-:W-:Y:S01]  /*3cd0*/  @!P1 IMAD.IADD R127, R127, 0x1, -R0.reuse ;  /* 0x000000017f7f9824 */ /* 0x100fe200078e0a00 */
[----:B------:R-:W-:Y:S01]  /*3ce0*/  ISETP.GT.U32.AND P1, PT, R0, R107, PT ;  /* 0x0000006b0000720c */ /* 0x000fe20003f24070 */
[----:B------:R-:W-:Y:S01]  /*3cf0*/  @!P6 IMAD.IADD R66, R66, 0x1, -R0 ;  /* 0x000000014242e824 */ /* 0x000fe200078e0a00 */
[C---:B------:R-:W-:Y:S01]  /*3d00*/  ISETP.GT.U32.AND P6, PT, R0.reuse, R38, PT ;  /* 0x000000260000720c */ /* 0x040fe20003fc4070 */
[----:B------:R-:W-:Y:S01]  /*3d10*/  IMAD.MOV R4, RZ, RZ, -R4 ;  /* 0x000000ffff047224 */ /* 0x000fe200078e0a04 */
[C---:B------:R-:W-:Y:S01]  /*3d20*/  ISETP.GT.U32.AND P5, PT, R0.reuse, R127, PT ;  /* 0x0000007f0000720c */ /* 0x040fe20003fa4070 */
[----:B------:R-:W-:Y:S02]  /*3d30*/  IMAD R102, R0, R5, R102 ;  /* 0x0000000500667224 */ /* 0x000fe400078e0266 */
[----:B------:R-:W-:Y:S02]  /*3d40*/  VIADD R14, R6, 0x47 ;  /* 0x00000047060e7836 */ /* 0x000fe40000000000 */
[----:B------:R-:W-:-:S02]  /*3d50*/  IMAD R129, R0, R4, R129 ;  /* 0x0000000400817224 */ /* 0x000fc400078e0281 */
[----:B------:R-:W-:Y:S01]  /*3d60*/  @!P3 IMAD.MOV R65, RZ, RZ, -R65 ;  /* 0x000000ffff41b224 */ /* 0x000fe200078e0a41 */
[----:B------:R-:W-:Y:S01]  /*3d70*/  ISETP.GT.U32.AND P3, PT, R0, R66, PT ;  /* 0x000000420000720c */ /* 0x000fe20003f64070 */
[--C-:B------:R-:W-:Y:S01]  /*3d80*/  @!P1 IMAD.IADD R107, R107, 0x1, -R0.reuse ;  /* 0x000000016b6b9824 */ /* 0x100fe200078e0a00 */
[----:B------:R-:W-:Y:S01]  /*3d90*/  IABS R67, R14 ;  /* 0x0000000e00437213 */ /* 0x000fe20000000000 */
[----:B------:R-:W-:Y:S01]  /*3da0*/  IMAD.HI.U32 R4, R3, R131, RZ ;  /* 0x0000008303047227 */ /* 0x000fe200078e00ff */
[----:B------:R-:W-:Y:S02]  /*3db0*/  @!P6 IADD3 R38, R38, -R0, RZ ;  /* 0x800000002626e210 */ /* 0x000fe40007ffe0ff */
[----:B------:R-:W-:Y:S01]  /*3dc0*/  ISETP.GE.AND P1, PT, R8, RZ, PT ;  /* 0x000000ff0800720c */ /* 0x000fe20003f26270 */
[----:B------:R-:W-:Y:S01]  /*3dd0*/  @!P5 IMAD.IADD R127, R127, 0x1, -R0 ;  /* 0x000000017f7fd824 */ /* 0x000fe200078e0a00 */
[----:B------:R-:W-:Y:S01]  /*3de0*/  ISETP.GT.U32.AND P6, PT, R0, R102, PT ;  /* 0x000000660000720c */ /* 0x000fe20003fc4070 */
[----:B------:R-:W-:Y:S01]  /*3df0*/  IMAD.HI.U32 R5, R3, R67, RZ ;  /* 0x0000004303057227 */ /* 0x000fe200078e00ff */
[----:B------:R-:W-:-:S02]  /*3e00*/  ISETP.GE.AND P5, PT, R10, RZ, PT ;  /* 0x000000ff0a00720c */ /* 0x000fc40003fa6270 */
[----:B------:R-:W-:Y:S01]  /*3e10*/  IADD3 R4, -R4, RZ, RZ ;  /* 0x000000ff04047210 */ /* 0x000fe20007ffe1ff */
[----:B------:R-:W-:Y:S01]  /*3e20*/  IMAD.MOV R5, RZ, RZ, -R5 ;  /* 0x000000ffff057224 */ /* 0x000fe200078e0a05 */
[----:B------:R-:W-:Y:S01]  /*3e30*/  @!P4 IADD3 R38, -R38, RZ, RZ ;  /* 0x000000ff2626c210 */ /* 0x000fe20007ffe1ff */
[----:B------:R-:W-:Y:S01]  /*3e40*/  @!P0 IMAD.MOV R125, RZ, RZ, -R125 ;  /* 0x000000ffff7d8224 */ /* 0x000fe200078e0a7d */
[C---:B------:R-:W-:Y:S01]  /*3e50*/  ISETP.GT.U32.AND P0, PT, R0.reuse, R129, PT ;  /* 0x000000810000720c */ /* 0x040fe20003f04070 */
[----:B------:R-:W-:Y:S02]  /*3e60*/  IMAD R131, R0, R4, R131 ;  /* 0x0000000400837224 */ /* 0x000fe400078e0283 */
[--C-:B------:R-:W-:Y:S01]  /*3e70*/  @!P3 IMAD.IADD R66, R66, 0x1, -R0.reuse ;  /* 0x000000014242b824 */ /* 0x100fe200078e0a00 */
[----:B------:R-:W-:Y:S01]  /*3e80*/  ISETP.GE.AND P3, PT, R12, RZ, PT ;  /* 0x000000ff0c00720c */ /* 0x000fe20003f66270 */
[--C-:B------:R-:W-:Y:S01]  /*3e90*/  @!P6 IMAD.IADD R102, R102, 0x1, -R0.reuse ;  /* 0x000000016666e824 */ /* 0x100fe200078e0a00 */
[----:B------:R-:W-:Y:S01]  /*3ea0*/  ISETP.GE.AND P6, PT, R11, RZ, PT ;  /* 0x000000ff0b00720c */ /* 0x000fe20003fc6270 */
[----:B------:R-:W-:Y:S01]  /*3eb0*/  IMAD R67, R0, R5, R67 ;  /* 0x0000000500437224 */ /* 0x000fe200078e0243 */
[----:B------:R-:W-:Y:S01]  /*3ec0*/  @!P5 IADD3 R66, -R66, RZ, RZ ;  /* 0x000000ff4242d210 */ /* 0x000fe20007ffe1ff */
[----:B------:R-:W-:Y:S01]  /*3ed0*/  @!P1 IMAD.MOV R127, RZ, RZ, -R127 ;  /* 0x000000ffff7f9224 */ /* 0x000fe200078e0a7f */
[----:B------:R-:W-:Y:S01]  /*3ee0*/  ISETP.GT.U32.AND P1, PT, R0, R131, PT ;  /* 0x000000830000720c */ /* 0x000fe20003f24070 */
[----:B------:R-:W-:Y:S01]  /*3ef0*/  VIADD R4, R6, 0x48 ;  /* 0x0000004806047836 */ /* 0x000fe20000000000 */
[C---:B------:R-:W-:Y:S01]  /*3f00*/  ISETP.GT.U32.AND P4, PT, R0.reuse, R102, PT ;  /* 0x000000660000720c */ /* 0x040fe20003f84070 */
[--C-:B------:R-:W-:Y:S01]  /*3f10*/  @!P0 IMAD.IADD R129, R129, 0x1, -R0.reuse ;  /* 0x0000000181818824 */ /* 0x100fe200078e0a00 */
[----:B------:R-:W-:Y:S01]  /*3f20*/  ISETP.GT.U32.AND P5, PT, R0, R67, PT ;  /* 0x000000430000720c */ /* 0x000fe20003fa4070 */
[----:B------:R-:W-:Y:S01]  /*3f30*/  @!P2 IMAD.MOV R107, RZ, RZ, -R107 ;  /* 0x000000ffff6ba224 */ /* 0x000fe200078e0a6b */
[----:B------:R-:W-:Y:S01]  /*3f40*/  IABS R133, R4 ;  /* 0x0000000400857213 */ /* 0x000fe20000000000 */
[----:B------:R-:W-:Y:S01]  /*3f50*/  VIADD R5, R6, 0x49 ;  /* 0x0000004906057836 */ /* 0x000fe20000000000 */
[----:B------:R-:W-:Y:S01]  /*3f60*/  ISETP.GT.U32.AND P2, PT, R0, R129, PT ;  /* 0x000000810000720c */ /* 0x000fe20003f44070 */
[----:B------:R-:W-:Y:S01]  /*3f70*/  VIADD R8, R6, 0x4a ;  /* 0x0000004a06087836 */ /* 0x000fe20000000000 */
[----:B------:R-:W-:Y:S01]  /*3f80*/  ISETP.GE.AND P0, PT, R16, RZ, PT ;  /* 0x000000ff1000720c */ /* 0x000fe20003f06270 */
[----:B------:R-:W-:Y:S01]  /*3f90*/  VIADD R10, R6, 0x4d ;  /* 0x0000004d060a7836 */ /* 0x000fe20000000000 */
[----:B------:R-:W-:Y:S01]  /*3fa0*/  IABS R28, R5 ;  /* 0x00000005001c7213 */ /* 0x000fe20000000000 */
[--C-:B------:R-:W-:Y:S01]  /*3fb0*/  @!P1 IMAD.IADD R131, R131, 0x1, -R0.reuse ;  /* 0x0000000183839824 */ /* 0x100fe200078e0a00 */
[----:B------:R-:W-:Y:S01]  /*3fc0*/  ISETP.GE.AND P1, PT, R5, RZ, PT ;  /* 0x000000ff0500720c */ /* 0x000fe20003f26270 */
[----:B------:R-:W-:Y:S01]  /*3fd0*/  @!P4 IMAD.IADD R102, R102, 0x1, -R0 ;  /* 0x000000016666c824 */ /* 0x000fe200078e0a00 */
[----:B------:R-:W-:Y:S01]  /*3fe0*/  ISETP.GE.AND P4, PT, R4, RZ, PT ;  /* 0x000000ff0400720c */ /* 0x000fe20003f86270 */
[----:B------:R-:W-:Y:S01]  /*3ff0*/  IMAD.HI.U32 R4, R3, R133, RZ ;  /* 0x0000008503047227 */ /* 0x000fe200078e00ff */
[----:B------:R-:W-:-:S02]  /*4000*/  @!P5 IADD3 R67, R67, -R0, RZ ;  /* 0x800000004343d210 */ /* 0x000fc40007ffe0ff */
[----:B------:R-:W-:Y:S01]  /*4010*/  ISETP.GT.U32.AND P5, PT, R0, R131, PT ;  /* 0x000000830000720c */ /* 0x000fe20003fa4070 */
[----:B------:R-:W-:Y:S01]  /*4020*/  IMAD.MOV R4, RZ, RZ, -R4 ;  /* 0x000000ffff047224 */ /* 0x000fe200078e0a04 */
[----:B------:R-:W-:Y:S01]  /*4030*/  IABS R139, R8 ;  /* 0x00000008008b7213 */ /* 0x000fe20000000000 */
[----:B------:R-:W-:Y:S01]  /*4040*/  IMAD.HI.U32 R5, R3, R28, RZ ;  /* 0x0000001c03057227 */ /* 0x000fe200078e00ff */
[----:B------:R-:W-:Y:S02]  /*4050*/  IABS R135, R10 ;  /* 0x0000000a00877213 */ /* 0x000fe40000000000 */
[----:B------:R-:W-:Y:S01]  /*4060*/  IADD3 R11, R6, 0x4f, RZ ;  /* 0x0000004f060b7810 */ /* 0x000fe20007ffe0ff */
[----:B------:R-:W-:Y:S01]  /*4070*/  IMAD R133, R0, R4, R133 ;  /* 0x0000000400857224 */ /* 0x000fe200078e0285 */
[----:B------:R-:W-:Y:S01]  /*4080*/  IADD3 R5, -R5, RZ, RZ ;  /* 0x000000ff05057210 */ /* 0x000fe20007ffe1ff */
[--C-:B------:R-:W-:Y:S01]  /*4090*/  @!P2 IMAD.IADD R129, R129, 0x1, -R0.reuse ;  /* 0x000000018181a824 */ /* 0x100fe200078e0a00 */
[----:B------:R-:W-:Y:S01]  /*40a0*/  ISETP.GE.AND P2, PT, R14, RZ, PT ;  /* 0x000000ff0e00720c */ /* 0x000fe20003f46270 */
[----:B------:R-:W-:Y:S01]  /*40b0*/  VIADD R4, R6, 0x4b ;  /* 0x0000004b06047836 */ /* 0x000fe20000000000 */
[----:B------:R-:W-:Y:S01]  /*40c0*/  IABS R136, R11 ;  /* 0x0000000b00887213 */ /* 0x000fe20000000000 */
[----:B------:R-:W-:Y:S01]  /*40d0*/  @!P5 IMAD.IADD R131, R131, 0x1, -R0 ;  /* 0x000000018383d824 */ /* 0x000fe200078e0a00 */
[C---:B------:R-:W-:Y:S01]  /*40e0*/  ISETP.GT.U32.AND P5, PT, R0.reuse, R133, PT ;  /* 0x000000850000720c */ /* 0x040fe20003fa4070 */
[----:B------:R-:W-:Y:S01]  /*40f0*/  @!P3 IMAD.MOV R129, RZ, RZ, -R129 ;  /* 0x000000ffff81b224 */ /* 0x000fe200078e0a81 */
[C---:B------:R-:W-:Y:S01]  /*4100*/  ISETP.GT.U32.AND P3, PT, R0.reuse, R67, PT ;  /* 0x000000430000720c */ /* 0x040fe20003f64070 */
[----:B------:R-:W-:Y:S01]  /*4110*/  IMAD R28, R0, R5, R28 ;  /* 0x00000005001c7224 */ /* 0x000fe200078e021c */
[----:B------:R-:W-:Y:S01]  /*4120*/  @!P6 IADD3 R131, -R131, RZ, RZ ;  /* 0x000000ff8383e210 */ /* 0x000fe20007ffe1ff */
[----:B------:R-:W-:Y:S01]  /*4130*/  @!P0 IMAD.MOV R102, RZ, RZ, -R102 ;  /* 0x000000ffff668224 */ /* 0x000fe200078e0a66 */
[----:B------:R-:W-:Y:S01]  /*4140*/  IABS R134, R4 ;  /* 0x0000000400867213 */ /* 0x000fe20000000000 */
[----:B------:R-:W-:Y:S01]  /*4150*/  VIADD R12, R6, 0x50 ;  /* 0x00000050060c7836 */ /* 0x000fe20000000000 */
[----:B------:R-:W-:Y:S01]  /*4160*/  ISETP.GT.U32.AND P6, PT, R0, R28, PT ;  /* 0x0000001c0000720c */ /* 0x000fe20003fc4070 */
[----:B------:R-:W-:Y:S01]  /*4170*/  VIADD R14, R6, 0x51 ;  /* 0x00000051060e7836 */ /* 0x000fe20000000000 */
[----:B------:R-:W-:Y:S01]  /*4180*/  ISETP.GE.AND P0, PT, R8, RZ, PT ;  /* 0x000000ff0800720c */ /* 0x000fe20003f06270 */
[C---:B------:R-:W-:Y:S01]  /*4190*/  VIADD R8, R6.reuse, 0x4c ;  /* 0x0000004c06087836 */ /* 0x040fe20000000000 */
[----:B------:R-:W-:Y:S01]  /*41a0*/  IABS R145, R12 ;  /* 0x0000000c00917213 */ /* 0x000fe20000000000 */
[----:B------:R-:W-:Y:S01]  /*41b0*/  @!P5 IMAD.IADD R133, R133, 0x1, -R0 ;  /* 0x000000018585d824 */ /* 0x000fe200078e0a00 */
[----:B------:R-:W-:Y:S01]  /*41c0*/  IABS R27, R14 ;  /* 0x0000000e001b7213 */ /* 0x000fe20000000000 */
[C---:B------:R-:W-:Y:S01]  /*41d0*/  VIADD R15, R6.reuse, 0x6e ;  /* 0x0000006e060f7836 */ /* 0x040fe20000000000 */
[----:B------:R-:W-:Y:S01]  /*41e0*/  @!P3 IADD3 R67, R67, -R0, RZ ;  /* 0x800000004343b210 */ /* 0x000fe20007ffe0ff */
[----:B-1----:R-:W-:Y:S01]  /*41f0*/  VIADD R115, R6, 0x108 ;  /* 0x0000010806737836 */ /* 0x002fe20000000000 */
[----:B------:R-:W-:Y:S01]  /*4200*/  ISETP.GE.AND P3, PT, R4, RZ, PT ;  /* 0x000000ff0400720c */ /* 0x000fe20003f66270 */
[----:B------:R-:W-:Y:S01]  /*4210*/  IMAD.HI.U32 R4, R3, R139, RZ ;  /* 0x0000008b03047227 */ /* 0x000fe200078e00ff */
[----:B------:R-:W-:-:S02]  /*4220*/  ISETP.GT.U32.AND P5, PT, R0, R133, PT ;  /* 0x000000850000720c */ /* 0x000fc40003fa4070 */
[----:B------:R-:W-:Y:S01]  /*4230*/  IABS R141, R8 ;  /* 0x00000008008d7213 */ /* 0x000fe20000000000 */
[----:B------:R-:W-:Y:S01]  /*4240*/  IMAD.MOV R5, RZ, RZ, -R4 ;  /* 0x000000ffff057224 */ /* 0x000fe200078e0a04 */
[----:B------:R-:W-:Y:S01]  /*4250*/  IADD3 R16, R6, 0x6f, RZ ;  /* 0x0000006f06107810 */ /* 0x000fe20007ffe0ff */
[C---:B------:R-:W-:Y:S01]  /*4260*/  IMAD.HI.U32 R4, R3.reuse, R134, RZ ;  /* 0x0000008603047227 */ /* 0x040fe200078e00ff */
[----:B------:R-:W-:Y:S02]  /*4270*/  IABS R84, R15 ;  /* 0x0000000f00547213 */ /* 0x000fe40000000000 */
[----:B------:R-:W-:Y:S01]  /*4280*/  IABS R157, R16 ;  /* 0x00000010009d7213 */ /* 0x000fe20000000000 */
[----:B------:R-:W-:Y:S01]  /*4290*/  @!P6 IMAD.IADD R28, R28, 0x1, -R0 ;  /* 0x000000011c1ce824 */ /* 0x000fe200078e0a00 */
[----:B------:R-:W-:Y:S01]  /*42a0*/  IABS R239, R115 ;  /* 0x0000007300ef7213 */ /* 0x000fe20000000000 */
[C---:B------:R-:W-:Y:S02]  /*42b0*/  IMAD R139, R0.reuse, R5, R139 ;  /* 0x00000005008b7224 */ /* 0x040fe400078e028b */
[----:B------:R-:W-:Y:S01]  /*42c0*/  IMAD.MOV R5, RZ, RZ, -R4 ;  /* 0x000000ffff057224 */ /* 0x000fe200078e0a04 */
[----:B------:R-:W-:Y:S01]  /*42d0*/  ISETP.GT.U32.AND P6, PT, R0, R28, PT ;  /* 0x0000001c0000720c */ /* 0x000fe20003fc4070 */
[----:B------:R-:W-:-:S04]  /*42e0*/  IMAD.HI.U32 R4, R3, R141, RZ ;  /* 0x0000008d03047227 */ /* 0x000fc800078e00ff */
[----:B------:R-:W-:Y:S02]  /*42f0*/  IMAD R134, R0, R5, R134 ;  /* 0x0000000500867224 */ /* 0x000fe400078e0286 */
[----:B------:R-:W-:-:S04]  /*4300*/  IMAD.HI.U32 R5, R3, R135, RZ ;  /* 0x0000008703057227 */ /* 0x000fc800078e00ff */
[----:B------:R-:W-:Y:S01]  /*4310*/  @!P5 IMAD.IADD R133, R133, 0x1, -R0 ;  /* 0x000000018585d824 */ /* 0x000fe200078e0a00 */
[----:B------:R-:W-:Y:S01]  /*4320*/  ISETP.GT.U32.AND P5, PT, R0, R139, PT ;  /* 0x0000008b0000720c */ /* 0x000fe20003fa4070 */
[----:B------:R-:W-:Y:S01]  /*4330*/  IMAD.MOV R4, RZ, RZ, -R4 ;  /* 0x000000ffff047224 */ /* 0x000fe200078e0a04 */
[----:B------:R-:W-:Y:S01]  /*4340*/  IADD3 R5, -R5, RZ, RZ ;  /* 0x000000ff05057210 */ /* 0x000fe20007ffe1ff */
[----:B------:R-:W-:Y:S01]  /*4350*/  @!P2 IMAD.MOV R67, RZ, RZ, -R67 ;  /* 0x000000ffff43a224 */ /* 0x000fe200078e0a43 */
[----:B------:R-:W-:Y:S01]  /*4360*/  ISETP.GE.AND P2, PT, R8, RZ, PT ;  /* 0x000000ff0800720c */ /* 0x000fe20003f46270 */
[----:B------:R-:W-:Y:S01]  /*4370*/  IMAD R141, R0, R4, R141 ;  /* 0x00000004008d7224 */ /* 0x000fe200078e028d */
[----:B------:R-:W-:Y:S01]  /*4380*/  IADD3 R8, R6, 0x4e, RZ ;  /* 0x0000004e06087810 */ /* 0x000fe20007ffe0ff */
[----:B------:R-:W-:Y:S02]  /*4390*/  IMAD R135, R0, R5, R135 ;  /* 0x0000000500877224 */ /* 0x000fe400078e0287 */
[--C-:B------:R-:W-:Y:S01]  /*43a0*/  @!P6 IMAD.IADD R28, R28, 0x1, -R0.reuse ;  /* 0x000000011c1ce824 */ /* 0x100fe200078e0a00 */
[C---:B------:R-:W-:Y:S01]  /*43b0*/  ISETP.GT.U32.AND P6, PT, R0.reuse, R141, PT ;  /* 0x0000008d0000720c */ /* 0x040fe20003fc4070 */
[----:B------:R-:W-:Y:S01]  /*43c0*/  @!P4 IMAD.MOV R133, RZ, RZ, -R133 ;  /* 0x000000ffff85c224 */ /* 0x000fe200078e0a85 */
[----:B------:R-:W-:Y:S01]  /*43d0*/  IABS R143, R8 ;  /* 0x00000008008f7213 */ /* 0x000fe20000000000 */
[----:B------:R-:W-:Y:S01]  /*43e0*/  @!P5 IMAD.IADD R139, R139, 0x1, -R0 ;  /* 0x000000018b8bd824 */ /* 0x000fe200078e0a00 */
[C---:B------:R-:W-:Y:S01]  /*43f0*/  ISETP.GT.U32.AND P5, PT, R0.reuse, R135, PT ;  /* 0x000000870000720c */ /* 0x040fe20003fa4070 */
[----:B------:R-:W-:Y:S01]  /*4400*/  @!P1 IMAD.MOV R28, RZ, RZ, -R28 ;  /* 0x000000ffff1c9224 */ /* 0x000fe200078e0a1c */
[----:B------:R-:W-:Y:S01]  /*4410*/  ISETP.GT.U32.AND P4, PT, R0, R134, PT ;  /* 0x000000860000720c */ /* 0x000fe20003f84070 */
[----:B------:R-:W-:-:S04]  /*4420*/  IMAD.HI.U32 R4, R3, R143, RZ ;  /* 0x0000008f03047227 */ /* 0x000fc800078e00ff */
[----:B------:R-:W-:Y:S02]  /*4430*/  IMAD.MOV R4, RZ, RZ, -R4 ;  /* 0x000000ffff047224 */ /* 0x000fe400078e0a04 */
[--C-:B------:R-:W-:Y:S02]  /*4440*/  @!P6 IMAD.IADD R141, R141, 0x1, -R0.reuse ;  /* 0x000000018d8de824 */ /* 0x100fe400078e0a00 */
[----:B------:R-:W-:Y:S02]  /*4450*/  IMAD R143, R0, R4, R143 ;  /* 0x00000004008f7224 */ /* 0x000fe400078e028f */
[----:B------:R-:W-:Y:S02]  /*4460*/  IMAD.HI.U32 R4, R3, R136, RZ ;  /* 0x0000008803047227 */ /* 0x000fe400078e00ff */
[----:B------:R-:W-:Y:S02]  /*4470*/  @!P4 IADD3 R134, R134, -R0, RZ ;  /* 0x800000008686c210 */ /* 0x000fe40007ffe0ff */
[----:B------:R-:W-:Y:S01]  /*4480*/  @!P5 IMAD.IADD R135, R135, 0x1, -R0 ;  /* 0x000000018787d824 */ /* 0x000fe200078e0a00 */
[----:B------:R-:W-:Y:S01]  /*4490*/  ISETP.GT.U32.AND P5, PT, R0, R141, PT ;  /* 0x0000008d0000720c */ /* 0x000fe20003fa4070 */
[----:B------:R-:W-:Y:S01]  /*44a0*/  IMAD.HI.U32 R250, R3, R247, RZ ;  /* 0x000000f703fa7227 */ /* 0x000fe200078e00ff */
[----:B------:R-:W-:-:S02]  /*44b0*/  IADD3 R5, -R4, RZ, RZ ;  /* 0x000000ff04057210 */ /* 0x000fc40007ffe1ff */
[C---:B------:R-:W-:Y:S01]  /*44c0*/  ISETP.GT.U32.AND P6, PT, R0.reuse, R134, PT ;  /* 0x000000860000720c */ /* 0x040fe20003fc4070 */
[----:B------:R-:W-:Y:S01]  /*44d0*/  IMAD.HI.U32 R4, R3, R145, RZ ;  /* 0x0000009103047227 */ /* 0x000fe200078e00ff */
[C---:B------:R-:W-:Y:S02]  /*44e0*/  ISETP.GT.U32.AND P4, PT, R0.reuse, R139, PT ;  /* 0x0000008b0000720c */ /* 0x040fe40003f84070 */
[C---:B------:R-:W-:Y:S01]  /*44f0*/  ISETP.GT.U32.AND P1, PT, R0.reuse, R135, PT ;  /* 0x000000870000720c */ /* 0x040fe20003f24070 */
[C---:B------:R-:W-:Y:S02]  /*4500*/  IMAD R136, R0.reuse, R5, R136 ;  /* 0x0000000500887224 */ /* 0x040fe400078e0288 */
[----:B------:R-:W-:Y:S02]  /*4510*/  IMAD.MOV R4, RZ, RZ, -R4 ;  /* 0x000000ffff047224 */ /* 0x000fe400078e0a04 */
[----:B------:R-:W-:Y:S01]  /*4520*/  @!P5 IADD3 R141, R141, -R0, RZ ;  /* 0x800000008d8dd210 */ /* 0x000fe20007ffe0ff */
[----:B------:R-:W-:Y:S01]  /*4530*/  IMAD.HI.U32 R5, R3, R27, RZ ;  /* 0x0000001b03057227 */ /* 0x000fe200078e00ff */
[----:B------:R-:W-:-:S03]  /*4540*/  ISETP.GT.U32.AND P5, PT, R0, R136, PT ;  /* 0x000000880000720c */ /* 0x000fc60003fa4070 */
[--C-:B------:R-:W-:Y:S01]  /*4550*/  @!P6 IMAD.IADD R134, R134, 0x1, -R0.reuse ;  /* 0x000000018686e824 */ /* 0x100fe200078e0a00 */
[----:B------:R-:W-:Y:S01]  /*4560*/  ISETP.GE.AND P6, PT, R10, RZ, PT ;  /* 0x000000ff0a00720c */ /* 0x000fe20003fc6270 */
[----:B------:R-:W-:Y:S02]  /*4570*/  VIADD R10, R6, 0x52 ;  /* 0x00000052060a7836 */ /* 0x000fe40000000000 */
[C---:B------:R-:W-:Y:S02]  /*4580*/  IMAD R145, R0.reuse, R4, R145 ;  /* 0x0000000400917224 */ /* 0x040fe400078e0291 */
[--C-:B------:R-:W-:Y:S01]  /*4590*/  @!P4 IMAD.IADD R139, R139, 0x1, -R0.reuse ;  /* 0x000000018b8bc824 */ /* 0x100fe200078e0a00 */
[----:B------:R-:W-:Y:S01]  /*45a0*/  IABS R137, R10 ;  /* 0x0000000a00897213 */ /* 0x000fe20000000000 */
[----:B------:R-:W-:Y:S01]  /*45b0*/  IMAD.MOV R5, RZ, RZ, -R5 ;  /* 0x000000ffff057224 */ /* 0x000fe200078e0a05 */
[----:B------:R-:W-:Y:S01]  /*45c0*/  ISETP.GT.U32.AND P4, PT, R0, R143, PT ;  /* 0x0000008f0000720c */ /* 0x000fe20003f84070 */
[----:B------:R-:W-:-:S02]  /*45d0*/  @!P5 IMAD.IADD R136, R136, 0x1, -R0 ;  /* 0x000000018888d824 */ /* 0x000fc400078e0a00 */
[----:B------:R-:W-:-:S03]  /*45e0*/  IMAD.HI.U32 R4, R3, R137, RZ ;  /* 0x0000008903047227 */ /* 0x000fc600078e00ff */
[----:B------:R-:W-:Y:S01]  /*45f0*/  ISETP.GT.U32.AND P5, PT, R0, R136, PT ;  /* 0x000000880000720c */ /* 0x000fe20003fa4070 */
[--C-:B------:R-:W-:Y:S01]  /*4600*/  @!P1 IMAD.IADD R135, R135, 0x1, -R0.reuse ;  /* 0x0000000187879824 */ /* 0x100fe200078e0a00 */
[----:B------:R-:W-:Y:S01]  /*4610*/  IADD3 R4, -R4, RZ, RZ ;  /* 0x000000ff04047210 */ /* 0x000fe20007ffe1ff */
[----:B------:R-:W-:Y:S01]  /*4620*/  IMAD R27, R0, R5, R27 ;  /* 0x00000005001b7224 */ /* 0x000fe200078e021b */
[----:B------:R-:W-:Y:S01]  /*4630*/  ISETP.GE.AND P1, PT, R8, RZ, PT ;  /* 0x000000ff0800720c */ /* 0x000fe20003f26270 */
[----:B------:R-:W-:Y:S02]  /*4640*/  VIADD R8, R6, 0x53 ;  /* 0x0000005306087836 */ /* 0x000fe40000000000 */
[C---:B------:R-:W-:Y:S01]  /*4650*/  IMAD R137, R0.reuse, R4, R137 ;  /* 0x0000000400897224 */ /* 0x040fe200078e0289 */
[----:B------:R-:W-:Y:S01]  /*4660*/  @!P4 IADD3 R143, R143, -R0, RZ ;  /* 0x800000008f8fc210 */ /* 0x000fe20007ffe0ff */
[----:B------:R-:W-:Y:S01]  /*4670*/  @!P0 IMAD.MOV R139, RZ, RZ, -R139 ;  /* 0x000000ffff8b8224 */ /* 0x000fe200078e0a8b */
[----:B------:R-:W-:Y:S01]  /*4680*/  IABS R147, R8 ;  /* 0x0000000800937213 */ /* 0x000fe20000000000 */
[----:B------:R-:W-:Y:S01]  /*4690*/  @!P2 IMAD.MOV R141, RZ, RZ, -R141 ;  /* 0x000000ffff8da224 */ /* 0x000fe200078e0a8d */
[----:B------:R-:W-:Y:S01]  /*46a0*/  ISETP.GT.U32.AND P0, PT, R0, R143, PT ;  /* 0x0000008f0000720c */ /* 0x000fe20003f04070 */
[----:B------:R-:W-:Y:S01]  /*46b0*/  @!P5 IMAD.IADD R136, R136, 0x1, -R0 ;  /* 0x000000018888d824 */ /* 0x000fe200078e0a00 */
[----:B------:R-:W-:Y:S01]  /*46c0*/  ISETP.GT.U32.AND P5, PT, R0, R137, PT ;  /* 0x000000890000720c */ /* 0x000fe20003fa4070 */
[----:B------:R-:W-:Y:S01]  /*46d0*/  @!P6 IMAD.MOV R135, RZ, RZ, -R135 ;  /* 0x000000ffff87e224 */ /* 0x000fe200078e0a87 */
[----:B------:R-:W-:Y:S01]  /*46e0*/  ISETP.GE.AND P2, PT, R12, RZ, PT ;  /* 0x000000ff0c00720c */ /* 0x000fe20003f46270 */
[----:B------:R-:W-:Y:S01]  /*46f0*/  VIADD R12, R6, 0x54 ;  /* 0x00000054060c7836 */ /* 0x000fe20000000000 */
[----:B------:R-:W-:Y:S01]  /*4700*/  ISETP.GT.U32.AND P6, PT, R0, R27, PT ;  /* 0x0000001b0000720c */ /* 0x000fe20003fc4070 */
[----:B------:R-:W-:Y:S01]  /*4710*/  IMAD.HI.U32 R4, R3, R147, RZ ;  /* 0x0000009303047227 */ /* 0x000fe200078e00ff */
[----:B------:R-:W-:-:S02]  /*4720*/  ISETP.GE.AND P4, PT, R11, RZ, PT ;  /* 0x000000ff0b00720c */ /* 0x000fc40003f86270 */
[----:B------:R-:W-:Y:S01]  /*4730*/  IABS R138, R12 ;  /* 0x0000000c008a7213 */ /* 0x000fe20000000000 */
[----:B------:R-:W-:Y:S02]  /*4740*/  IMAD.MOV R5, RZ, RZ, -R4 ;  /* 0x000000ffff057224 */ /* 0x000fe400078e0a04 */
[----:B------:R-:W-:Y:S01]  /*4750*/  @!P3 IMAD.MOV R134, RZ, RZ, -R134 ;  /* 0x000000ffff86b224 */ /* 0x000fe200078e0a86 */
[----:B------:R-:W-:Y:S01]  /*4760*/  ISETP.GT.U32.AND P3, PT, R0, R145, PT ;  /* 0x000000910000720c */ /* 0x000fe20003f64070 */
[--C-:B------:R-:W-:Y:S01]  /*4770*/  @!P5 IMAD.IADD R137, R137, 0x1, -R0.reuse ;  /* 0x000000018989d824 */ /* 0x100fe200078e0a00 */
[----:B------:R-:W-:Y:S01]  /*4780*/  @!P0 IADD3 R143, R143, -R0, RZ ;  /* 0x800000008f8f8210 */ /* 0x000fe20007ffe0ff */
[----:B------:R-:W-:Y:S01]  /*4790*/  IMAD.HI.U32 R4, R3, R138, RZ ;  /* 0x0000008a03047227 */ /* 0x000fe200078e00ff */
[----:B------:R-:W-:Y:S02]  /*47a0*/  ISETP.GE.AND P0, PT, R14, RZ, PT ;  /* 0x000000ff0e00720c */ /* 0x000fe40003f06270 */
[----:B------:R-:W-:Y:S01]  /*47b0*/  ISETP.GT.U32.AND P5, PT, R0, R137, PT ;  /* 0x000000890000720c */ /* 0x000fe20003fa4070 */
[----:B------:R-:W-:Y:S01]  /*47c0*/  @!P6 IMAD.IADD R27, R27, 0x1, -R0 ;  /* 0x000000011b1be824 */ /* 0x000fe200078e0a00 */
[----:B------:R-:W-:Y:S01]  /*47d0*/  IADD3 R14, R6, 0x56, RZ ;  /* 0x00000056060e7810 */ /* 0x000fe20007ffe0ff */
[----:B------:R-:W-:Y:S01]  /*47e0*/  IMAD R147, R0, R5, R147 ;  /* 0x0000000500937224 */ /* 0x000fe200078e0293 */
[----:B------:R-:W-:Y:S01]  /*47f0*/  @!P4 IADD3 R136, -R136, RZ, RZ ;  /* 0x000000ff8888c210 */ /* 0x000fe20007ffe1ff */
[----:B------:R-:W-:Y:S01]  /*4800*/  IMAD.MOV R5, RZ, RZ, -R4 ;  /* 0x000000ffff057224 */ /* 0x000fe200078e0a04 */
[----:B------:R-:W-:Y:S01]  /*4810*/  IABS R140, R14 ;  /* 0x0000000e008c7213 */ /* 0x000fe20000000000 */
[----:B------:R-:W-:Y:S01]  /*4820*/  @!P1 IMAD.MOV R143, RZ, RZ, -R143 ;  /* 0x000000ffff8f9224 */ /* 0x000fe200078e0a8f */
[C---:B------:R-:W-:Y:S01]  /*4830*/  ISETP.GT.U32.AND P1, PT, R0.reuse, R27, PT ;  /* 0x0000001b0000720c */ /* 0x040fe20003f24070 */
[----:B------:R-:W-:-:S02]  /*4840*/  IMAD R138, R0, R5, R138 ;  /* 0x00000005008a7224 */ /* 0x000fc400078e028a */
[--C-:B------:R-:W-:Y:S01]  /*4850*/  @!P3 IMAD.IADD R145, R145, 0x1, -R0.reuse ;  /* 0x000000019191b824 */ /* 0x100fe200078e0a00 */
[----:B------:R-:W-:Y:S01]  /*4860*/  ISETP.GE.AND P3, PT, R10, RZ, PT ;  /* 0x000000ff0a00720c */ /* 0x000fe20003f66270 */
[----:B------:R-:W-:Y:S01]  /*4870*/  @!P5 IMAD.IADD R137, R137, 0x1, -R0 ;  /* 0x000000018989d824 */ /* 0x000fe200078e0a00 */
[----:B------:R-:W-:Y:S01]  /*4880*/  ISETP.GT.U32.AND P5, PT, R0, R138, PT ;  /* 0x0000008a0000720c */ /* 0x000fe20003fa4070 */
[----:B------:R-:W-:Y:S01]  /*4890*/  IMAD.HI.U32 R5, R3, R140, RZ ;  /* 0x0000008c03057227 */ /* 0x000fe200078e00ff */
[----:B------:R-:W-:Y:S02]  /*48a0*/  IADD3 R10, R6, 0x55, RZ ;  /* 0x00000055060a7810 */ /* 0x000fe40007ffe0ff */
[----:B------:R-:W-:Y:S02]  /*48b0*/  ISETP.GT.U32.AND P6, PT, R0, R145, PT ;  /* 0x000000910000720c */ /* 0x000fe40003fc4070 */
[----:B------:R-:W-:Y:S02]  /*48c0*/  IABS R108, R10 ;  /* 0x0000000a006c7213 */ /* 0x000fe40000000000 */
[----:B------:R-:W-:-:S02]  /*48d0*/  @!P1 IADD3 R27, R27, -R0, RZ ;  /* 0x800000001b1b9210 */ /* 0x000fc40007ffe0ff */
[----:B------:R-:W-:Y:S01]  /*48e0*/  ISETP.GE.AND P1, PT, R8, RZ, PT ;  /* 0x000000ff0800720c */ /* 0x000fe20003f26270 */
[----:B------:R-:W-:Y:S01]  /*48f0*/  VIADD R8, R6, 0x57 ;  /* 0x0000005706087836 */ /* 0x000fe20000000000 */
[----:B------:R-:W-:Y:S01]  /*4900*/  IADD3 R5, -R5, RZ, RZ ;  /* 0x000000ff05057210 */ /* 0x000fe20007ffe1ff */
[----:B------:R-:W-:Y:S01]  /*4910*/  @!P5 IMAD.IADD R138, R138, 0x1, -R0 ;  /* 0x000000018a8ad824 */ /* 0x000fe200078e0a00 */
[----:B------:R-:W-:Y:S01]  /*4920*/  @!P3 IADD3 R137, -R137, RZ, RZ ;  /* 0x000000ff8989b210 */ /* 0x000fe20007ffe1ff */
[----:B------:R-:W-:Y:S01]  /*4930*/  IMAD.HI.U32 R4, R3, R108, RZ ;  /* 0x0000006c03047227 */ /* 0x000fe200078e00ff */
[----:B------:R-:W-:Y:S02]  /*4940*/  IABS R68, R8 ;  /* 0x0000000800447213 */ /* 0x000fe40000000000 */
[C---:B------:R-:W-:Y:S01]  /*4950*/  ISETP.GT.U32.AND P5, PT, R0.reuse, R138, PT ;  /* 0x0000008a0000720c */ /* 0x040fe20003fa4070 */
[----:B------:R-:W-:Y:S02]  /*4960*/  IMAD.MOV R11, RZ, RZ, -R4 ;  /* 0x000000ffff0b7224 */ /* 0x000fe400078e0a04 */
[----:B------:R-:W-:Y:S01]  /*4970*/  @!P6 IMAD.IADD R145, R145, 0x1, -R0 ;  /* 0x000000019191e824 */ /* 0x000fe200078e0a00 */
[----:B------:R-:W-:Y:S01]  /*4980*/  ISETP.GT.U32.AND P6, PT, R0, R147, PT ;  /* 0x000000930000720c */ /* 0x000fe20003fc4070 */
[----:B------:R-:W-:-:S04]  /*4990*/  IMAD.HI.U32 R4, R3, R68, RZ ;  /* 0x0000004403047227 */ /* 0x000fc800078e00ff */
[C---:B------:R-:W-:Y:S02]  /*49a0*/  IMAD R140, R0.reuse, R5, R140 ;  /* 0x00000005008c7224 */ /* 0x040fe400078e028c */
[----:B------:R-:W-:Y:S02]  /*49b0*/  IMAD.MOV R5, RZ, RZ, -R4 ;  /* 0x000000ffff057224 */ /* 0x000fe400078e0a04 */
[C---:B------:R-:W-:Y:S01]  /*49c0*/  IMAD R108, R0.reuse, R11, R108 ;  /* 0x0000000b006c7224 */ /* 0x040fe200078e026c */
[C---:B------:R-:W-:Y:S01]  /*49d0*/  ISETP.GT.U32.AND P3, PT, R0.reuse, R140, PT ;  /* 0x0000008c0000720c */ /* 0x040fe20003f64070 */
[----:B------:R-:W-:Y:S02]  /*49e0*/  IMAD R68, R0, R5, R68 ;  /* 0x0000000500447224 */ /* 0x000fe400078e0244 */
[--C-:B------:R-:W-:Y:S02]  /*49f0*/  @!P5 IMAD.IADD R138, R138, 0x1, -R0.reuse ;  /* 0x000000018a8ad824 */ /* 0x100fe400078e0a00 */
[--C-:B------:R-:W-:Y:S01]  /*4a00*/  @!P6 IMAD.IADD R147, R147, 0x1, -R0.reuse ;  /* 0x000000019393e824 */ /* 0x100fe200078e0a00 */
[----:B------:R-:W-:Y:S01]  /*4a10*/  ISETP.GT.U32.AND P5, PT, R0, R68, PT ;  /* 0x000000440000720c */ /* 0x000fe20003fa4070 */
[----:B------:R-:W-:Y:S01]  /*4a20*/  @!P2 IMAD.MOV R145, RZ, RZ, -R145 ;  /* 0x000000ffff91a224 */ /* 0x000fe200078e0a91 */
[----:B------:R-:W-:Y:S01]  /*4a30*/  ISETP.GE.AND P6, PT, R12, RZ, PT ;  /* 0x000000ff0c00720c */ /* 0x000fe20003fc6270 */
[----:B------:R-:W-:Y:S01]  /*4a40*/  VIADD R12, R6, 0x58 ;  /* 0x00000058060c7836 */ /* 0x000fe20000000000 */
[C---:B------:R-:W-:Y:S01]  /*4a50*/  ISETP.GT.U32.AND P2, PT, R0.reuse, R108, PT ;  /* 0x0000006c0000720c */ /* 0x040fe20003f44070 */
[----:B------:R-:W-:Y:S01]  /*4a60*/  @!P0 IMAD.MOV R27, RZ, RZ, -R27 ;  /* 0x000000ffff1b8224 */ /* 0x000fe200078e0a1b */
[----:B------:R-:W-:Y:S01]  /*4a70*/  ISETP.GT.U32.AND P4, PT, R0, R147, PT ;  /* 0x000000930000720c */ /* 0x000fe20003f84070 */
[----:B------:R-:W-:Y:S01]  /*4a80*/  @!P3 IMAD.IADD R140, R140, 0x1, -R0 ;  /* 0x000000018c8cb824 */ /* 0x000fe200078e0a00 */
[----:B------:R-:W-:Y:S01]  /*4a90*/  ISETP.GE.AND P0, PT, R10, RZ, PT ;  /* 0x000000ff0a00720c */ /* 0x000fe20003f06270 */
[----:B------:R-:W-:Y:S01]  /*4aa0*/  VIADD R10, R6, 0x59 ;  /* 0x00000059060a7836 */ /* 0x000fe20000000000 */
[----:B------:R-:W-:-:S03]  /*4ab0*/  IABS R142, R12 ;  /* 0x0000000c008e7213 */ /* 0x000fc60000000000 */
[----:B------:R-:W-:Y:S01]  /*4ac0*/  @!P5 IMAD.IADD R68, R68, 0x1, -R0 ;  /* 0x000000014444d824 */ /* 0x000fe200078e0a00 */
[----:B------:R-:W-:Y:S01]  /*4ad0*/  IABS R26, R10 ;  /* 0x0000000a001a7213 */ /* 0x000fe20000000000 */
[----:B------:R-:W-:Y:S02]  /*4ae0*/  IMAD.HI.U32 R4, R3, R142, RZ ;  /* 0x0000008e03047227 */ /* 0x000fe400078e00ff */
[----:B------:R-:W-:Y:S02]  /*4af0*/  @!P2 IADD3 R108, R108, -R0, RZ ;  /* 0x800000006c6ca210 */ /* 0x000fe40007ffe0ff */
[----:B------:R-:W-:Y:S01]  /*4b00*/  IMAD.MOV R5, RZ, RZ, -R4 ;  /* 0x000000ffff057224 */ /* 0x000fe200078e0a04 */
[C---:B------:R-:W-:Y:S01]  /*4b10*/  ISETP.GT.U32.AND P5, PT, R0.reuse, R68, PT ;  /* 0x000000440000720c */ /* 0x040fe20003fa4070 */
[----:B------:R-:W-:Y:S01]  /*4b20*/  @!P4 IMAD.IADD R147, R147, 0x1, -R0 ;  /* 0x000000019393c824 */ /* 0x000fe200078e0a00 */
[----:B------:R-:W-:Y:S01]  /*4b30*/  ISETP.GT.U32.AND P3, PT, R0, R108, PT ;  /* 0x0000006c0000720c */ /* 0x000fe20003f64070 */
[----:B------:R-:W-:Y:S01]  /*4b40*/  IMAD.HI.U32 R4, R3, R26, RZ ;  /* 0x0000001a03047227 */ /* 0x000fe200078e00ff */
[----:B------:R-:W-:-:S02]  /*4b50*/  ISETP.GE.AND P2, PT, R8, RZ, PT ;  /* 0x000000ff0800720c */ /* 0x000fc40003f46270 */
[----:B------:R-:W-:Y:S01]  /*4b60*/  @!P1 IADD3 R147, -R147, RZ, RZ ;  /* 0x000000ff93939210 */ /* 0x000fe20007ffe1ff */
[C---:B------:R-:W-:Y:S01]  /*4b70*/  IMAD R142, R0.reuse, R5, R142 ;  /* 0x00000005008e7224 */ /* 0x040fe200078e028e */
[----:B------:R-:W-:Y:S01]  /*4b80*/  ISETP.GT.U32.AND P1, PT, R0, R140, PT ;  /* 0x0000008c0000720c */ /* 0x000fe20003f24070 */
[----:B------:R-:W-:Y:S01]  /*4b90*/  IMAD.MOV R5, RZ, RZ, -R4 ;  /* 0x000000ffff057224 */ /* 0x000fe200078e0a04 */
[----:B------:R-:W-:Y:S01]  /*4ba0*/  ISETP.GE.AND P4, PT, R14, RZ, PT ;  /* 0x000000ff0e00720c */ /* 0x000fe20003f86270 */
[----:B------:R-:W-:Y:S02]  /*4bb0*/  VIADD R8, R6, 0x5a ;  /* 0x0000005a06087836 */ /* 0x000fe40000000000 */
[----:B------:R-:W-:Y:S01]  /*4bc0*/  IMAD R26, R0, R5, R26 ;  /* 0x00000005001a7224 */ /* 0x000fe200078e021a */
[-C--:B------:R-:W-:Y:S01]  /*4bd0*/  @!P5 IADD3 R68, R68, -R0.reuse, RZ ;  /* 0x800000004444d210 */ /* 0x080fe20007ffe0ff */
[----:B------:R-:W-:Y:S01]  /*4be0*/  @!P6 IMAD.MOV R138, RZ, RZ, -R138 ;  /* 0x000000ffff8ae224 */ /* 0x000fe200078e0a8a */
[----:B------:R-:W-:Y:S01]  /*4bf0*/  @!P3 IADD3 R108, R108, -R0, RZ ;  /* 0x800000006c6cb210 */ /* 0x000fe20007ffe0ff */
[----:B------:R-:W-:Y:S01]  /*4c00*/  VIADD R14, R6, 0x66 ;  /* 0x00000066060e7836 */ /* 0x000fe20000000000 */
[C---:B------:R-:W-:Y:S01]  /*4c10*/  ISETP.GT.U32.AND P5, PT, R0.reuse, R26, PT ;  /* 0x0000001a0000720c */ /* 0x040fe20003fa4070 */
[----:B------:R-:W-:Y:S01]  /*4c20*/  @!P2 IMAD.MOV R68, RZ, RZ, -R68 ;  /* 0x000000ffff44a224 */ /* 0x000fe200078e0a44 */
[----:B------:R-:W-:Y:S01]  /*4c30*/  ISETP.GT.U32.AND P3, PT, R0, R142, PT ;  /* 0x0000008e0000720c */ /* 0x000fe20003f64070 */
[----:B------:R-:W-:Y:S01]  /*4c40*/  @!P1 IMAD.IADD R140, R140, 0x1, -R0 ;  /* 0x000000018c8c9824 */ /* 0x000fe200078e0a00 */
[----:B------:R-:W-:Y:S01]  /*4c50*/  IABS R103, R8 ;  /* 0x0000000800677213 */ /* 0x000fe20000000000 */
[----:B------:R-:W-:Y:S01]  /*4c60*/  @!P0 IMAD.MOV R108, RZ, RZ, -R108 ;  /* 0x000000ffff6c8224 */ /* 0x000fe200078e0a6c */
[----:B------:R-:W-:Y:S01]  /*4c70*/  ISETP.GE.AND P1, PT, R10, RZ, PT ;  /* 0x000000ff0a00720c */ /* 0x000fe20003f26270 */
[----:B------:R-:W-:Y:S01]  /*4c80*/  VIADD R10, R6, 0x5b ;  /* 0x0000005b060a7836 */ /* 0x000fe20000000000 */
[----:B------:R-:W-:Y:S01]  /*4c90*/  ISETP.GE.AND P6, PT, R12, RZ, PT ;  /* 0x000000ff0c00720c */ /* 0x000fe20003fc6270 */
[----:B------:R-:W-:Y:S01]  /*4ca0*/  IMAD.HI.U32 R4, R3, R103, RZ ;  /* 0x0000006703047227 */ /* 0x000fe200078e00ff */
[----:B------:R-:W-:-:S02]  /*4cb0*/  IABS R151, R14 ;  /* 0x0000000e00977213 */ /* 0x000fc40000000000 */
[----:B------:R-:W-:Y:S01]  /*4cc0*/  IABS R144, R10 ;  /* 0x0000000a00907213 */ /* 0x000fe20000000000 */
[----:B------:R-:W-:Y:S01]  /*4cd0*/  IMAD.MOV R4, RZ, RZ, -R4 ;  /* 0x000000ffff047224 */ /* 0x000fe200078e0a04 */
[----:B------:R-:W-:Y:S01]  /*4ce0*/  @!P5 IADD3 R26, R26, -R0, RZ ;  /* 0x800000001a1ad210 */ /* 0x000fe20007ffe0ff */
[----:B------:R-:W-:Y:S01]  /*4cf0*/  VIADD R12, R6, 0x5c ;  /* 0x0000005c060c7836 */ /* 0x000fe20000000000 */
[----:B------:R-:W-:Y:S01]  /*4d00*/  ISETP.GE.AND P2, PT, R10, RZ, PT ;  /* 0x000000ff0a00720c */ /* 0x000fe20003f46270 */
[----:B------:R-:W-:Y:S01]  /*4d10*/  @!P3 IMAD.IADD R142, R142, 0x1, -R0 ;  /* 0x000000018e8eb824 */ /* 0x000fe200078e0a00 */
[C---:B------:R-:W-:Y:S01]  /*4d20*/  ISETP.GT.U32.AND P5, PT, R0.reuse, R26, PT ;  /* 0x0000001a0000720c */ /* 0x040fe20003fa4070 */
[C---:B------:R-:W-:Y:S01]  /*4d30*/  IMAD R103, R0.reuse, R4, R103 ;  /* 0x0000000400677224 */ /* 0x040fe200078e0267 */
[----:B------:R-:W-:Y:S01]  /*4d40*/  IABS R71, R12 ;  /* 0x0000000c00477213 */ /* 0x000fe20000000000 */
[----:B------:R-:W-:Y:S01]  /*4d50*/  IMAD.HI.U32 R4, R3, R144, RZ ;  /* 0x0000009003047227 */ /* 0x000fe200078e00ff */
[----:B------:R-:W-:-:S02]  /*4d60*/  ISETP.GT.U32.AND P0, PT, R0, R142, PT ;  /* 0x0000008e0000720c */ /* 0x000fc40003f04070 */
[----:B------:R-:W-:Y:S01]  /*4d70*/  ISETP.GE.AND P3, PT, R8, RZ, PT ;  /* 0x000000ff0800720c */ /* 0x000fe20003f66270 */
[----:B------:R-:W-:Y:S02]  /*4d80*/  IMAD.MOV R11, RZ, RZ, -R4 ;  /* 0x000000ffff0b7224 */ /* 0x000fe400078e0a04 */
[----:B------:R-:W-:-:S04]  /*4d90*/  IMAD.HI.U32 R5, R3, R71, RZ ;  /* 0x0000004703057227 */ /* 0x000fc800078e00ff */
[C---:B------:R-:W-:Y:S01]  /*4da0*/  IMAD R144, R0.reuse, R11, R144 ;  /* 0x0000000b00907224 */ /* 0x040fe200078e0290 */
[----:B------:R-:W-:Y:S01]  /*4db0*/  IADD3 R5, -R5, RZ, RZ ;  /* 0x000000ff05057210 */ /* 0x000fe20007ffe1ff */
[----:B------:R-:W-:Y:S01]  /*4dc0*/  @!P4 IMAD.MOV R140, RZ, RZ, -R140 ;  /* 0x000000ffff8cc224 */ /* 0x000fe200078e0a8c */
[----:B------:R-:W-:Y:S01]  /*4dd0*/  ISETP.GT.U32.AND P4, PT, R0, R103, PT ;  /* 0x000000670000720c */ /* 0x000fe20003f84070 */
[----:B------:R-:W-:Y:S01]  /*4de0*/  @!P0 IMAD.IADD R142, R142, 0x1, -R0 ;  /* 0x000000018e8e8824 */ /* 0x000fe200078e0a00 */
[----:B------:R-:W-:Y:S01]  /*4df0*/  @!P5 IADD3 R26, R26, -R0, RZ ;  /* 0x800000001a1ad210 */ /* 0x000fe20007ffe0ff */
[C---:B------:R-:W-:Y:S01]  /*4e00*/  IMAD R71, R0.reuse, R5, R71 ;  /* 0x0000000500477224 */ /* 0x040fe200078e0247 */
[----:B------:R-:W-:Y:S01]  /*4e10*/  ISETP.GT.U32.AND P5, PT, R0, R144, PT ;  /* 0x000000900000720c */ /* 0x000fe20003fa4070 */
[----:B------:R-:W-:Y:S01]  /*4e20*/  @!P6 IMAD.MOV R142, RZ, RZ, -R142 ;  /* 0x000000ffff8ee224 */ /* 0x000fe200078e0a8e */
[----:B------:R-:W-:Y:S01]  /*4e30*/  ISETP.GE.AND P0, PT, R12, RZ, PT ;  /* 0x000000ff0c00720c */ /* 0x000fe20003f06270 */
[----:B------:R-:W-:Y:S01]  /*4e40*/  VIADD R8, R6, 0x5d ;  /* 0x0000005d06087836 */ /* 0x000fe20000000000 */
[----:B------:R-:W-:Y:S01]  /*4e50*/  ISETP.GT.U32.AND P6, PT, R0, R71, PT ;  /* 0x000000470000720c */ /* 0x000fe20003fc4070 */
[----:B------:R-:W-:Y:S01]  /*4e60*/  VIADD R10, R6, 0x5f ;  /* 0x0000005f060a7836 */ /* 0x000fe20000000000 */
[----:B------:R-:W-:Y:S01]  /*4e70*/  @!P1 IADD3 R26, -R26, RZ, RZ ;  /* 0x000000ff1a1a9210 */ /* 0x000fe20007ffe1ff */
[C---:B------:R-:W-:Y:S01]  /*4e80*/  VIADD R5, R6.reuse, 0x5e ;  /* 0x0000005e06057836 */ /* 0x040fe20000000000 */
[----:B------:R-:W-:Y:S01]  /*4e90*/  IABS R146, R8 ;  /* 0x0000000800927213 */ /* 0x000fe20000000000 */
[--C-:B------:R-:W-:Y:S01]  /*4ea0*/  @!P4 IMAD.IADD R103, R103, 0x1, -R0.reuse ;  /* 0x000000016767c824 */ /* 0x100fe200078e0a00 */
[----:B------:R-:W-:Y:S01]  /*4eb0*/  IABS R148, R10 ;  /* 0x0000000a00947213 */ /* 0x000fe20000000000 */
[----:B------:R-:W-:Y:S01]  /*4ec0*/  VIADD R12, R6, 0x63 ;  /* 0x00000063060c7836 */ /* 0x000fe20000000000 */
[----:B------:R-:W-:Y:S01]  /*4ed0*/  IABS R81, R5 ;  /* 0x0000000500517213 */ /* 0x000fe20000000000 */
[----:B------:R-:W-:Y:S01]  /*4ee0*/  @!P5 IMAD.IADD R144, R144, 0x1, -R0 ;  /* 0x000000019090d824 */ /* 0x000fe200078e0a00 */
[----:B------:R-:W-:Y:S01]  /*4ef0*/  ISETP.GT.U32.AND P4, PT, R0, R103, PT ;  /* 0x000000670000720c */ /* 0x000fe20003f84070 */
[----:B------:R-:W-:Y:S01]  /*4f00*/  IMAD.HI.U32 R4, R3, R146, RZ ;  /* 0x0000009203047227 */ /* 0x000fe200078e00ff */
[----:B------:R-:W-:-:S02]  /*4f10*/  ISETP.GE.AND P1, PT, R8, RZ, PT ;  /* 0x000000ff0800720c */ /* 0x000fc40003f26270 */
[C---:B------:R-:W-:Y:S01]  /*4f20*/  ISETP.GT.U32.AND P5, PT, R0.reuse, R144, PT ;  /* 0x000000900000720c */ /* 0x040fe20003fa4070 */
[----:B------:R-:W-:Y:S01]  /*4f30*/  IMAD.MOV R11, RZ, RZ, -R4 ;  /* 0x000000ffff0b7224 */ /* 0x000fe200078e0a04 */
[----:B------:R-:W-:Y:S01]  /*4f40*/  @!P6 IADD3 R71, R71, -R0, RZ ;  /* 0x800000004747e210 */ /* 0x000fe20007ffe0ff */
[----:B------:R-:W-:Y:S01]  /*4f50*/  IMAD.HI.U32 R4, R3, R81, RZ ;  /* 0x0000005103047227 */ /* 0x000fe200078e00ff */
[----:B------:R-:W-:Y:S02]  /*4f60*/  IABS R156, R12 ;  /* 0x0000000c009c7213 */ /* 0x000fe40000000000 */
[C---:B------:R-:W-:Y:S01]  /*4f70*/  ISETP.GT.U32.AND P6, PT, R0.reuse, R71, PT ;  /* 0x000000470000720c */ /* 0x040fe20003fc4070 */
[----:B------:R-:W-:Y:S02]  /*4f80*/  IMAD R146, R0, R11, R146 ;  /* 0x0000000b00927224 */ /* 0x000fe400078e0292 */
[----:B------:R-:W-:Y:S01]  /*4f90*/  @!P4 IMAD.IADD R103, R103, 0x1, -R0 ;  /* 0x000000016767c824 */ /* 0x000fe200078e0a00 */
[----:B------:R-:W-:Y:S01]  /*4fa0*/  ISETP.GE.AND P4, PT, R5, RZ, PT ;  /* 0x000000ff0500720c */ /* 0x000fe20003f86270 */
[----:B------:R-:W-:-:S02]  /*4fb0*/  IMAD.HI.U32 R5, R3, R148, RZ ;  /* 0x0000009403057227 */ /* 0x000fc400078e00ff */
[----:B------:R-:W-:Y:S02]  /*4fc0*/  @!P5 IADD3 R144, R144, -R0, RZ ;  /* 0x800000009090d210 */ /* 0x000fe40007ffe0ff */
[----:B------:R-:W-:Y:S01]  /*4fd0*/  ISETP.GT.U32.AND P5, PT, R0, R146, PT ;  /* 0x000000920000720c */ /* 0x000fe20003fa4070 */
[----:B------:R-:W-:Y:S01]  /*4fe0*/  IMAD.MOV R5, RZ, RZ, -R5 ;  /* 0x000000ffff057224 */ /* 0x000fe200078e0a05 */
[----:B------:R-:W-:Y:S01]  /*4ff0*/  @!P2 IADD3 R144, -R144, RZ, RZ ;  /* 0x000000ff9090a210 */ /* 0x000fe20007ffe1ff */
[----:B------:R-:W-:Y:S02]  /*5000*/  IMAD.MOV R4, RZ, RZ, -R4 ;  /* 0x000000ffff047224 */ /* 0x000fe400078e0a04 */
[----:B------:R-:W-:Y:S02]  /*5010*/  IMAD R148, R0, R5, R148 ;  /* 0x0000000500947224 */ /* 0x000fe400078e0294 */
[----:B------:R-:W-:Y:S02]  /*5020*/  @!P6 IMAD.IADD R71, R71, 0x1, -R0 ;  /* 0x000000014747e824 */ /* 0x000fe400078e0a00 */
[----:B------:R-:W-:-:S02]  /*5030*/  VIADD R8, R6, 0x61 ;  /* 0x0000006106087836 */ /* 0x000fc40000000000 */
[----:B------:R-:W-:Y:S01]  /*5040*/  @!P0 IMAD.MOV R71, RZ, RZ, -R71 ;  /* 0x000000ffff478224 */ /* 0x000fe200078e0a47 */
[----:B------:R-:W-:Y:S01]  /*5050*/  ISETP.GT.U32.AND P0, PT, R0, R148, PT ;  /* 0x000000940000720c */ /* 0x000fe20003f04070 */
[--C-:B------:R-:W-:Y:S01]  /*5060*/  @!P5 IMAD.IADD R146, R146, 0x1, -R0.reuse ;  /* 0x000000019292d824 */ /* 0x100fe200078e0a00 */
[----:B------:R-:W-:Y:S01]  /*5070*/  IABS R25, R8 ;  /* 0x0000000800197213 */ /* 0x000fe20000000000 */
[----:B------:R-:W-:Y:S02]  /*5080*/  IMAD R81, R0, R4, R81 ;  /* 0x0000000400517224 */ /* 0x000fe400078e0251 */
[----:B------:R-:W-:Y:S01]  /*5090*/  VIADD R4, R6, 0x60 ;  /* 0x0000006006047836 */ /* 0x000fe20000000000 */
[C---:B------:R-:W-:Y:S01]  /*50a0*/  ISETP.GT.U32.AND P5, PT, R0.reuse, R146, PT ;  /* 0x000000920000720c */ /* 0x040fe20003fa4070 */
[----:B------:R-:W-:Y:S01]  /*50b0*/  IMAD.HI.U32 R5, R3, R25, RZ ;  /* 0x0000001903057227 */ /* 0x000fe200078e00ff */
[----:B------:R-:W-:Y:S02]  /*50c0*/  ISETP.GT.U32.AND P2, PT, R0, R81, PT ;  /* 0x000000510000720c */ /* 0x000fe40003f44070 */
[----:B------:R-:W-:Y:S01]  /*50d0*/  IABS R154, R4 ;  /* 0x00000004009a7213 */ /* 0x000fe20000000000 */
[----:B------:R-:W-:Y:S01]  /*50e0*/  IMAD.MOV R5, RZ, RZ, -R5 ;  /* 0x000000ffff057224 */ /* 0x000fe200078e0a05 */
[----:B------:R-:W-:Y:S01]  /*50f0*/  ISETP.GE.AND P6, PT, R4, RZ, PT ;  /* 0x000000ff0400720c */ /* 0x000fe20003fc6270 */
[----:B------:R-:W-:-:S02]  /*5100*/  @!P0 IMAD.IADD R148, R148, 0x1, -R0 ;  /* 0x0000000194948824 */ /* 0x000fc400078e0a00 */
[C---:B------:R-:W-:Y:S02]  /*5110*/  IMAD R25, R0.reuse, R5, R25 ;  /* 0x0000000500197224 */ /* 0x040fe400078e0219 */
[----:B------:R-:W-:Y:S01]  /*5120*/  @!P3 IMAD.MOV R103, RZ, RZ, -R103 ;  /* 0x000000ffff67b224 */ /* 0x000fe200078e0a67 */
[----:B------:R-:W-:Y:S01]  /*5130*/  ISETP.GT.U32.AND P0, PT, R0, R148, PT ;  /* 0x000000940000720c */ /* 0x000fe20003f04070 */
[----:B------:R-:W-:Y:S01]  /*5140*/  IMAD.HI.U32 R5, R3, R156, RZ ;  /* 0x0000009c03057227 */ /* 0x000fe200078e00ff */
[-C--:B------:R-:W-:Y:S02]  /*5150*/  @!P5 IADD3 R146, R146, -R0.reuse, RZ ;  /* 0x800000009292d210 */ /* 0x080fe40007ffe0ff */
[----:B------:R-:W-:Y:S01]  /*5160*/  ISETP.GE.AND P3, PT, R10, RZ, PT ;  /* 0x000000ff0a00720c */ /* 0x000fe20003f66270 */
[----:B------:R-:W-:Y:S01]  /*5170*/  VIADD R10, R6, 0x62 ;  /* 0x00000062060a7836 */ /* 0x000fe20000000000 */
[----:B------:R-:W-:Y:S01]  /*5180*/  @!P2 IADD3 R81, R81, -R0, RZ ;  /* 0x800000005151a210 */ /* 0x000fe20007ffe0ff */
[----:B------:R-:W-:Y:S01]  /*5190*/  @!P1 IMAD.MOV R146, RZ, RZ, -R146 ;  /* 0x000000ffff929224 */ /* 0x000fe200078e0a92 */
[----:B------:R-:W-:Y:S01]  /*51a0*/  IADD3 R5, -R5, RZ, RZ ;  /* 0x000000ff05057210 */ /* 0x000fe20007ffe1ff */
[----:B------:R-:W-:Y:S01]  /*51b0*/  IMAD.HI.U32 R4, R3, R154, RZ ;  /* 0x0000009a03047227 */ /* 0x000fe200078e00ff */
[----:B------:R-:W-:-:S02]  /*51c0*/  ISETP.GT.U32.AND P2, PT, R0, R81, PT ;  /* 0x000000510000720c */ /* 0x000fc40003f44070 */
[C---:B------:R-:W-:Y:S01]  /*51d0*/  ISETP.GT.U32.AND P1, PT, R0.reuse, R25, PT ;  /* 0x000000190000720c */ /* 0x040fe20003f24070 */
[----:B------:R-:W-:Y:S01]  /*51e0*/  IMAD R156, R0, R5, R156 ;  /* 0x00000005009c7224 */ /* 0x000fe200078e029c */
[----:B------:R-:W-:Y:S01]  /*51f0*/  IABS R149, R10 ;  /* 0x0000000a00957213 */ /* 0x000fe20000000000 */
[----:B------:R-:W-:Y:S01]  /*5200*/  @!P0 IMAD.IADD R148, R148, 0x1, -R0 ;  /* 0x0000000194948824 */ /* 0x000fe200078e0a00 */
[----:B------:R-:W-:Y:S01]  /*5210*/  ISETP.GE.AND P5, PT, R8, RZ, PT ;  /* 0x000000ff0800720c */ /* 0x000fe20003fa6270 */
[----:B------:R-:W-:Y:S02]  /*5220*/  IMAD.MOV R11, RZ, RZ, -R4 ;  /* 0x000000ffff0b7224 */ /* 0x000fe400078e0a04 */
[----:B------:R-:W-:Y:S02]  /*5230*/  VIADD R8, R6, 0x64 ;  /* 0x0000006406087836 */ /* 0x000fe40000000000 */
[----:B------:R-:W-:-:S03]  /*5240*/  IMAD.HI.U32 R4, R3, R149, RZ ;  /* 0x0000009503047227 */ /* 0x000fc600078e00ff */
[----:B------:R-:W-:Y:S01]  /*5250*/  IABS R150, R8 ;  /* 0x0000000800967213 */ /* 0x000fe20000000000 */
[----:B------:R-:W-:Y:S01]  /*5260*/  @!P3 IMAD.MOV R148, RZ, RZ, -R148 ;  /* 0x000000ffff94b224 */ /* 0x000fe200078e0a94 */
[C---:B------:R-:W-:Y:S01]  /*5270*/  ISETP.GT.U32.AND P3, PT, R0.reuse, R156, PT ;  /* 0x0000009c0000720c */ /* 0x040fe20003f64070 */
[C---:B------:R-:W-:Y:S01]  /*5280*/  IMAD R154, R0.reuse, R11, R154 ;  /* 0x0000000b009a7224 */ /* 0x040fe200078e029a */
[----:B------:R-:W-:Y:S01]  /*5290*/  @!P1 IADD3 R25, R25, -R0, RZ ;  /* 0x8000000019199210 */ /* 0x000fe20007ffe0ff */
[----:B------:R-:W-:Y:S02]  /*52a0*/  IMAD.MOV R4, RZ, RZ, -R4 ;  /* 0x000000ffff047224 */ /* 0x000fe400078e0a04 */
[----:B------:R-:W-:Y:S01]  /*52b0*/  @!P2 IMAD.IADD R81, R81, 0x1, -R0 ;  /* 0x000000015151a824 */ /* 0x000fe200078e0a00 */
[C---:B------:R-:W-:Y:S01]  /*52c0*/  ISETP.GT.U32.AND P2, PT, R0.reuse, R154, PT ;  /* 0x0000009a0000720c */ /* 0x040fe20003f44070 */
[C---:B------:R-:W-:Y:S01]  /*52d0*/  IMAD R149, R0.reuse, R4, R149 ;  /* 0x0000000400957224 */ /* 0x040fe200078e0295 */
[----:B------:R-:W-:Y:S01]  /*52e0*/  ISETP.GT.U32.AND P1, PT, R0, R25, PT ;  /* 0x000000190000720c */ /* 0x000fe20003f24070 */
[----:B------:R-:W-:Y:S01]  /*52f0*/  @!P4 IMAD.MOV R81, RZ, RZ, -R81 ;  /* 0x000000ffff51c224 */ /* 0x000fe200078e0a51 */
[----:B------:R-:W-:Y:S01]  /*5300*/  ISETP.GE.AND P4, PT, R10, RZ, PT ;  /* 0x000000ff0a00720c */ /* 0x000fe20003f86270 */
[----:B------:R-:W-:Y:S01]  /*5310*/  IMAD.HI.U32 R4, R3, R150, RZ ;  /* 0x0000009603047227 */ /* 0x000fe200078e00ff */
[----:B------:R-:W-:-:S03]  /*5320*/  ISETP.GT.U32.AND P0, PT, R0, R149, PT ;  /* 0x000000950000720c */ /* 0x000fc60003f04070 */
[----:B------:R-:W-:Y:S02]  /*5330*/  VIADD R10, R6, 0x65 ;  /* 0x00000065060a7836 */ /* 0x000fe40000000000 */
[----:B------:R-:W-:Y:S02]  /*5340*/  IMAD.MOV R5, RZ, RZ, -R4 ;  /* 0x000000ffff057224 */ /* 0x000fe400078e0a04 */
[----:B------:R-:W-:Y:S01]  /*5350*/  @!P3 IMAD.IADD R156, R156, 0x1, -R0 ;  /* 0x000000019c9cb824 */ /* 0x000fe200078e0a00 */
[----:B------:R-:W-:Y:S01]  /*5360*/  IABS R158, R10 ;  /* 0x0000000a009e7213 */ /* 0x000fe20000000000 */
[----:B------:R-:W-:Y:S01]  /*5370*/  IMAD R150, R0, R5, R150 ;  /* 0x0000000500967224 */ /* 0x000fe200078e0296 */
[----:B------:R-:W-:Y:S01]  /*5380*/  @!P2 IADD3 R154, R154, -R0, RZ ;  /* 0x800000009a9aa210 */ /* 0x000fe20007ffe0ff */
[----:B------:R-:W-:Y:S01]  /*5390*/  @!P1 IMAD.IADD R25, R25, 0x1, -R0 ;  /* 0x0000000119199824 */ /* 0x000fe200078e0a00 */
[C---:B------:R-:W-:Y:S01]  /*53a0*/  ISETP.GT.U32.AND P3, PT, R0.reuse, R156, PT ;  /* 0x0000009c0000720c */ /* 0x040fe20003f64070 */
[----:B------:R-:W-:Y:S01]  /*53b0*/  IMAD.HI.U32 R4, R3, R158, RZ ;  /* 0x0000009e03047227 */ /* 0x000fe200078e00ff */
[----:B------:R-:W-:-:S02]  /*53c0*/  ISETP.GT.U32.AND P1, PT, R0, R150, PT ;  /* 0x000000960000720c */ /* 0x000fc40003f24070 */
[C---:B------:R-:W-:Y:S01]  /*53d0*/  ISETP.GT.U32.AND P2, PT, R0.reuse, R154, PT ;  /* 0x0000009a0000720c */ /* 0x040fe20003f44070 */
[----:B------:R-:W-:Y:S01]  /*53e0*/  IMAD.MOV R11, RZ, RZ, -R4 ;  /* 0x000000ffff0b7224 */ /* 0x000fe200078e0a04 */
[-C--:B------:R-:W-:Y:S01]  /*53f0*/  @!P0 IADD3 R149, R149, -R0.reuse, RZ ;  /* 0x8000000095958210 */ /* 0x080fe20007ffe0ff */
[----:B------:R-:W-:Y:S01]  /*5400*/  IMAD.HI.U32 R5, R3, R151, RZ ;  /* 0x0000009703057227 */ /* 0x000fe200078e00ff */
[----:B------:R-:W-:Y:S02]  /*5410*/  @!P5 IADD3 R25, -R25, RZ, RZ ;  /* 0x000000ff1919d210 */ /* 0x000fe40007ffe1ff */
[C---:B------:R-:W-:Y:S01]  /*5420*/  ISETP.GT.U32.AND P0, PT, R0.reuse, R149, PT ;  /* 0x000000950000720c */ /* 0x040fe20003f04070 */
[----:B------:R-:W-:Y:S01]  /*5430*/  IMAD R158, R0, R11, R158 ;  /* 0x0000000b009e7224 */ /* 0x000fe200078e029e */
[----:B------:R-:W-:Y:S01]  /*5440*/  ISETP.GE.AND P5, PT, R10, RZ, PT ;  /* 0x000000ff0a00720c */ /* 0x000fe20003fa6270 */
[--C-:B------:R-:W-:Y:S02]  /*5450*/  @!P3 IMAD.IADD R156, R156, 0x1, -R0.reuse ;  /* 0x000000019c9cb824 */ /* 0x100fe400078e0a00 */
[----:B------:R-:W-:Y:S01]  /*5460*/  @!P1 IADD3 R150, R150, -R0, RZ ;  /* 0x8000000096969210 */ /* 0x000fe20007ffe0ff */
[----:B------:R-:W-:Y:S01]  /*5470*/  IMAD.MOV R5, RZ, RZ, -R5 ;  /* 0x000000ffff057224 */ /* 0x000fe200078e0a05 */
[----:B------:R-:W-:Y:S01]  /*5480*/  ISETP.GT.U32.AND P3, PT, R0, R158, PT ;  /* 0x0000009e0000720c */ /* 0x000fe20003f64070 */
[----:B------:R-:W-:Y:S01]  /*5490*/  @!P2 IMAD.IADD R154, R154, 0x1, -R0 ;  /* 0x000000019a9aa824 */ /* 0x000fe200078e0a00 */
[----:B------:R-:W-:Y:S01]  /*54a0*/  ISETP.GE.AND P2, PT, R12, RZ, PT ;  /* 0x000000ff0c00720c */ /* 0x000fe20003f46270 */
[----:B------:R-:W-:Y:S01]  /*54b0*/  VIADD R4, R6, 0x67 ;  /* 0x0000006706047836 */ /* 0x000fe20000000000 */
[C---:B------:R-:W-:Y:S01]  /*54c0*/  ISETP.GT.U32.AND P1, PT, R0.reuse, R150, PT ;  /* 0x000000960000720c */ /* 0x040fe20003f24070 */
[----:B------:R-:W-:-:S02]  /*54d0*/  IMAD R151, R0, R5, R151 ;  /* 0x0000000500977224 */ /* 0x000fc400078e0297 */
[----:B------:R-:W-:Y:S01]  /*54e0*/  @!P0 IMAD.IADD R149, R149, 0x1, -R0 ;  /* 0x0000000195958824 */ /* 0x000fe200078e0a00 */
[----:B------:R-:W-:Y:S01]  /*54f0*/  IABS R160, R4 ;  /* 0x0000000400a07213 */ /* 0x000fe20000000000 */
[----:B------:R-:W-:Y:S01]  /*5500*/  VIADD R5, R6, 0x68 ;  /* 0x0000006806057836 */ /* 0x000fe20000000000 */
[----:B------:R-:W-:Y:S01]  /*5510*/  ISETP.GE.AND P0, PT, R14, RZ, PT ;  /* 0x000000ff0e00720c */ /* 0x000fe20003f06270 */
[----:B------:R-:W-:Y:S01]  /*5520*/  @!P6 IMAD.MOV R154, RZ, RZ, -R154 ;  /* 0x000000ffff9ae224 */ /* 0x000fe200078e0a9a */
[----:B------:R-:W-:Y:S01]  /*5530*/  @!P4 IADD3 R149, -R149, RZ, RZ ;  /* 0x000000ff9595c210 */ /* 0x000fe20007ffe1ff */
[----:B------:R-:W-:Y:S01]  /*5540*/  VIADD R10, R6, 0x6a ;  /* 0x0000006a060a7836 */ /* 0x000fe20000000000 */
[----:B------:R-:W-:Y:S01]  /*5550*/  @!P3 IADD3 R158, R158, -R0, RZ ;  /* 0x800000009e9eb210 */ /* 0x000fe20007ffe0ff */
[----:B------:R-:W-:Y:S01]  /*5560*/  @!P2 IMAD.MOV R156, RZ, RZ, -R156 ;  /* 0x000000ffff9ca224 */ /* 0x000fe200078e0a9c */
[----:B------:R-:W-:Y:S01]  /*5570*/  IABS R152, R5 ;  /* 0x0000000500987213 */ /* 0x000fe20000000000 */
[----:B------:R-:W-:Y:S01]  /*5580*/  @!P1 IMAD.IADD R150, R150, 0x1, -R0 ;  /* 0x0000000196969824 */ /* 0x000fe200078e0a00 */
[----:B------:R-:W-:Y:S01]  /*5590*/  ISETP.GE.AND P4, PT, R4, RZ, PT ;  /* 0x000000ff0400720c */ /* 0x000fe20003f86270 */
[----:B------:R-:W-:Y:S01]  /*55a0*/  IMAD.HI.U32 R4, R3, R160, RZ ;  /* 0x000000a003047227 */ /* 0x000fe200078e00ff */
[----:B------:R-:W-:-:S02]  /*55b0*/  ISETP.GT.U32.AND P3, PT, R0, R158, PT ;  /* 0x0000009e0000720c */ /* 0x000fc40003f64070 */
[----:B------:R-:W-:Y:S01]  /*55c0*/  ISETP.GE.AND P6, PT, R8, RZ, PT ;  /* 0x000000ff0800720c */ /* 0x000fe20003fc6270 */
[----:B------:R-:W-:Y:S01]  /*55d0*/  IMAD.MOV R11, RZ, RZ, -R4 ;  /* 0x000000ffff0b7224 */ /* 0x000fe200078e0a04 */
[----:B------:R-:W-:Y:S01]  /*55e0*/  ISETP.GE.AND P2, PT, R5, RZ, PT ;  /* 0x000000ff0500720c */ /* 0x000fe20003f46270 */
[----:B------:R-:W-:Y:S01]  /*55f0*/  IMAD.HI.U32 R5, R3, R152, RZ ;  /* 0x0000009803057227 */ /* 0x000fe200078e00ff */
[C---:B------:R-:W-:Y:S02]  /*5600*/  ISETP.GT.U32.AND P1, PT, R0.reuse, R151, PT ;  /* 0x000000970000720c */ /* 0x040fe40003f24070 */
[----:B------:R-:W-:Y:S01]  /*5610*/  IABS R162, R10 ;  /* 0x0000000a00a27213 */ /* 0x000fe20000000000 */
[----:B------:R-:W-:Y:S02]  /*5620*/  IMAD.MOV R5, RZ, RZ, -R5 ;  /* 0x000000ffff057224 */ /* 0x000fe400078e0a05 */
[C---:B------:R-:W-:Y:S02]  /*5630*/  IMAD R160, R0.reuse, R11, R160 ;  /* 0x0000000b00a07224 */ /* 0x040fe400078e02a0 */
[----:B------:R-:W-:-:S02]  /*5640*/  IMAD R152, R0, R5, R152 ;  /* 0x0000000500987224 */ /* 0x000fc400078e0298 */
[----:B------:R-:W-:Y:S01]  /*5650*/  @!P3 IMAD.IADD R158, R158, 0x1, -R0 ;  /* 0x000000019e9eb824 */ /* 0x000fe200078e0a00 */
[----:B------:R-:W-:Y:S01]  /*5660*/  ISETP.GT.U32.AND P3, PT, R0, R160, PT ;  /* 0x000000a00000720c */ /* 0x000fe20003f64070 */
[----:B------:R-:W-:Y:S01]  /*5670*/  VIADD R8, R6, 0x69 ;  /* 0x0000006906087836 */ /* 0x000fe20000000000 */
[----:B------:R-:W-:Y:S01]  /*5680*/  @!P6 IADD3 R150, -R150, RZ, RZ ;  /* 0x000000ff9696e210 */ /* 0x000fe20007ffe1ff */
[----:B------:R-:W-:Y:S01]  /*5690*/  IMAD.HI.U32 R5, R3, R162, RZ ;  /* 0x000000a203057227 */ /* 0x000fe200078e00ff */
[----:B------:R-:W-:Y:S02]  /*56a0*/  @!P1 IADD3 R151, R151, -R0, RZ ;  /* 0x8000000097979210 */ /* 0x000fe40007ffe0ff */
[C---:B------:R-:W-:Y:S01]  /*56b0*/  ISETP.GT.U32.AND P6, PT, R0.reuse, R152, PT ;  /* 0x000000980000720c */ /* 0x040fe20003fc4070 */
[----:B------:R-:W-:Y:S01]  /*56c0*/  IMAD.MOV R5, RZ, RZ, -R5 ;  /* 0x000000ffff057224 */ /* 0x000fe200078e0a05 */
[----:B------:R-:W-:Y:S01]  /*56d0*/  ISETP.GT.U32.AND P1, PT, R0, R151, PT ;  /* 0x000000970000720c */ /* 0x000fe20003f24070 */
[----:B------:R-:W-:Y:S01]  /*56e0*/  VIADD R12, R6, 0x6c ;  /* 0x0000006c060c7836 */ /* 0x000fe20000000000 */
[----:B------:R-:W-:Y:S01]  /*56f0*/  IABS R24, R8 ;  /* 0x0000000800187213 */ /* 0x000fe20000000000 */
[----:B------:R-:W-:-:S02]  /*5700*/  IMAD R162, R0, R5, R162 ;  /* 0x0000000500a27224 */ /* 0x000fc400078e02a2 */
[----:B------:R-:W-:Y:S01]  /*5710*/  @!P3 IADD3 R160, R160, -R0, RZ ;  /* 0x80000000a0a0b210 */ /* 0x000fe20007ffe0ff */
[----:B------:R-:W-:Y:S01]  /*5720*/  @!P5 IMAD.MOV R158, RZ, RZ, -R158 ;  /* 0x000000ffff9ed224 */ /* 0x000fe200078e0a9e */
[----:B------:R-:W-:Y:S01]  /*5730*/  IABS R72, R12 ;  /* 0x0000000c00487213 */ /* 0x000fe20000000000 */
[----:B------:R-:W-:Y:S01]  /*5740*/  IMAD.HI.U32 R4, R3, R24, RZ ;  /* 0x0000001803047227 */ /* 0x000fe200078e00ff */
[----:B------:R-:W-:Y:S02]  /*5750*/  ISETP.GT.U32.AND P3, PT, R0, R160, PT ;  /* 0x000000a00000720c */ /* 0x000fe40003f64070 */
[----:B------:R-:W-:Y:S01]  /*5760*/  ISETP.GE.AND P5, PT, R8, RZ, PT ;  /* 0x000000ff0800720c */ /* 0x000fe20003fa6270 */
[--C-:B------:R-:W-:Y:S02]  /*5770*/  @!P6 IMAD.IADD R152, R152, 0x1, -R0.reuse ;  /* 0x000000019898e824 */ /* 0x100fe400078e0a00 */
[----:B------:R-:W-:Y:S01]  /*5780*/  @!P1 IMAD.IADD R151, R151, 0x1, -R0 ;  /* 0x0000000197979824 */ /* 0x000fe200078e0a00 */
[----:B------:R-:W-:Y:S01]  /*5790*/  ISETP.GE.AND P1, PT, R10, RZ, PT ;  /* 0x000000ff0a00720c */ /* 0x000fe20003f26270 */
[----:B------:R-:W-:Y:S01]  /*57a0*/  VIADD R10, R6, 0x6b ;  /* 0x0000006b060a7836 */ /* 0x000fe20000000000 */
[----:B------:R-:W-:Y:S01]  /*57b0*/  ISETP.GT.U32.AND P6, PT, R0, R152, PT ;  /* 0x000000980000720c */ /* 0x000fe20003fc4070 */
[----:B------:R-:W-:-:S02]  /*57c0*/  IMAD.MOV R11, RZ, RZ, -R4 ;  /* 0x000000ffff0b7224 */ /* 0x000fc400078e0a04 */
[----:B------:R-:W-:Y:S01]  /*57d0*/  VIADD R14, R6, 0x6d ;  /* 0x0000006d060e7836 */ /* 0x000fe20000000000 */
[----:B------:R-:W-:Y:S01]  /*57e0*/  IABS R153, R10 ;  /* 0x0000000a00997213 */ /* 0x000fe20000000000 */
[----:B------:R-:W-:Y:S02]  /*57f0*/  IMAD R24, R0, R11, R24 ;  /* 0x0000000b00187224 */ /* 0x000fe400078e0218 */
[----:B------:R-:W-:Y:S01]  /*5800*/  @!P3 IMAD.IADD R160, R160, 0x1, -R0 ;  /* 0x00000001a0a0b824 */ /* 0x000fe200078e0a00 */
[----:B------:R-:W-:Y:S01]  /*5810*/  IABS R155, R14 ;  /* 0x0000000e009b7213 */ /* 0x000fe20000000000 */
[C---:B------:R-:W-:Y:S01]  /*5820*/  IMAD.HI.U32 R4, R3.reuse, R153, RZ ;  /* 0x0000009903047227 */ /* 0x040fe200078e00ff */
[----:B------:R-:W-:Y:S02]  /*5830*/  ISETP.GT.U32.AND P3, PT, R0, R24, PT ;  /* 0x000000180000720c */ /* 0x000fe40003f64070 */
[----:B------:R-:W-:Y:S01]  /*5840*/  @!P4 IADD3 R160, -R160, RZ, RZ ;  /* 0x000000ffa0a0c210 */ /* 0x000fe20007ffe1ff */
[----:B------:R-:W-:Y:S01]  /*5850*/  IMAD.MOV R8, RZ, RZ, -R4 ;  /* 0x000000ffff087224 */ /* 0x000fe200078e0a04 */
[----:B------:R-:W-:Y:S01]  /*5860*/  @!P6 IADD3 R152, R152, -R0, RZ ;  /* 0x800000009898e210 */ /* 0x000fe20007ffe0ff */
[----:B------:R-:W-:Y:S01]  /*5870*/  IMAD.HI.U32 R4, R3, R72, RZ ;  /* 0x0000004803047227 */ /* 0x000fe200078e00ff */
[----:B------:R-:W-:-:S03]  /*5880*/  ISETP.GT.U32.AND P6, PT, R0, R162, PT ;  /* 0x000000a20000720c */ /* 0x000fc60003fc4070 */
[----:B------:R-:W-:Y:S02]  /*5890*/  IMAD R153, R0, R8, R153 ;  /* 0x0000000800997224 */ /* 0x000fe400078e0299 */
[----:B------:R-:W-:Y:S02]  /*58a0*/  IMAD.MOV R11, RZ, RZ, -R4 ;  /* 0x000000ffff0b7224 */ /* 0x000fe400078e0a04 */
[----:B------:R-:W-:Y:S01]  /*58b0*/  @!P3 IMAD.IADD R24, R24, 0x1, -R0 ;  /* 0x000000011818b824 */ /* 0x000fe200078e0a00 */
[C---:B------:R-:W-:Y:S01]  /*58c0*/  ISETP.GT.U32.AND P3, PT, R0.reuse, R153, PT ;  /* 0x000000990000720c */ /* 0x040fe20003f64070 */
[----:B------:R-:W-:Y:S02]  /*58d0*/  IMAD R72, R0, R11, R72 ;  /* 0x0000000b00487224 */ /* 0x000fe400078e0248 */
[----:B------:R-:W-:-:S04]  /*58e0*/  IMAD.HI.U32 R5, R3, R155, RZ ;  /* 0x0000009b03057227 */ /* 0x000fc800078e00ff */
[----:B------:R-:W-:Y:S01]  /*58f0*/  @!P6 IMAD.IADD R162, R162, 0x1, -R0 ;  /* 0x00000001a2a2e824 */ /* 0x000fe200078e0a00 */
[----:B------:R-:W-:Y:S01]  /*5900*/  ISETP.GT.U32.AND P6, PT, R0, R72, PT ;  /* 0x000000480000720c */ /* 0x000fe20003fc4070 */
[----:B------:R-:W-:Y:S02]  /*5910*/  IMAD.MOV R5, RZ, RZ, -R5 ;  /* 0x000000ffff057224 */ /* 0x000fe400078e0a05 */
[----:B------:R-:W-:-:S04]  /*5920*/  IMAD.HI.U32 R8, R3, R84, RZ ;  /* 0x0000005403087227 */ /* 0x000fc800078e00ff */
[----:B------:R-:W-:Y:S01]  /*5930*/  @!P3 IMAD.IADD R153, R153, 0x1, -R0 ;  /* 0x000000019999b824 */ /* 0x000fe200078e0a00 */
[C---:B------:R-:W-:Y:S01]  /*5940*/  ISETP.GT.U32.AND P3, PT, R0.reuse, R24, PT ;  /* 0x000000180000720c */ /* 0x040fe20003f64070 */
[----:B------:R-:W-:Y:S01]  /*5950*/  IMAD R155, R0, R5, R155 ;  /* 0x00000005009b7224 */ /* 0x000fe200078e029b */
[----:B------:R-:W-:Y:S01]  /*5960*/  IADD3 R11, -R8, RZ, RZ ;  /* 0x000000ff080b7210 */ /* 0x000fe20007ffe1ff */
[----:B------:R-:W-:-:S04]  /*5970*/  IMAD.HI.U32 R4, R3, R157, RZ ;  /* 0x0000009d03047227 */ /* 0x000fc800078e00ff */
[----:B------:R-:W-:Y:S01]  /*5980*/  @!P6 IMAD.IADD R72, R72, 0x1, -R0 ;  /* 0x000000014848e824 */ /* 0x000fe200078e0a00 */
[C---:B------:R-:W-:Y:S01]  /*5990*/  ISETP.GT.U32.AND P6, PT, R0.reuse, R153, PT ;  /* 0x000000990000720c */ /* 0x040fe20003fc4070 */
[----:B------:R-:W-:Y:S01]  /*59a0*/  @!P2 IMAD.MOV R152, RZ, RZ, -R152 ;  /* 0x000000ffff98a224 */ /* 0x000fe200078e0a98 */
[C---:B------:R-:W-:Y:S01]  /*59b0*/  ISETP.GT.U32.AND P2, PT, R0.reuse, R155, PT ;  /* 0x0000009b0000720c */ /* 0x040fe20003f44070 */
[----:B------:R-:W-:Y:S01]  /*59c0*/  IMAD.MOV R4, RZ, RZ, -R4 ;  /* 0x000000ffff047224 */ /* 0x000fe200078e0a04 */
[C---:B------:R-:W-:Y:S01]  /*59d0*/  ISETP.GT.U32.AND P4, PT, R0.reuse, R72, PT ;  /* 0x000000480000720c */ /* 0x040fe20003f84070 */
[----:B------:R-:W-:Y:S01]  /*59e0*/  IMAD R84, R0, R11, R84 ;  /* 0x0000000b00547224 */ /* 0x000fe200078e0254 */
[----:B------:R-:W-:Y:S01]  /*59f0*/  IADD3 R11, R6, 0x71, RZ ;  /* 0x00000071060b7810 */ /* 0x000fe20007ffe0ff */
[----:B------:R-:W-:Y:S01]  /*5a00*/  @!P0 IMAD.MOV R151, RZ, RZ, -R151 ;  /* 0x000000ffff978224 */ /* 0x000fe200078e0a97 */
[C---:B------:R-:W-:Y:S01]  /*5a10*/  ISETP.GT.U32.AND P0, PT, R0.reuse, R162, PT ;  /* 0x000000a20000720c */ /* 0x040fe20003f04070 */
[----:B------:R-:W-:Y:S01]  /*5a20*/  IMAD R157, R0, R4, R157 ;  /* 0x00000004009d7224 */ /* 0x000fe200078e029d */
[----:B------:R-:W-:Y:S01]  /*5a30*/  IABS R23, R11 ;  /* 0x0000000b00177213 */ /* 0x000fe20000000000 */
[----:B------:R-:W-:Y:S01]  /*5a40*/  @!P3 IMAD.IADD R24, R24, 0x1, -R0 ;  /* 0x000000011818b824 */ /* 0x000fe200078e0a00 */
[----:B------:R-:W-:Y:S01]  /*5a50*/  ISETP.GT.U32.AND P3, PT, R0, R84, PT ;  /* 0x000000540000720c */ /* 0x000fe20003f64070 */
[----:B------:R-:W-:Y:S01]  /*5a60*/  VIADD R8, R6, 0x70 ;  /* 0x0000007006087836 */ /* 0x000fe20000000000 */
[----:B------:R-:W-:Y:S01]  /*5a70*/  @!P6 IADD3 R153, R153, -R0, RZ ;  /* 0x800000009999e210 */ /* 0x000fe20007ffe0ff */
[----:B------:R-:W-:Y:S01]  /*5a80*/  IMAD.HI.U32 R5, R3, R23, RZ ;  /* 0x0000001703057227 */ /* 0x000fe200078e00ff */
[----:B------:R-:W-:-:S02]  /*5a90*/  ISETP.GT.U32.AND P6, PT, R0, R157, PT ;  /* 0x0000009d0000720c */ /* 0x000fc40003fc4070 */
[----:B------:R-:W-:Y:S01]  /*5aa0*/  @!P2 IADD3 R155, R155, -R0, RZ ;  /* 0x800000009b9ba210 */ /* 0x000fe20007ffe0ff */
[--C-:B------:R-:W-:Y:S01]  /*5ab0*/  @!P4 IMAD.IADD R72, R72, 0x1, -R0.reuse ;  /* 0x000000014848c824 */ /* 0x100fe200078e0a00 */
[----:B------:R-:W-:Y:S01]  /*5ac0*/  @!P5 IADD3 R24, -R24, RZ, RZ ;  /* 0x000000ff1818d210 */ /* 0x000fe20007ffe1ff */
[--C-:B------:R-:W-:Y:S01]  /*5ad0*/  @!P0 IMAD.IADD R162, R162, 0x1, -R0.reuse ;  /* 0x00000001a2a28824 */ /* 0x100fe200078e0a00 */
[----:B------:R-:W-:Y:S01]  /*5ae0*/  IABS R73, R8 ;  /* 0x0000000800497213 */ /* 0x000fe20000000000 */
[----:B------:R-:W-:Y:S01]  /*5af0*/  IMAD.MOV R5, RZ, RZ, -R5 ;  /* 0x000000ffff057224 */ /* 0x000fe200078e0a05 */
[----:B------:R-:W-:Y:S01]  /*5b00*/  ISETP.GT.U32.AND P5, PT, R0, R155, PT ;  /* 0x0000009b0000720c */ /* 0x000fe20003fa4070 */
[----:B------:R-:W-:Y:S01]  /*5b10*/  @!P3 IMAD.IADD R84, R84, 0x1, -R0 ;  /* 0x000000015454b824 */ /* 0x000fe200078e0a00 */
[----:B------:R-:W-:Y:S01]  /*5b20*/  ISETP.GE.AND P4, PT, R12, RZ, PT ;  /* 0x000000ff0c00720c */ /* 0x000fe20003f86270 */
[----:B------:R-:W-:Y:S01]  /*5b30*/  IMAD.HI.U32 R4, R3, R73, RZ ;  /* 0x0000004903047227 */ /* 0x000fe200078e00ff */
[----:B------:R-:W-:-:S02]  /*5b40*/  ISETP.GE.AND P0, PT, R10, RZ, PT ;  /* 0x000000ff0a00720c */ /* 0x000fc40003f06270 */
[----:B------:R-:W-:Y:S01]  /*5b50*/  ISETP.GE.AND P2, PT, R14, RZ, PT ;  /* 0x000000ff0e00720c */ /* 0x000fe20003f46270 */
[----:B------:R-:W-:Y:S01]  /*5b60*/  IMAD R23, R0, R5, R23 ;  /* 0x0000000500177224 */ /* 0x000fe200078e0217 */
[----:B------:R-:W-:Y:S01]  /*5b70*/  ISETP.GE.AND P3, PT, R15, RZ, PT ;  /* 0x000000ff0f00720c */ /* 0x000fe20003f66270 */
[C---:B------:R-:W-:Y:S01]  /*5b80*/  VIADD R5, R6.reuse, 0x72 ;  /* 0x0000007206057836 */ /* 0x040fe20000000000 */
[----:B------:R-:W-:Y:S01]  /*5b90*/  IADD3 R14, R6, 0x7a, RZ ;  /* 0x0000007a060e7810 */ /* 0x000fe20007ffe0ff */
[----:B------:R-:W-:Y:S02]  /*5ba0*/  @!P6 IMAD.IADD R157, R157, 0x1, -R0 ;  /* 0x000000019d9de824 */ /* 0x000fe400078e0a00 */
[----:B------:R-:W-:Y:S01]  /*5bb0*/  IMAD.MOV R4, RZ, RZ, -R4 ;  /* 0x000000ffff047224 */ /* 0x000fe200078e0a04 */
[----:B------:R-:W-:Y:S01]  /*5bc0*/  IABS R159, R5 ;  /* 0x00000005009f7213 */ /* 0x000fe20000000000 */
[----:B------:R-:W-:Y:S01]  /*5bd0*/  @!P5 IMAD.IADD R155, R155, 0x1, -R0 ;  /* 0x000000019b9bd824 */ /* 0x000fe200078e0a00 */
[C---:B------:R-:W-:Y:S01]  /*5be0*/  ISETP.GT.U32.AND P6, PT, R0.reuse, R157, PT ;  /* 0x0000009d0000720c */ /* 0x040fe20003fc4070 */
[C---:B------:R-:W-:Y:S01]  /*5bf0*/  IMAD R73, R0.reuse, R4, R73 ;  /* 0x0000000400497224 */ /* 0x040fe200078e0249 */
[----:B------:R-:W-:Y:S01]  /*5c00*/  ISETP.GT.U32.AND P5, PT, R0, R23, PT ;  /* 0x000000170000720c */ /* 0x000fe20003fa4070 */
[----:B------:R-:W-:Y:S01]  /*5c10*/  @!P0 IMAD.MOV R153, RZ, RZ, -R153 ;  /* 0x000000ffff998224 */ /* 0x000fe200078e0a99 */
[----:B------:R-:W-:Y:S01]  /*5c20*/  @!P4 IADD3 R72, -R72, RZ, RZ ;  /* 0x000000ff4848c210 */ /* 0x000fe20007ffe1ff */
[----:B------:R-:W-:Y:S01]  /*5c30*/  IMAD.HI.U32 R4, R3, R159, RZ ;  /* 0x0000009f03047227 */ /* 0x000fe200078e00ff */
[----:B------:R-:W-:-:S02]  /*5c40*/  ISETP.GE.AND P4, PT, R16, RZ, PT ;  /* 0x000000ff1000720c */ /* 0x000fc40003f86270 */
[C---:B------:R-:W-:Y:S01]  /*5c50*/  ISETP.GT.U32.AND P0, PT, R0.reuse, R73, PT ;  /* 0x000000490000720c */ /* 0x040fe20003f04070 */
[----:B------:R-:W-:Y:S01]  /*5c60*/  @!P1 IMAD.MOV R162, RZ, RZ, -R162 ;  /* 0x000000ffffa29224 */ /* 0x000fe200078e0aa2 */
[----:B------:R-:W-:Y:S01]  /*5c70*/  ISETP.GT.U32.AND P1, PT, R0, R84, PT ;  /* 0x000000540000720c */ /* 0x000fe20003f24070 */
[----:B------:R-:W-:Y:S01]  /*5c80*/  IMAD.MOV R4, RZ, RZ, -R4 ;  /* 0x000000ffff047224 */ /* 0x000fe200078e0a04 */
[----:B------:R-:W-:Y:S01]  /*5c90*/  @!P2 IADD3 R155, -R155, RZ, RZ ;  /* 0x000000ff9b9ba210 */ /* 0x000fe20007ffe1ff */
[----:B------:R-:W-:Y:S01]  /*5ca0*/  VIADD R10, R6, 0x73 ;  /* 0x00000073060a7836 */ /* 0x000fe20000000000 */
[----:B------:R-:W-:Y:S01]  /*5cb0*/  IABS R171, R14 ;  /* 0x0000000e00ab7213 */ /* 0x000fe20000000000 */
[--C-:B------:R-:W-:Y:S01]  /*5cc0*/  @!P6 IMAD.IADD R157, R157, 0x1, -R0.reuse ;  /* 0x000000019d9de824 */ /* 0x100fe200078e0a00 */
[----:B------:R-:W-:Y:S01]  /*5cd0*/  ISETP.GE.AND P6, PT, R11, RZ, PT ;  /* 0x000000ff0b00720c */ /* 0x000fe20003fc6270 */
[----:B------:R-:W-:Y:S01]  /*5ce0*/  IMAD R159, R0, R4, R159 ;  /* 0x00000004009f7224 */ /* 0x000fe200078e029f */
[----:B------:R-:W-:Y:S01]  /*5cf0*/  IABS R85, R10 ;  /* 0x0000000a00557213 */ /* 0x000fe20000000000 */
[--C-:B------:R-:W-:Y:S01]  /*5d00*/  @!P5 IMAD.IADD R23, R23, 0x1, -R0.reuse ;  /* 0x000000011717d824 */ /* 0x100fe200078e0a00 */
[----:B------:R-:W-:Y:S01]  /*5d10*/  IADD3 R4, R6, 0x74, RZ ;  /* 0x0000007406047810 */ /* 0x000fe20007ffe0ff */
[----:B------:R-:W-:Y:S01]  /*5d20*/  @!P4 IMAD.MOV R157, RZ, RZ, -R157 ;  /* 0x000000ffff9dc224 */ /* 0x000fe200078e0a9d */
[----:B------:R-:W-:Y:S01]  /*5d30*/  @!P0 IADD3 R73, R73, -R0, RZ ;  /* 0x8000000049498210 */ /* 0x000fe20007ffe0ff */
[----:B------:R-:W-:Y:S01]  /*5d40*/  @!P1 IMAD.IADD R84, R84, 0x1, -R0 ;  /* 0x0000000154549824 */ /* 0x000fe200078e0a00 */
[----:B------:R-:W-:Y:S01]  /*5d50*/  ISETP.GT.U32.AND P4, PT, R0, R159, PT ;  /* 0x0000009f0000720c */ /* 0x000fe20003f84070 */
[----:B------:R-:W-:Y:S01]  /*5d60*/  VIADD R12, R6, 0x79 ;  /* 0x00000079060c7836 */ /* 0x000fe20000000000 */
[----:B------:R-:W-:Y:S01]  /*5d70*/  ISETP.GE.AND P0, PT, R5, RZ, PT ;  /* 0x000000ff0500720c */ /* 0x000fe20003f06270 */
[----:B------:R-:W-:Y:S01]  /*5d80*/  IMAD.HI.U32 R5, R3, R85, RZ ;  /* 0x0000005503057227 */ /* 0x000fe200078e00ff */
[----:B------:R-:W-:-:S02]  /*5d90*/  ISETP.GT.U32.AND P5, PT, R0, R23, PT ;  /* 0x000000170000720c */ /* 0x000fc40003fa4070 */
[----:B------:R-:W-:Y:S01]  /*5da0*/  ISETP.GT.U32.AND P2, PT, R0, R73, PT ;  /* 0x000000490000720c */ /* 0x000fe20003f44070 */
[----:B------:R-:W-:Y:S01]  /*5db0*/  IMAD.MOV R5, RZ, RZ, -R5 ;  /* 0x000000ffff057224 */ /* 0x000fe200078e0a05 */
[----:B------:R-:W-:Y:S01]  /*5dc0*/  IABS R161, R4 ;  /* 0x0000000400a17213 */ /* 0x000fe20000000000 */
[----:B------:R-:W-:Y:S01]  /*5dd0*/  @!P3 IMAD.MOV R84, RZ, RZ, -R84 ;  /* 0x000000ffff54b224 */ /* 0x000fe200078e0a54 */
[----:B------:R-:W-:Y:S01]  /*5de0*/  ISETP.GE.AND P3, PT, R10, RZ, PT ;  /* 0x000000ff0a00720c */ /* 0x000fe20003f66270 */
[----:B------:R-:W-:Y:S01]  /*5df0*/  IMAD R85, R0, R5, R85 ;  /* 0x0000000500557224 */ /* 0x000fe200078e0255 */
[C---:B------:R-:W-:Y:S01]  /*5e00*/  IADD3 R10, R6.reuse, 0x76, RZ ;  /* 0x00000076060a7810 */ /* 0x040fe20007ffe0ff */
[C---:B------:R-:W-:Y:S01]  /*5e10*/  VIADD R5, R6.reuse, 0x75 ;  /* 0x0000007506057836 */ /* 0x040fe20000000000 */
[----:B------:R-:W-:Y:S01]  /*5e20*/  @!P4 IADD3 R159, R159, -R0, RZ ;  /* 0x800000009f9fc210 */ /* 0x000fe20007ffe0ff */
[----:B------:R-:W-:Y:S01]  /*5e30*/  VIADD R15, R6, 0x8c ;  /* 0x0000008c060f7836 */ /* 0x000fe20000000000 */
[----:B------:R-:W-:Y:S01]  /*5e40*/  IABS R163, R10 ;  /* 0x0000000a00a37213 */ /* 0x000fe20000000000 */
[--C-:B------:R-:W-:Y:S01]  /*5e50*/  @!P5 IMAD.IADD R23, R23, 0x1, -R0.reuse ;  /* 0x000000011717d824 */ /* 0x100fe200078e0a00 */
[C---:B------:R-:W-:Y:S01]  /*5e60*/  ISETP.GT.U32.AND P5, PT, R0.reuse, R85, PT ;  /* 0x000000550000720c */ /* 0x040fe20003fa4070 */
[----:B------:R-:W-:Y:S01]  /*5e70*/  @!P2 IMAD.IADD R73, R73, 0x1, -R0 ;  /* 0x000000014949a824 */ /* 0x000fe200078e0a00 */
[----:B------:R-:W-:Y:S01]  /*5e80*/  ISETP.GT.U32.AND P4, PT, R0, R159, PT ;  /* 0x0000009f0000720c */ /* 0x000fe20003f84070 */
[----:B------:R-:W-:Y:S01]  /*5e90*/  @!P6 IMAD.MOV R23, RZ, RZ, -R23 ;  /* 0x000000ffff17e224 */ /* 0x000fe200078e0a17 */
[----:B------:R-:W-:Y:S01]  /*5ea0*/  ISETP.GE.AND P2, PT, R4, RZ, PT ;  /* 0x000000ff0400720c */ /* 0x000fe20003f46270 */
[----:B------:R-:W-:Y:S01]  /*5eb0*/  IMAD.HI.U32 R4, R3, R161, RZ ;  /* 0x000000a103047227 */ /* 0x000fe200078e00ff */
[----:B------:R-:W-:-:S02]  /*5ec0*/  ISETP.GE.AND P1, PT, R8, RZ, PT ;  /* 0x000000ff0800720c */ /* 0x000fc40003f26270 */
[----:B------:R-:W-:Y:S01]  /*5ed0*/  IABS R74, R5 ;  /* 0x00000005004a7213 */ /* 0x000fe20000000000 */
[----:B------:R-:W-:Y:S01]  /*5ee0*/  IMAD.HI.U32 R8, R3, R163, RZ ;  /* 0x000000a303087227 */ /* 0x000fe200078e00ff */
[----:B------:R-:W-:Y:S02]  /*5ef0*/  IADD3 R4, -R4, RZ, RZ ;  /* 0x000000ff04047210 */ /* 0x000fe40007ffe1ff */
[----:B------:R-:W-:Y:S01]  /*5f00*/  IABS R22, R12 ;  /* 0x0000000c00167213 */ /* 0x000fe20000000000 */
[--C-:B------:R-:W-:Y:S01]  /*5f10*/  @!P5 IMAD.IADD R85, R85, 0x1, -R0.reuse ;  /* 0x000000015555d824 */ /* 0x100fe200078e0a00 */
[----:B------:R-:W-:Y:S01]  /*5f20*/  IADD3 R8, -R8, RZ, RZ ;  /* 0x000000ff08087210 */ /* 0x000fe20007ffe1ff */
[----:B------:R-:W-:Y:S01]  /*5f30*/  IMAD R161, R0, R4, R161 ;  /* 0x0000000400a17224 */ /* 0x000fe200078e02a1 */
[----:B------:R-:W-:Y:S01]  /*5f40*/  ISETP.GE.AND P6, PT, R10, RZ, PT ;  /* 0x000000ff0a00720c */ /* 0x000fe20003fc6270 */
[----:B------:R-:W-:Y:S01]  /*5f50*/  @!P4 IMAD.IADD R159, R159, 0x1, -R0 ;  /* 0x000000019f9fc824 */ /* 0x000fe200078e0a00 */
[C---:B------:R-:W-:Y:S01]  /*5f60*/  ISETP.GT.U32.AND P5, PT, R0.reuse, R85, PT ;  /* 0x000000550000720c */ /* 0x040fe20003fa4070 */
[C---:B------:R-:W-:Y:S01]  /*5f70*/  IMAD R163, R0.reuse, R8, R163 ;  /* 0x0000000800a37224 */ /* 0x040fe200078e02a3 */
[----:B------:R-:W-:Y:S01]  /*5f80*/  ISETP.GT.U32.AND P4, PT, R0, R161, PT ;  /* 0x000000a10000720c */ /* 0x000fe20003f84070 */
[----:B------:R-:W-:Y:S01]  /*5f90*/  @!P1 IMAD.MOV R73, RZ, RZ, -R73 ;  /* 0x000000ffff499224 */ /* 0x000fe200078e0a49 */
[----:B------:R-:W-:Y:S01]  /*5fa0*/  ISETP.GE.AND P1, PT, R5, RZ, PT ;  /* 0x000000ff0500720c */ /* 0x000fe20003f26270 */
[----:B------:R-:W-:Y:S01]  /*5fb0*/  IMAD.HI.U32 R5, R3, R74, RZ ;  /* 0x0000004a03057227 */ /* 0x000fe200078e00ff */
[----:B------:R-:W-:-:S02]  /*5fc0*/  IADD3 R10, R6, 0x78, RZ ;  /* 0x00000078060a7810 */ /* 0x000fc40007ffe0ff */
[----:B------:R-:W-:Y:S01]  /*5fd0*/  IABS R100, R15 ;  /* 0x0000000f00647213 */ /* 0x000fe20000000000 */
[----:B------:R-:W-:Y:S01]  /*5fe0*/  @!P0 IMAD.MOV R159, RZ, RZ, -R159 ;  /* 0x000000ffff9f8224 */ /* 0x000fe200078e0a9f */
[C---:B------:R-:W-:Y:S01]  /*5ff0*/  ISETP.GT.U32.AND P0, PT, R0.reuse, R163, PT ;  /* 0x000000a30000720c */ /* 0x040fe20003f04070 */
[----:B------:R-:W-:Y:S01]  /*6000*/  IMAD.MOV R5, RZ, RZ, -R5 ;  /* 0x000000ffff057224 */ /* 0x000fe200078e0a05 */
[----:B------:R-:W-:Y:S01]  /*6010*/  IABS R164, R10 ;  /* 0x0000000a00a47213 */ /* 0x000fe20000000000 */
[----:B------:R-:W-:Y:S02]  /*6020*/  @!P5 IMAD.IADD R85, R85, 0x1, -R0 ;  /* 0x000000015555d824 */ /* 0x000fe400078e0a00 */
[----:B------:R-:W-:Y:S02]  /*6030*/  IMAD R74, R0, R5, R74 ;  /* 0x00000005004a7224 */ /* 0x000fe400078e024a */
[----:B------:R-:W-:Y:S02]  /*6040*/  VIADD R5, R6, 0x77 ;  /* 0x0000007706057836 */ /* 0x000fe40000000000 */
[--C-:B------:R-:W-:Y:S01]  /*6050*/  @!P4 IMAD.IADD R161, R161, 0x1, -R0.reuse ;  /* 0x00000001a1a1c824 */ /* 0x100fe200078e0a00 */
[C---:B------:R-:W-:Y:S01]  /*6060*/  ISETP.GT.U32.AND P5, PT, R0.reuse, R74, PT ;  /* 0x0000004a0000720c */ /* 0x040fe20003fa4070 */
[----:B------:R-:W-:Y:S01]  /*6070*/  @!P3 IMAD.MOV R85, RZ, RZ, -R85 ;  /* 0x000000ffff55b224 */ /* 0x000fe200078e0a55 */
[----:B------:R-:W-:Y:S01]  /*6080*/  IABS R169, R5 ;  /* 0x0000000500a97213 */ /* 0x000fe20000000000 */
[----:B------:R-:W-:Y:S01]  /*6090*/  @!P0 IMAD.IADD R163, R163, 0x1, -R0 ;  /* 0x00000001a3a38824 */ /* 0x000fe200078e0a00 */
[----:B------:R-:W-:Y:S01]  /*60a0*/  ISETP.GE.AND P3, PT, R5, RZ, PT ;  /* 0x000000ff0500720c */ /* 0x000fe20003f66270 */
[----:B------:R-:W-:Y:S01]  /*60b0*/  IMAD.HI.U32 R5, R3, R22, RZ ;  /* 0x0000001603057227 */ /* 0x000fe200078e00ff */
[----:B------:R-:W-:-:S02]  /*60c0*/  ISETP.GT.U32.AND P4, PT, R0, R161, PT ;  /* 0x000000a10000720c */ /* 0x000fc40003f84070 */
[----:B------:R-:W-:Y:S01]  /*60d0*/  ISETP.GT.U32.AND P0, PT, R0, R163, PT ;  /* 0x000000a30000720c */ /* 0x000fe20003f04070 */
[----:B------:R-:W-:Y:S01]  /*60e0*/  IMAD.HI.U32 R4, R3, R169, RZ ;  /* 0x000000a903047227 */ /* 0x000fe200078e00ff */
[----:B------:R-:W-:-:S03]  /*60f0*/  IADD3 R5, -R5, RZ, RZ ;  /* 0x000000ff05057210 */ /* 0x000fc60007ffe1ff */
[----:B------:R-:W-:Y:S01]  /*6100*/  IMAD.MOV R4, RZ, RZ, -R4 ;  /* 0x000000ffff047224 */ /* 0x000fe200078e0a04 */
[----:B------:R-:W-:Y:S01]  /*6110*/  @!P5 IADD3 R74, R74, -R0, RZ ;  /* 0x800000004a4ad210 */ /* 0x000fe20007ffe0ff */
[----:B------:R-:W-:-:S03]  /*6120*/  IMAD.HI.U32 R8, R3, R171, RZ ;  /* 0x000000ab03087227 */ /* 0x000fc600078e00ff */
[C---:B------:R-:W-:Y:S01]  /*6130*/  ISETP.GT.U32.AND P5, PT, R0.reuse, R74, PT ;  /* 0x0000004a0000720c */ /* 0x040fe20003fa4070 */
[C---:B------:R-:W-:Y:S01]  /*6140*/  IMAD R169, R0.reuse, R4, R169 ;  /* 0x0000000400a97224 */ /* 0x040fe200078e02a9 */
[-C--:B------:R-:W-:Y:S01]  /*6150*/  @!P4 IADD3 R161, R161, -R0.reuse, RZ ;  /* 0x80000000a1a1c210 */ /* 0x080fe20007ffe0ff */
[----:B------:R-:W-:Y:S01]  /*6160*/  IMAD.MOV R8, RZ, RZ, -R8 ;  /* 0x000000ffff087224 */ /* 0x000fe200078e0a08 */
[----:B------:R-:W-:Y:S01]  /*6170*/  @!P0 IADD3 R163, R163, -R0, RZ ;  /* 0x80000000a3a38210 */ /* 0x000fe20007ffe0ff */
[----:B------:R-:W-:Y:S01]  /*6180*/  IMAD R22, R0, R5, R22 ;  /* 0x0000000500167224 */ /* 0x000fe200078e0216 */
[----:B------:R-:W-:Y:S01]  /*6190*/  IADD3 R5, R6, 0x7b, RZ ;  /* 0x0000007b06057810 */ /* 0x000fe20007ffe0ff */
[C---:B------:R-:W-:Y:S01]  /*61a0*/  IMAD R171, R0.reuse, R8, R171 ;  /* 0x0000000800ab7224 */ /* 0x040fe200078e02ab */
[C---:B------:R-:W-:Y:S01]  /*61b0*/  ISETP.GT.U32.AND P4, PT, R0.reuse, R169, PT ;  /* 0x000000a90000720c */ /* 0x040fe20003f84070 */
[----:B------:R-:W-:Y:S01]  /*61c0*/  IMAD.HI.U32 R4, R3, R164, RZ ;  /* 0x000000a403047227 */ /* 0x000fe200078e00ff */
[----:B------:R-:W-:-:S02]  /*61d0*/  ISETP.GT.U32.AND P0, PT, R0, R22, PT ;  /* 0x000000160000720c */ /* 0x000fc40003f04070 */
[----:B------:R-:W-:Y:S01]  /*61e0*/  IABS R165, R5 ;  /* 0x0000000500a57213 */ /* 0x000fe20000000000 */
[----:B------:R-:W-:Y:S01]  /*61f0*/  IMAD.MOV R11, RZ, RZ, -R4 ;  /* 0x000000ffff0b7224 */ /* 0x000fe200078e0a04 */
[----:B------:R-:W-:Y:S01]  /*6200*/  @!P6 IADD3 R163, -R163, RZ, RZ ;  /* 0x000000ffa3a3e210 */ /* 0x000fe20007ffe1ff */
[----:B------:R-:W-:Y:S01]  /*6210*/  VIADD R8, R6, 0x7c ;  /* 0x0000007c06087836 */ /* 0x000fe20000000000 */
[----:B------:R-:W-:Y:S01]  /*6220*/  ISETP.GT.U32.AND P6, PT, R0, R171, PT ;  /* 0x000000ab0000720c */ /* 0x000fe20003fc4070 */
[----:B------:R-:W-:-:S03]  /*6230*/  IMAD.HI.U32 R4, R3, R165, RZ ;  /* 0x000000a503047227 */ /* 0x000fc600078e00ff */
[----:B------:R-:W-:Y:S01]  /*6240*/  IABS R173, R8 ;  /* 0x0000000800ad7213 */ /* 0x000fe20000000000 */
[--C-:B------:R-:W-:Y:S01]  /*6250*/  @!P4 IMAD.IADD R169, R169, 0x1, -R0.reuse ;  /* 0x00000001a9a9c824 */ /* 0x100fe200078e0a00 */
[----:B------:R-:W-:Y:S01]  /*6260*/  IADD3 R4, -R4, RZ, RZ ;  /* 0x000000ff04047210 */ /* 0x000fe20007ffe1ff */
[----:B------:R-:W-:Y:S02]  /*6270*/  @!P0 IMAD.IADD R22, R22, 0x1, -R0 ;  /* 0x0000000116168824 */ /* 0x000fe400078e0a00 */
[C---:B------:R-:W-:Y:S01]  /*6280*/  IMAD R164, R0.reuse, R11, R164 ;  /* 0x0000000b00a47224 */ /* 0x040fe200078e02a4 */
[C---:B------:R-:W-:Y:S01]  /*6290*/  ISETP.GT.U32.AND P4, PT, R0.reuse, R169, PT ;  /* 0x000000a90000720c */ /* 0x040fe20003f84070 */
[----:B------:R-:W-:Y:S02]  /*62a0*/  IMAD R165, R0, R4, R165 ;  /* 0x0000000400a57224 */ /* 0x000fe400078e02a5 */
[----:B------:R-:W-:-:S04]  /*62b0*/  IMAD.HI.U32 R4, R3, R173, RZ ;  /* 0x000000ad03047227 */ /* 0x000fc800078e00ff */
[--C-:B------:R-:W-:Y:S01]  /*62c0*/  @!P6 IMAD.IADD R171, R171, 0x1, -R0.reuse ;  /* 0x00000001ababe824 */ /* 0x100fe200078e0a00 */
[----:B------:R-:W-:Y:S01]  /*62d0*/  ISETP.GT.U32.AND P6, PT, R0, R22, PT ;  /* 0x000000160000720c */ /* 0x000fe20003fc4070 */
[----:B------:R-:W-:Y:S01]  /*62e0*/  @!P2 IMAD.MOV R161, RZ, RZ, -R161 ;  /* 0x000000ffffa1a224 */ /* 0x000fe200078e0aa1 */
[----:B------:R-:W-:Y:S01]  /*62f0*/  IADD3 R4, -R4, RZ, RZ ;  /* 0x000000ff04047210 */ /* 0x000fe20007ffe1ff */
[--C-:B------:R-:W-:Y:S01]  /*6300*/  @!P5 IMAD.IADD R74, R74, 0x1, -R0.reuse ;  /* 0x000000014a4ad824 */ /* 0x100fe200078e0a00 */
[----:B------:R-:W-:Y:S01]  /*6310*/  ISETP.GT.U32.AND P2, PT, R0, R164, PT ;  /* 0x000000a40000720c */ /* 0x000fe20003f44070 */
[----:B------:R-:W-:Y:S01]  /*6320*/  @!P4 IMAD.IADD R169, R169, 0x1, -R0 ;  /* 0x00000001a9a9c824 */ /* 0x000fe200078e0a00 */
[----:B------:R-:W-:Y:S01]  /*6330*/  ISETP.GE.AND P5, PT, R10, RZ, PT ;  /* 0x000000ff0a00720c */ /* 0x000fe20003fa6270 */
[----:B------:R-:W-:Y:S01]  /*6340*/  IMAD R173, R0, R4, R173 ;  /* 0x0000000400ad7224 */ /* 0x000fe200078e02ad */
[----:B------:R-:W-:Y:S01]  /*6350*/  ISETP.GE.AND P4, PT, R14, RZ, PT ;  /* 0x000000ff0e00720c */ /* 0x000fe20003f86270 */
[----:B------:R-:W-:Y:S01]  /*6360*/  VIADD R10, R6, 0x7d ;  /* 0x0000007d060a7836 */ /* 0x000fe20000000000 */
[----:B------:R-:W-:Y:S01]  /*6370*/  @!P3 IADD3 R169, -R169, RZ, RZ ;  /* 0x000000ffa9a9b210 */ /* 0x000fe20007ffe1ff */
[----:B------:R-:W-:Y:S01]  /*6380*/  @!P1 IMAD.MOV R74, RZ, RZ, -R74 ;  /* 0x000000ffff4a9224 */ /* 0x000fe200078e0a4a */
[----:B------:R-:W-:Y:S01]  /*6390*/  ISETP.GE.AND P1, PT, R12, RZ, PT ;  /* 0x000000ff0c00720c */ /* 0x000fe20003f26270 */
[----:B------:R-:W-:Y:S01]  /*63a0*/  VIADD R12, R6, 0x7e ;  /* 0x0000007e060c7836 */ /* 0x000fe20000000000 */
[----:B------:R-:W-:Y:S01]  /*63b0*/  @!P6 IADD3 R22, R22, -R0, RZ ;  /* 0x800000001616e210 */ /* 0x000fe20007ffe0ff */
[----:B------:R-:W-:Y:S01]  /*63c0*/  VIADD R14, R6, 0x7f ;  /* 0x0000007f060e7836 */ /* 0x000fe20000000000 */
[----:B------:R-:W-:Y:S01]  /*63d0*/  ISETP.GT.U32.AND P6, PT, R0, R173, PT ;  /* 0x000000ad0000720c */ /* 0x000fe20003fc4070 */
[----:B------:R-:W-:Y:S01]  /*63e0*/  @!P2 IMAD.IADD R164, R164, 0x1, -R0 ;  /* 0x00000001a4a4a824 */ /* 0x000fe200078e0a00 */
[----:B------:R-:W-:-:S02]  /*63f0*/  ISETP.GT.U32.AND P3, PT, R0, R171, PT ;  /* 0x000000ab0000720c */ /* 0x000fc40003f64070 */
[----:B------:R-:W-:Y:S02]  /*6400*/  IABS R166, R10 ;  /* 0x0000000a00a67213 */ /* 0x000fe40000000000 */
[----:B------:R-:W-:Y:S02]  /*6410*/  ISETP.GT.U32.AND P0, PT, R0, R164, PT ;  /* 0x000000a40000720c */ /* 0x000fe40003f04070 */
[----:B------:R-:W-:Y:S01]  /*6420*/  IABS R175, R12 ;  /* 0x0000000c00af7213 */ /* 0x000fe20000000000 */
[----:B------:R-:W-:Y:S01]  /*6430*/  IMAD.HI.U32 R4, R3, R166, RZ ;  /* 0x000000a603047227 */ /* 0x000fe200078e00ff */
[----:B------:R-:W-:Y:S02]  /*6440*/  ISETP.GE.AND P2, PT, R5, RZ, PT ;  /* 0x000000ff0500720c */ /* 0x000fe40003f46270 */
[----:B------:R-:W-:Y:S01]  /*6450*/  IABS R167, R14 ;  /* 0x0000000e00a77213 */ /* 0x000fe20000000000 */
[----:B------:R-:W-:Y:S01]  /*6460*/  @!P6 IMAD.IADD R173, R173, 0x1, -R0 ;  /* 0x00000001adade824 */ /* 0x000fe200078e0a00 */
[----:B------:R-:W-:Y:S01]  /*6470*/  IADD3 R11, -R4, RZ, RZ ;  /* 0x000000ff040b7210 */ /* 0x000fe20007ffe1ff */
[----:B------:R-:W-:-:S03]  /*6480*/  IMAD.HI.U32 R5, R3, R175, RZ ;  /* 0x000000af03057227 */ /* 0x000fc600078e00ff */
[----:B------:R-:W-:Y:S01]  /*6490*/  ISETP.GT.U32.AND P6, PT, R0, R173, PT ;  /* 0x000000ad0000720c */ /* 0x000fe20003fc4070 */
[----:B------:R-:W-:Y:S01]  /*64a0*/  @!P3 IMAD.IADD R171, R171, 0x1, -R0 ;  /* 0x00000001ababb824 */ /* 0x000fe200078e0a00 */
[----:B------:R-:W-:Y:S01]  /*64b0*/  ISETP.GE.AND P3, PT, R8, RZ, PT ;  /* 0x000000ff0800720c */ /* 0x000fe20003f66270 */
[----:B------:R-:W-:-:S04]  /*64c0*/  IMAD.HI.U32 R8, R3, R167, RZ ;  /* 0x000000a703087227 */ /* 0x000fc800078e00ff */
[----:B------:R-:W-:Y:S02]  /*64d0*/  IMAD.MOV R5, RZ, RZ, -R5 ;  /* 0x000000ffff057224 */ /* 0x000fe400078e0a05 */
[----:B------:R-:W-:Y:S01]  /*64e0*/  IMAD R166, R0, R11, R166 ;  /* 0x0000000b00a67224 */ /* 0x000fe200078e02a6 */
[----:B------:R-:W-:Y:S01]  /*64f0*/  IADD3 R11, R6, 0x82, RZ ;  /* 0x00000082060b7810 */ /* 0x000fe20007ffe0ff */
[----:B------:R-:W-:Y:S01]  /*6500*/  @!P0 IMAD.IADD R164, R164, 0x1, -R0 ;  /* 0x00000001a4a48824 */ /* 0x000fe200078e0a00 */
[C---:B------:R-:W-:Y:S01]  /*6510*/  ISETP.GT.U32.AND P0, PT, R0.reuse, R165, PT ;  /* 0x000000a50000720c */ /* 0x040fe20003f04070 */
[----:B------:R-:W-:Y:S01]  /*6520*/  IMAD.MOV R8, RZ, RZ, -R8 ;  /* 0x000000ffff087224 */ /* 0x000fe200078e0a08 */
[----:B------:R-:W-:Y:S01]  /*6530*/  IABS R168, R11 ;  /* 0x0000000b00a87213 */ /* 0x000fe20000000000 */
[----:B------:R-:W-:Y:S01]  /*6540*/  IMAD R175, R0, R5, R175 ;  /* 0x0000000500af7224 */ /* 0x000fe200078e02af */
[----:B------:R-:W-:Y:S01]  /*6550*/  @!P5 IADD3 R164, -R164, RZ, RZ ;  /* 0x000000ffa4a4d210 */ /* 0x000fe20007ffe1ff */
[----:B------:R-:W-:Y:S01]  /*6560*/  @!P1 IMAD.MOV R22, RZ, RZ, -R22 ;  /* 0x000000ffff169224 */ /* 0x000fe200078e0a16 */
[C---:B------:R-:W-:Y:S01]  /*6570*/  ISETP.GT.U32.AND P1, PT, R0.reuse, R166, PT ;  /* 0x000000a60000720c */ /* 0x040fe20003f24070 */
[----:B------:R-:W-:Y:S01]  /*6580*/  IMAD R167, R0, R8, R167 ;  /* 0x0000000800a77224 */ /* 0x000fe200078e02a7 */
[----:B------:R-:W-:Y:S01]  /*6590*/  IADD3 R8, R6, 0x80, RZ ;  /* 0x0000008006087810 */ /* 0x000fe20007ffe0ff */
[----:B------:R-:W-:Y:S01]  /*65a0*/  @!P4 IMAD.MOV R171, RZ, RZ, -R171 ;  /* 0x000000ffffabc224 */ /* 0x000fe200078e0aab */
[C---:B------:R-:W-:Y:S01]  /*65b0*/  ISETP.GT.U32.AND P4, PT, R0.reuse, R175, PT ;  /* 0x000000af0000720c */ /* 0x040fe20003f84070 */
[--C-:B------:R-:W-:Y:S01]  /*65c0*/  @!P6 IMAD.IADD R173, R173, 0x1, -R0.reuse ;  /* 0x00000001adade824 */ /* 0x100fe200078e0a00 */
[----:B------:R-:W-:Y:S01]  /*65d0*/  ISETP.GT.U32.AND P6, PT, R0, R167, PT ;  /* 0x000000a70000720c */ /* 0x000fe20003fc4070 */
[----:B------:R-:W-:Y:S01]  /*65e0*/  @!P0 IMAD.IADD R165, R165, 0x1, -R0 ;  /* 0x00000001a5a58824 */ /* 0x000fe200078e0a00 */
[----:B------:R-:W-:-:S02]  /*65f0*/  ISETP.GE.AND P0, PT, R10, RZ, PT ;  /* 0x000000ff0a00720c */ /* 0x000fc40003f06270 */
[----:B------:R-:W-:Y:S02]  /*6600*/  IABS R177, R8 ;  /* 0x0000000800b17213 */ /* 0x000fe40000000000 */
[----:B------:R-:W-:Y:S01]  /*6610*/  IADD3 R10, R6, 0x81, RZ ;  /* 0x00000081060a7810 */ /* 0x000fe20007ffe0ff */
[--C-:B------:R-:W-:Y:S01]  /*6620*/  @!P1 IMAD.IADD R166, R166, 0x1, -R0.reuse ;  /* 0x00000001a6a69824 */ /* 0x100fe200078e0a00 */
[----:B------:R-:W-:Y:S01]  /*6630*/  ISETP.GT.U32.AND P5, PT, R0, R165, PT ;  /* 0x000000a50000720c */ /* 0x000fe20003fa4070 */
[----:B------:R-:W-:Y:S01]  /*6640*/  IMAD.HI.U32 R4, R3, R177, RZ ;  /* 0x000000b103047227 */ /* 0x000fe200078e00ff */
[----:B------:R-:W-:Y:S02]  /*6650*/  IABS R21, R10 ;  /* 0x0000000a00157213 */ /* 0x000fe40000000000 */
[----:B------:R-:W-:Y:S01]  /*6660*/  ISETP.GE.AND P1, PT, R14, RZ, PT ;  /* 0x000000ff0e00720c */ /* 0x000fe20003f26270 */
[----:B------:R-:W-:Y:S01]  /*6670*/  @!P4 IMAD.IADD R175, R175, 0x1, -R0 ;  /* 0x00000001afafc824 */ /* 0x000fe200078e0a00 */
[C---:B------:R-:W-:Y:S01]  /*6680*/  ISETP.GT.U32.AND P4, PT, R0.reuse, R166, PT ;  /* 0x000000a60000720c */ /* 0x040fe20003f84070 */
[----:B------:R-:W-:Y:S01]  /*6690*/  IMAD.MOV R5, RZ, RZ, -R4 ;  /* 0x000000ffff057224 */ /* 0x000fe200078e0a04 */
[----:B------:R-:W-:Y:S01]  /*66a0*/  @!P6 IADD3 R167, R167, -R0, RZ ;  /* 0x80000000a7a7e210 */ /* 0x000fe20007ffe0ff */
[----:B------:R-:W-:Y:S01]  /*66b0*/  IMAD.HI.U32 R4, R3, R21, RZ ;  /* 0x0000001503047227 */ /* 0x000fe200078e00ff */
[----:B------:R-:W-:-:S02]  /*66c0*/  ISETP.GT.U32.AND P6, PT, R0, R175, PT ;  /* 0x000000af0000720c */ /* 0x000fc40003fc4070 */
[----:B------:R-:W-:Y:S01]  /*66d0*/  @!P3 IADD3 R173, -R173, RZ, RZ ;  /* 0x000000ffadadb210 */ /* 0x000fe20007ffe1ff */
[----:B------:R-:W-:Y:S02]  /*66e0*/  IMAD.MOV R4, RZ, RZ, -R4 ;  /* 0x000000ffff047224 */ /* 0x000fe400078e0a04 */
[C---:B------:R-:W-:Y:S02]  /*66f0*/  IMAD R177, R0.reuse, R5, R177 ;  /* 0x0000000500b17224 */ /* 0x040fe400078e02b1 */
[----:B------:R-:W-:Y:S02]  /*6700*/  IMAD R21, R0, R4, R21 ;  /* 0x0000000400157224 */ /* 0x000fe400078e0215 */
[--C-:B------:R-:W-:Y:S01]  /*6710*/  @!P4 IMAD.IADD R166, R166, 0x1, -R0.reuse ;  /* 0x00000001a6a6c824 */ /* 0x100fe200078e0a00 */
[----:B------:R-:W-:Y:S01]  /*6720*/  ISETP.GT.U32.AND P4, PT, R0, R177, PT ;  /* 0x000000b10000720c */ /* 0x000fe20003f84070 */
[----:B------:R-:W-:Y:S01]  /*6730*/  @!P5 IMAD.IADD R165, R165, 0x1, -R0 ;  /* 0x00000001a5a5d824 */ /* 0x000fe200078e0a00 */
[----:B------:R-:W-:Y:S01]  /*6740*/  ISETP.GE.AND P5, PT, R12, RZ, PT ;  /* 0x000000ff0c00720c */ /* 0x000fe20003fa6270 */
[----:B------:R-:W-:Y:S01]  /*6750*/  IMAD.HI.U32 R4, R3, R168, RZ ;  /* 0x000000a803047227 */ /* 0x000fe200078e00ff */
[----:B------:R-:W-:-:S02]  /*6760*/  @!P6 IADD3 R175, R175, -R0, RZ ;  /* 0x80000000afafe210 */ /* 0x000fc40007ffe0ff */
[----:B------:R-:W-:Y:S01]  /*6770*/  ISETP.GT.U32.AND P6, PT, R0, R21, PT ;  /* 0x000000150000720c */ /* 0x000fe20003fc4070 */
[----:B------:R-:W-:Y:S01]  /*6780*/  IMAD.MOV R5, RZ, RZ, -R4 ;  /* 0x000000ffff057224 */ /* 0x000fe200078e0a04 */
[----:B------:R-:W-:Y:S01]  /*6790*/  IADD3 R12, R6, 0x83, RZ ;  /* 0x00000083060c7810 */ /* 0x000fe20007ffe0ff */
[----:B------:R-:W-:Y:S01]  /*67a0*/  @!P2 IMAD.MOV R165, RZ, RZ, -R165 ;  /* 0x000000ffffa5a224 */ /* 0x000fe200078e0aa5 */
[C---:B------:R-:W-:Y:S01]  /*67b0*/  ISETP.GT.U32.AND P2, PT, R0.reuse, R167, PT ;  /* 0x000000a70000720c */ /* 0x040fe20003f44070 */
[----:B------:R-:W-:Y:S01]  /*67c0*/  IMAD R168, R0, R5, R168 ;  /* 0x0000000500a87224 */ /* 0x000fe200078e02a8 */
[----:B------:R-:W-:Y:S01]  /*67d0*/  IABS R88, R12 ;  /* 0x0000000c00587213 */ /* 0x000fe20000000000 */
[----:B------:R-:W-:Y:S01]  /*67e0*/  VIADD R14, R6, 0x84 ;  /* 0x00000084060e7836 */ /* 0x000fe20000000000 */
[----:B------:R-:W-:Y:S01]  /*67f0*/  @!P4 IADD3 R177, R177, -R0, RZ ;  /* 0x80000000b1b1c210 */ /* 0x000fe20007ffe0ff */
[----:B------:R-:W-:Y:S01]  /*6800*/  @!P0 IMAD.MOV R166, RZ, RZ, -R166 ;  /* 0x000000ffffa68224 */ /* 0x000fe200078e0aa6 */
[----:B------:R-:W-:Y:S01]  /*6810*/  ISETP.GT.U32.AND P3, PT, R0, R168, PT ;  /* 0x000000a80000720c */ /* 0x000fe20003f64070 */
[----:B------:R-:W-:Y:S01]  /*6820*/  IMAD.HI.U32 R4, R3, R88, RZ ;  /* 0x0000005803047227 */ /* 0x000fe200078e00ff */
[----:B------:R-:W-:-:S02]  /*6830*/  IABS R170, R14 ;  /* 0x0000000e00aa7213 */ /* 0x000fc40000000000 */
[----:B------:R-:W-:Y:S01]  /*6840*/  ISETP.GE.AND P4, PT, R10, RZ, PT ;  /* 0x000000ff0a00720c */ /* 0x000fe20003f86270 */
[----:B------:R-:W-:Y:S01]  /*6850*/  @!P6 IMAD.IADD R21, R21, 0x1, -R0 ;  /* 0x000000011515e824 */ /* 0x000fe200078e0a00 */
[C---:B------:R-:W-:Y:S01]  /*6860*/  ISETP.GT.U32.AND P6, PT, R0.reuse, R177, PT ;  /* 0x000000b10000720c */ /* 0x040fe20003fc4070 */
[----:B------:R-:W-:Y:S02]  /*6870*/  IMAD.MOV R5, RZ, RZ, -R4 ;  /* 0x000000ffff057224 */ /* 0x000fe400078e0a04 */
[----:B------:R-:W-:Y:S01]  /*6880*/  @!P2 IMAD.IADD R167, R167, 0x1, -R0 ;  /* 0x00000001a7a7a824 */ /* 0x000fe200078e0a00 */
[C---:B------:R-:W-:Y:S01]  /*6890*/  ISETP.GT.U32.AND P0, PT, R0.reuse, R21, PT ;  /* 0x000000150000720c */ /* 0x040fe20003f04070 */
[----:B------:R-:W-:Y:S01]  /*68a0*/  IMAD R88, R0, R5, R88 ;  /* 0x0000000500587224 */ /* 0x000fe200078e0258 */
[----:B------:R-:W-:Y:S01]  /*68b0*/  ISETP.GE.AND P2, PT, R8, RZ, PT ;  /* 0x000000ff0800720c */ /* 0x000fe20003f46270 */
[----:B------:R-:W-:Y:S01]  /*68c0*/  IMAD.HI.U32 R4, R3, R170, RZ ;  /* 0x000000aa03047227 */ /* 0x000fe200078e00ff */
[----:B------:R-:W-:-:S02]  /*68d0*/  @!P1 IADD3 R167, -R167, RZ, RZ ;  /* 0x000000ffa7a79210 */ /* 0x000fc40007ffe1ff */
[----:B------:R-:W-:Y:S01]  /*68e0*/  ISETP.GE.AND P1, PT, R12, RZ, PT ;  /* 0x000000ff0c00720c */ /* 0x000fe20003f26270 */
[----:B------:R-:W-:Y:S02]  /*68f0*/  VIADD R8, R6, 0x85 ;  /* 0x0000008506087836 */ /* 0x000fe40000000000 */
[----:B------:R-:W-:Y:S01]  /*6900*/  @!P6 IADD3 R177, R177, -R0, RZ ;  /* 0x80000000b1b1e210 */ /* 0x000fe20007ffe0ff */
[----:B------:R-:W-:Y:S01]  /*6910*/  IMAD.MOV R5, RZ, RZ, -R4 ;  /* 0x000000ffff057224 */ /* 0x000fe200078e0a04 */
[----:B------:R-:W-:Y:S01]  /*6920*/  ISETP.GT.U32.AND P6, PT, R0, R88, PT ;  /* 0x000000580000720c */ /* 0x000fe20003fc4070 */
[--C-:B------:R-:W-:Y:S01]  /*6930*/  @!P3 IMAD.IADD R168, R168, 0x1, -R0.reuse ;  /* 0x00000001a8a8b824 */ /* 0x100fe200078e0a00 */
[----:B------:R-:W-:Y:S01]  /*6940*/  IABS R75, R8 ;  /* 0x00000008004b7213 */ /* 0x000fe20000000000 */
[----:B------:R-:W-:Y:S01]  /*6950*/  @!P0 IMAD.IADD R21, R21, 0x1, -R0 ;  /* 0x0000000115158824 */ /* 0x000fe200078e0a00 */
[----:B------:R-:W-:Y:S01]  /*6960*/  ISETP.GE.AND P3, PT, R8, RZ, PT ;  /* 0x000000ff0800720c */ /* 0x000fe20003f66270 */
[----:B------:R-:W-:Y:S01]  /*6970*/  IMAD R170, R0, R5, R170 ;  /* 0x0000000500aa7224 */ /* 0x000fe200078e02aa */
[----:B------:R-:W-:Y:S01]  /*6980*/  IADD3 R8, R6, 0x86, RZ ;  /* 0x0000008606087810 */ /* 0x000fe20007ffe0ff */
[----:B------:R-:W-:Y:S01]  /*6990*/  IMAD.HI.U32 R4, R3, R75, RZ ;  /* 0x0000004b03047227 */ /* 0x000fe200078e00ff */
[----:B------:R-:W-:-:S02]  /*69a0*/  @!P4 IADD3 R21, -R21, RZ, RZ ;  /* 0x000000ff1515c210 */ /* 0x000fc40007ffe1ff */
[----:B------:R-:W-:Y:S01]  /*69b0*/  ISETP.GT.U32.AND P4, PT, R0, R170, PT ;  /* 0x000000aa0000720c */ /* 0x000fe20003f84070 */
[----:B------:R-:W-:Y:S01]  /*69c0*/  @!P5 IMAD.MOV R175, RZ, RZ, -R175 ;  /* 0x000000ffffafd224 */ /* 0x000fe200078e0aaf */
[----:B------:R-:W-:Y:S01]  /*69d0*/  ISETP.GE.AND P5, PT, R11, RZ, PT ;  /* 0x000000ff0b00720c */ /* 0x000fe20003fa6270 */
[----:B------:R-:W-:Y:S01]  /*69e0*/  IMAD.MOV R4, RZ, RZ, -R4 ;  /* 0x000000ffff047224 */ /* 0x000fe200078e0a04 */
[----:B------:R-:W-:Y:S01]  /*69f0*/  @!P6 IADD3 R88, R88, -R0, RZ ;  /* 0x800000005858e210 */ /* 0x000fe20007ffe0ff */
[----:B------:R-:W-:Y:S01]  /*6a00*/  @!P2 IMAD.MOV R177, RZ, RZ, -R177 ;  /* 0x000000ffffb1a224 */ /* 0x000fe200078e0ab1 */
[C---:B------:R-:W-:Y:S01]  /*6a10*/  ISETP.GT.U32.AND P6, PT, R0.reuse, R168, PT ;  /* 0x000000a80000720c */ /* 0x040fe20003fc4070 */
[----:B------:R-:W-:Y:S01]  /*6a20*/  IMAD R75, R0, R4, R75 ;  /* 0x00000004004b7224 */ /* 0x000fe200078e024b */
[----:B------:R-:W-:Y:S01]  /*6a30*/  IABS R172, R8 ;  /* 0x0000000800ac7213 */ /* 0x000fe20000000000 */
[----:B------:R-:W-:Y:S01]  /*6a40*/  VIADD R10, R6, 0x87 ;  /* 0x00000087060a7836 */ /* 0x000fe20000000000 */
[----:B------:R-:W-:Y:S01]  /*6a50*/  ISETP.GT.U32.AND P2, PT, R0, R88, PT ;  /* 0x000000580000720c */ /* 0x000fe20003f44070 */
[----:B------:R-:W-:Y:S01]  /*6a60*/  VIADD R12, R6, 0x88 ;  /* 0x00000088060c7836 */ /* 0x000fe20000000000 */
[----:B------:R-:W-:Y:S01]  /*6a70*/  ISETP.GE.AND P0, PT, R14, RZ, PT ;  /* 0x000000ff0e00720c */ /* 0x000fe20003f06270 */
[----:B------:R-:W-:Y:S01]  /*6a80*/  IMAD.HI.U32 R4, R3, R172, RZ ;  /* 0x000000ac03047227 */ /* 0x000fe200078e00ff */
[----:B------:R-:W-:-:S02]  /*6a90*/  IABS R89, R10 ;  /* 0x0000000a00597213 */ /* 0x000fc40000000000 */
[----:B------:R-:W-:Y:S01]  /*6aa0*/  IABS R174, R12 ;  /* 0x0000000c00ae7213 */ /* 0x000fe20000000000 */
[--C-:B------:R-:W-:Y:S01]  /*6ab0*/  @!P4 IMAD.IADD R170, R170, 0x1, -R0.reuse ;  /* 0x00000001aaaac824 */ /* 0x100fe200078e0a00 */
[----:B------:R-:W-:Y:S01]  /*6ac0*/  IADD3 R11, -R4, RZ, RZ ;  /* 0x000000ff040b7210 */ /* 0x000fe20007ffe1ff */
[----:B------:R-:W-:Y:S01]  /*6ad0*/  @!P6 IMAD.IADD R168, R168, 0x1, -R0 ;  /* 0x00000001a8a8e824 */ /* 0x000fe200078e0a00 */
[----:B------:R-:W-:Y:S01]  /*6ae0*/  ISETP.GT.U32.AND P6, PT, R0, R75, PT ;  /* 0x0000004b0000720c */ /* 0x000fe20003fc4070 */
[----:B------:R-:W-:Y:S01]  /*6af0*/  IMAD.HI.U32 R5, R3, R89, RZ ;  /* 0x0000005903057227 */ /* 0x000fe200078e00ff */
[----:B------:R-:W-:-:S03]  /*6b00*/  ISETP.GE.AND P4, PT, R10, RZ, PT ;  /* 0x000000ff0a00720c */ /* 0x000fc60003f86270 */
[----:B------:R-:W-:Y:S01]  /*6b10*/  @!P5 IMAD.MOV R168, RZ, RZ, -R168 ;  /* 0x000000ffffa8d224 */ /* 0x000fe200078e0aa8 */
[----:B------:R-:W-:Y:S01]  /*6b20*/  ISETP.GT.U32.AND P5, PT, R0, R170, PT ;  /* 0x000000aa0000720c */ /* 0x000fe20003fa4070 */
[----:B------:R-:W-:Y:S01]  /*6b30*/  @!P2 IMAD.IADD R88, R88, 0x1, -R0 ;  /* 0x000000015858a824 */ /* 0x000fe200078e0a00 */
[----:B------:R-:W-:Y:S01]  /*6b40*/  ISETP.GE.AND P2, PT, R8, RZ, PT ;  /* 0x000000ff0800720c */ /* 0x000fe20003f46270 */
[----:B------:R-:W-:Y:S01]  /*6b50*/  IMAD.MOV R5, RZ, RZ, -R5 ;  /* 0x000000ffff057224 */ /* 0x000fe200078e0a05 */
[----:B------:R-:W-:Y:S01]  /*6b60*/  IADD3 R8, R6, 0x89, RZ ;  /* 0x0000008906087810 */ /* 0x000fe20007ffe0ff */
[----:B------:R-:W-:Y:S01]  /*6b70*/  IMAD R172, R0, R11, R172 ;  /* 0x0000000b00ac7224 */ /* 0x000fe200078e02ac */
[----:B------:R-:W-:Y:S01]  /*6b80*/  @!P1 IADD3 R88, -R88, RZ, RZ ;  /* 0x000000ff58589210 */ /* 0x000fe20007ffe1ff */
[----:B------:R-:W-:Y:S01]  /*6b90*/  @!P6 IMAD.IADD R75, R75, 0x1, -R0 ;  /* 0x000000014b4be824 */ /* 0x000fe200078e0a00 */
[----:B------:R-:W-:Y:S01]  /*6ba0*/  IABS R20, R8 ;  /* 0x0000000800147213 */ /* 0x000fe20000000000 */
[C---:B------:R-:W-:Y:S01]  /*6bb0*/  IMAD R89, R0.reuse, R5, R89 ;  /* 0x0000000500597224 */ /* 0x040fe200078e0259 */
[C---:B------:R-:W-:Y:S01]  /*6bc0*/  ISETP.GT.U32.AND P1, PT, R0.reuse, R172, PT ;  /* 0x000000ac0000720c */ /* 0x040fe20003f24070 */
[----:B------:R-:W-:Y:S01]  /*6bd0*/  IMAD.HI.U32 R4, R3, R174, RZ ;  /* 0x000000ae03047227 */ /* 0x000fe200078e00ff */
[----:B------:R-:W-:-:S03]  /*6be0*/  ISETP.GT.U32.AND P6, PT, R0, R75, PT ;  /* 0x0000004b0000720c */ /* 0x000fc60003fc4070 */
[----:B------:R-:W-:Y:S01]  /*6bf0*/  @!P5 IMAD.IADD R170, R170, 0x1, -R0 ;  /* 0x00000001aaaad824 */ /* 0x000fe200078e0a00 */
[----:B------:R-:W-:Y:S01]  /*6c00*/  ISETP.GT.U32.AND P5, PT, R0, R89, PT ;  /* 0x000000590000720c */ /* 0x000fe20003fa4070 */
[----:B------:R-:W-:Y:S01]  /*6c10*/  VIADD R10, R6, 0x8a ;  /* 0x0000008a060a7836 */ /* 0x000fe20000000000 */
[----:B------:R-:W-:Y:S01]  /*6c20*/  IADD3 R11, -R4, RZ, RZ ;  /* 0x000000ff040b7210 */ /* 0x000fe20007ffe1ff */
[----:B------:R-:W-:Y:S01]  /*6c30*/  IMAD.HI.U32 R4, R3, R20, RZ ;  /* 0x0000001403047227 */ /* 0x000fe200078e00ff */
[----:B------:R-:W-:Y:S02]  /*6c40*/  @!P0 IADD3 R170, -R170, RZ, RZ ;  /* 0x000000ffaaaa8210 */ /* 0x000fe40007ffe1ff */
[----:B------:R-:W-:Y:S01]  /*6c50*/  IABS R82, R10 ;  /* 0x0000000a00527213 */ /* 0x000fe20000000000 */
[----:B------:R-:W-:Y:S02]  /*6c60*/  IMAD R174, R0, R11, R174 ;  /* 0x0000000b00ae7224 */ /* 0x000fe400078e02ae */
[----:B------:R-:W-:Y:S01]  /*6c70*/  @!P1 IMAD.IADD R172, R172, 0x1, -R0 ;  /* 0x00000001acac9824 */ /* 0x000fe200078e0a00 */
[----:B------:R-:W-:Y:S01]  /*6c80*/  @!P6 IADD3 R75, R75, -R0, RZ ;  /* 0x800000004b4be210 */ /* 0x000fe20007ffe0ff */
[----:B------:R-:W-:Y:S01]  /*6c90*/  IMAD.MOV R11, RZ, RZ, -R4 ;  /* 0x000000ffff0b7224 */ /* 0x000fe200078e0a04 */
[----:B------:R-:W-:Y:S01]  /*6ca0*/  ISETP.GT.U32.AND P6, PT, R0, R174, PT ;  /* 0x000000ae0000720c */ /* 0x000fe20003fc4070 */
[----:B------:R-:W-:Y:S01]  /*6cb0*/  IMAD.HI.U32 R5, R3, R82, RZ ;  /* 0x0000005203057227 */ /* 0x000fe200078e00ff */
[----:B------:R-:W-:-:S02]  /*6cc0*/  @!P5 IADD3 R89, R89, -R0, RZ ;  /* 0x800000005959d210 */ /* 0x000fc40007ffe0ff */
[C---:B------:R-:W-:Y:S01]  /*6cd0*/  ISETP.GT.U32.AND P5, PT, R0.reuse, R172, PT ;  /* 0x000000ac0000720c */ /* 0x040fe20003fa4070 */
[----:B------:R-:W-:Y:S01]  /*6ce0*/  IMAD R20, R0, R11, R20 ;  /* 0x0000000b00147224 */ /* 0x000fe200078e0214 */
[----:B------:R-:W-:Y:S01]  /*6cf0*/  ISETP.GE.AND P1, PT, R12, RZ, PT ;  /* 0x000000ff0c00720c */ /* 0x000fe20003f26270 */
[----:B------:R-:W-:Y:S02]  /*6d00*/  IMAD.MOV R5, RZ, RZ, -R5 ;  /* 0x000000ffff057224 */ /* 0x000fe400078e0a05 */
[----:B------:R-:W-:Y:S02]  /*6d10*/  VIADD R14, R6, 0x8b ;  /* 0x0000008b060e7836 */ /* 0x000fe40000000000 */
[----:B------:R-:W-:Y:S02]  /*6d20*/  IMAD R82, R0, R5, R82 ;  /* 0x0000000500527224 */ /* 0x000fe400078e0252 */
[----:B------:R-:W-:Y:S01]  /*6d30*/  @!P6 IMAD.IADD R174, R174, 0x1, -R0 ;  /* 0x00000001aeaee824 */ /* 0x000fe200078e0a00 */
[----:B------:R-:W-:Y:S01]  /*6d40*/  ISETP.GT.U32.AND P6, PT, R0, R89, PT ;  /* 0x000000590000720c */ /* 0x000fe20003fc4070 */
[----:B------:R-:W-:Y:S01]  /*6d50*/  IMAD.HI.U32 R5, R3, R100, RZ ;  /* 0x0000006403057227 */ /* 0x000fe200078e00ff */
[----:B------:R-:W-:-:S02]  /*6d60*/  IABS R176, R14 ;  /* 0x0000000e00b07213 */ /* 0x000fc40000000000 */
[----:B------:R-:W-:Y:S01]  /*6d70*/  ISETP.GT.U32.AND P0, PT, R0, R174, PT ;  /* 0x000000ae0000720c */ /* 0x000fe20003f04070 */
[----:B------:R-:W-:Y:S01]  /*6d80*/  @!P5 IMAD.IADD R172, R172, 0x1, -R0 ;  /* 0x00000001acacd824 */ /* 0x000fe200078e0a00 */
[C---:B------:R-:W-:Y:S01]  /*6d90*/  ISETP.GT.U32.AND P5, PT, R0.reuse, R20, PT ;  /* 0x000000140000720c */ /* 0x040fe20003fa4070 */
[----:B------:R-:W-:Y:S02]  /*6da0*/  IMAD.MOV R5, RZ, RZ, -R5 ;  /* 0x000000ffff057224 */ /* 0x000fe400078e0a05 */
[----:B------:R-:W-:Y:S02]  /*6db0*/  @!P2 IMAD.MOV R172, RZ, RZ, -R172 ;  /* 0x000000ffffaca224 */ /* 0x000fe400078e0aac */
[C---:B------:R-:W-:Y:S02]  /*6dc0*/  IMAD R100, R0.reuse, R5, R100 ;  /* 0x0000000500647224 */ /* 0x040fe400078e0264 */
[----:B------:R-:W-:Y:S01]  /*6dd0*/  @!P6 IADD3 R89, R89, -R0, RZ ;  /* 0x800000005959e210 */ /* 0x000fe20007ffe0ff */
[----:B------:R-:W-:Y:S01]  /*6de0*/  @!P3 IMAD.MOV R75, RZ, RZ, -R75 ;  /* 0x000000ffff4bb224 */ /* 0x000fe200078e0a4b */
[----:B------:R-:W-:Y:S01]  /*6df0*/  ISETP.GT.U32.AND P6, PT, R0, R82, PT ;  /* 0x000000520000720c */ /* 0x000fe20003fc4070 */
[----:B------:R-:W-:Y:S01]  /*6e00*/  IMAD.HI.U32 R4, R3, R176, RZ ;  /* 0x000000b003047227 */ /* 0x000fe200078e00ff */
[----:B------:R-:W-:-:S02]  /*6e10*/  ISETP.GE.AND P3, PT, R8, RZ, PT ;  /* 0x000000ff0800720c */ /* 0x000fc40003f66270 */
[----:B------:R-:W-:Y:S01]  /*6e20*/  @!P5 IADD3 R20, R20, -R0, RZ ;  /* 0x800000001414d210 */ /* 0x000fe20007ffe0ff */
[----:B------:R-:W-:Y:S01]  /*6e30*/  @!P4 IMAD.MOV R89, RZ, RZ, -R89 ;  /* 0x000000ffff59c224 */ /* 0x000fe200078e0a59 */
[----:B------:R-:W-:Y:S01]  /*6e40*/  ISETP.GT.U32.AND P4, PT, R0, R100, PT ;  /* 0x000000640000720c */ /* 0x000fe20003f84070 */
[----:B------:R-:W-:Y:S01]  /*6e50*/  @!P0 IMAD.IADD R174, R174, 0x1, -R0 ;  /* 0x00000001aeae8824 */ /* 0x000fe200078e0a00 */
[----:B------:R-:W-:Y:S01]  /*6e60*/  ISETP.GT.U32.AND P2, PT, R0, R20, PT ;  /* 0x000000140000720c */ /* 0x000fe20003f44070 */
[----:B------:R-:W-:Y:S01]  /*6e70*/  IMAD.MOV R11, RZ, RZ, -R4 ;  /* 0x000000ffff0b7224 */ /* 0x000fe200078e0a04 */
[C---:B------:R-:W-:Y:S01]  /*6e80*/  IADD3 R8, R6.reuse, 0x8d, RZ ;  /* 0x0000008d06087810 */ /* 0x040fe20007ffe0ff */
[----:B------:R-:W-:Y:S01]  /*6e90*/  VIADD R12, R6, 0x95 ;  /* 0x00000095060c7836 */ /* 0x000fe20000000000 */
[----:B------:R-:W-:Y:S01]  /*6ea0*/  ISETP.GE.AND P0, PT, R10, RZ, PT ;  /* 0x000000ff0a00720c */ /* 0x000fe20003f06270 */
[----:B------:R-:W-:Y:S01]  /*6eb0*/  @!P6 IMAD.IADD R82, R82, 0x1, -R0 ;  /* 0x000000015252e824 */ /* 0x000fe200078e0a00 */
[----:B------:R-:W-:Y:S01]  /*6ec0*/  IABS R178, R8 ;  /* 0x0000000800b27213 */ /* 0x000fe20000000000 */
[----:B------:R-:W-:Y:S01]  /*6ed0*/  VIADD R10, R6, 0x8e ;  /* 0x0000008e060a7836 */ /* 0x000fe20000000000 */
[----:B------:R-:W-:Y:S01]  /*6ee0*/  @!P1 IADD3 R174, -R174, RZ, RZ ;  /* 0x000000ffaeae9210 */ /* 0x000fe20007ffe1ff */
[C---:B------:R-:W-:Y:S01]  /*6ef0*/  IMAD R176, R0.reuse, R11, R176 ;  /* 0x0000000b00b07224 */ /* 0x040fe200078e02b0 */
[----:B------:R-:W-:Y:S01]  /*6f00*/  ISETP.GT.U32.AND P6, PT, R0, R82, PT ;  /* 0x000000520000720c */ /* 0x000fe20003fc4070 */
[----:B------:R-:W-:Y:S01]  /*6f10*/  IMAD.HI.U32 R4, R3, R178, RZ ;  /* 0x000000b203047227 */ /* 0x000fe200078e00ff */
[----:B------:R-:W-:-:S02]  /*6f20*/  IABS R184, R10 ;  /* 0x0000000a00b87213 */ /* 0x000fc40000000000 */
[----:B------:R-:W-:Y:S01]  /*6f30*/  @!P4 IADD3 R100, R100, -R0, RZ ;  /* 0x800000006464c210 */ /* 0x000fe20007ffe0ff */
[----:B------:R-:W-:Y:S01]  /*6f40*/  @!P2 IMAD.IADD R20, R20, 0x1, -R0 ;  /* 0x000000011414a824 */ /* 0x000fe200078e0a00 */
[----:B------:R-:W-:Y:S02]  /*6f50*/  ISETP.GT.U32.AND P5, PT, R0, R176, PT ;  /* 0x000000b00000720c */ /* 0x000fe40003fa4070 */
[----:B------:R-:W-:Y:S01]  /*6f60*/  IADD3 R5, -R4, RZ, RZ ;  /* 0x000000ff04057210 */ /* 0x000fe20007ffe1ff */
[----:B------:R-:W-:Y:S01]  /*6f70*/  @!P3 IMAD.MOV R20, RZ, RZ, -R20 ;  /* 0x000000ffff14b224 */ /* 0x000fe200078e0a14 */
[----:B------:R-:W-:Y:S01]  /*6f80*/  ISETP.GT.U32.AND P3, PT, R0, R100, PT ;  /* 0x000000640000720c */ /* 0x000fe20003f64070 */
[----:B------:R-:W-:Y:S01]  /*6f90*/  IMAD.HI.U32 R4, R3, R184, RZ ;  /* 0x000000b803047227 */ /* 0x000fe200078e00ff */
[----:B------:R-:W-:Y:S02]  /*6fa0*/  ISETP.GE.AND P2, PT, R15, RZ, PT ;  /* 0x000000ff0f00720c */ /* 0x000fe40003f46270 */
[----:B------:R-:W-:Y:S01]  /*6fb0*/  ISETP.GE.AND P1, PT, R14, RZ, PT ;  /* 0x000000ff0e00720c */ /* 0x000fe20003f26270 */
[----:B------:R-:W-:Y:S01]  /*6fc0*/  IMAD R178, R0, R5, R178 ;  /* 0x0000000500b27224 */ /* 0x000fe200078e02b2 */
[----:B------:R-:W-:Y:S01]  /*6fd0*/  ISETP.GE.AND P4, PT, R8, RZ, PT ;  /* 0x000000ff0800720c */ /* 0x000fe20003f86270 */
[----:B------:R-:W-:Y:S01]  /*6fe0*/  IMAD.MOV R5, RZ, RZ, -R4 ;  /* 0x000000ffff057224 */ /* 0x000fe200078e0a04 */
[----:B------:R-:W-:Y:S01]  /*6ff0*/  IADD3 R8, R6, 0x91, RZ ;  /* 0x0000009106087810 */ /* 0x000fe20007ffe0ff */
[----:B------:R-:W-:Y:S01]  /*7000*/  @!P6 IMAD.IADD R82, R82, 0x1, -R0 ;  /* 0x000000015252e824 */ /* 0x000fe200078e0a00 */
[C---:B------:R-:W-:Y:S01]  /*7010*/  ISETP.GT.U32.AND P6, PT, R0.reuse, R178, PT ;  /* 0x000000b20000720c */ /* 0x040fe20003fc4070 */
[----:B------:R-:W-:Y:S01]  /*7020*/  IMAD R184, R0, R5, R184 ;  /* 0x0000000500b87224 */ /* 0x000fe200078e02b8 */
[----:B------:R-:W-:Y:S01]  /*7030*/  IABS R19, R8 ;  /* 0x0000000800137213 */ /* 0x000fe20000000000 */
[--C-:B------:R-:W-:Y:S01]  /*7040*/  @!P5 IMAD.IADD R176, R176, 0x1, -R0.reuse ;  /* 0x00000001b0b0d824 */ /* 0x100fe200078e0a00 */
[----:B------:R-:W-:Y:S01]  /*7050*/  @!P0 IADD3 R82, -R82, RZ, RZ ;  /* 0x000000ff52528210 */ /* 0x000fe20007ffe1ff */
[--C-:B------:R-:W-:Y:S01]  /*7060*/  @!P3 IMAD.IADD R100, R100, 0x1, -R0.reuse ;  /* 0x000000016464b824 */ /* 0x100fe200078e0a00 */
[----:B------:R-:W-:Y:S01]  /*7070*/  ISETP.GT.U32.AND P3, PT, R0, R184, PT ;  /* 0x000000b80000720c */ /* 0x000fe20003f64070 */
[----:B------:R-:W-:Y:S01]  /*7080*/  VIADD R4, R6, 0x8f ;  /* 0x0000008f06047836 */ /* 0x000fe20000000000 */
[----:B------:R-:W-:Y:S01]  /*7090*/  ISETP.GT.U32.AND P5, PT, R0, R176, PT ;  /* 0x000000b00000720c */ /* 0x000fe20003fa4070 */
[----:B------:R-:W-:Y:S01]  /*70a0*/  VIADD R5, R6, 0x90 ;  /* 0x0000009006057836 */ /* 0x000fe20000000000 */
[----:B------:R-:W-:Y:S01]  /*70b0*/  @!P2 IADD3 R100, -R100, RZ, RZ ;  /* 0x000000ff6464a210 */ /* 0x000fe20007ffe1ff */
[----:B------:R-:W-:Y:S01]  /*70c0*/  VIADD R14, R6, 0x96 ;  /* 0x00000096060e7836 */ /* 0x000fe20000000000 */
[----:B------:R-:W-:Y:S01]  /*70d0*/  IABS R179, R4 ;  /* 0x0000000400b37213 */ /* 0x000fe20000000000 */
[----:B------:R-:W-:Y:S01]  /*70e0*/  @!P6 IMAD.IADD R178, R178, 0x1, -R0 ;  /* 0x00000001b2b2e824 */ /* 0x000fe200078e0a00 */
[----:B------:R-:W-:Y:S01]  /*70f0*/  ISETP.GE.AND P0, PT, R4, RZ, PT ;  /* 0x000000ff0400720c */ /* 0x000fe20003f06270 */
[----:B------:R-:W-:Y:S01]  /*7100*/  VIADD R15, R6, 0x97 ;  /* 0x00000097060f7836 */ /* 0x000fe20000000000 */
[----:B------:R-:W-:Y:S01]  /*7110*/  ISETP.GE.AND P2, PT, R8, RZ, PT ;  /* 0x000000ff0800720c */ /* 0x000fe20003f46270 */
[----:B------:R-:W-:Y:S01]  /*7120*/  IMAD.HI.U32 R4, R3, R179, RZ ;  /* 0x000000b303047227 */ /* 0x000fe200078e00ff */
[----:B------:R-:W-:-:S02]  /*7130*/  ISETP.GT.U32.AND P6, PT, R0, R178, PT ;  /* 0x000000b20000720c */ /* 0x000fc40003fc4070 */
[----:B------:R-:W-:Y:S01]  /*7140*/  IABS R186, R5 ;  /* 0x0000000500ba7213 */ /* 0x000fe20000000000 */
[----:B------:R-:W-:Y:S01]  /*7150*/  @!P3 IMAD.IADD R184, R184, 0x1, -R0 ;  /* 0x00000001b8b8b824 */ /* 0x000fe200078e0a00 */
[----:B------:R-:W-:Y:S02]  /*7160*/  @!P5 IADD3 R176, R176, -R0, RZ ;  /* 0x80000000b0b0d210 */ /* 0x000fe40007ffe0ff */
[----:B------:R-:W-:Y:S01]  /*7170*/  ISETP.GE.AND P5, PT, R10, RZ, PT ;  /* 0x000000ff0a00720c */ /* 0x000fe20003fa6270 */
[----:B------:R-:W-:Y:S01]  /*7180*/  VIADD R10, R6, 0x92 ;  /* 0x00000092060a7836 */ /* 0x000fe20000000000 */
[----:B------:R-:W-:Y:S01]  /*7190*/  ISETP.GT.U32.AND P3, PT, R0, R184, PT ;  /* 0x000000b80000720c */ /* 0x000fe20003f64070 */
[----:B------:R-:W-:Y:S01]  /*71a0*/  @!P1 IMAD.MOV R176, RZ, RZ, -R176 ;  /* 0x000000ffffb09224 */ /* 0x000fe200078e0ab0 */
[----:B------:R-:W-:Y:S01]  /*71b0*/  ISETP.GE.AND P1, PT, R5, RZ, PT ;  /* 0x000000ff0500720c */ /* 0x000fe20003f26270 */
[----:B------:R-:W-:Y:S01]  /*71c0*/  IMAD.HI.U32 R5, R3, R19, RZ ;  /* 0x0000001303057227 */ /* 0x000fe200078e00ff */
[----:B------:R-:W-:-:S02]  /*71d0*/  IADD3 R8, -R4, RZ, RZ ;  /* 0x000000ff04087210 */ /* 0x000fc40007ffe1ff */
[----:B------:R-:W-:Y:S01]  /*71e0*/  IABS R180, R10 ;  /* 0x0000000a00b47213 */ /* 0x000fe20000000000 */
[--C-:B------:R-:W-:Y:S01]  /*71f0*/  @!P6 IMAD.IADD R178, R178, 0x1, -R0.reuse ;  /* 0x00000001b2b2e824 */ /* 0x100fe200078e0a00 */
[----:B------:R-:W-:Y:S01]  /*7200*/  ISETP.GE.AND P6, PT, R10, RZ, PT ;  /* 0x000000ff0a00720c */ /* 0x000fe20003fc6270 */
[----:B------:R-:W-:Y:S01]  /*7210*/  IMAD R179, R0, R8, R179 ;  /* 0x0000000800b37224 */ /* 0x000fe200078e02b3 */
[----:B------:R-:W-:Y:S01]  /*7220*/  IADD3 R8, R6, 0x93, RZ ;  /* 0x0000009306087810 */ /* 0x000fe20007ffe0ff */
[----:B------:R-:W-:Y:S01]  /*7230*/  IMAD.MOV R5, RZ, RZ, -R5 ;  /* 0x000000ffff057224 */ /* 0x000fe200078e0a05 */
[----:B------:R-:W-:Y:S01]  /*7240*/  @!P4 IADD3 R178, -R178, RZ, RZ ;  /* 0x000000ffb2b2c210 */ /* 0x000fe20007ffe1ff */
[----:B------:R-:W-:Y:S01]  /*7250*/  @!P3 IMAD.IADD R184, R184, 0x1, -R0 ;  /* 0x00000001b8b8b824 */ /* 0x000fe200078e0a00 */
[C---:B------:R-:W-:Y:S01]  /*7260*/  ISETP.GT.U32.AND P4, PT, R0.reuse, R179, PT ;  /* 0x000000b30000720c */ /* 0x040fe20003f84070 */
[----:B------:R-:W-:Y:S01]  /*7270*/  IMAD R19, R0, R5, R19 ;  /* 0x0000000500137224 */ /* 0x000fe200078e0213 */
[----:B------:R-:W-:Y:S01]  /*7280*/  IABS R188, R8 ;  /* 0x0000000800bc7213 */ /* 0x000fe20000000000 */
[----:B------:R-:W-:Y:S01]  /*7290*/  @!P5 IMAD.MOV R184, RZ, RZ, -R184 ;  /* 0x000000ffffb8d224 */ /* 0x000fe200078e0ab8 */
[----:B------:R-:W-:Y:S01]  /*72a0*/  IABS R190, R12 ;  /* 0x0000000c00be7213 */ /* 0x000fe20000000000 */
[----:B------:R-:W-:Y:S01]  /*72b0*/  VIADD R10, R6, 0x94 ;  /* 0x00000094060a7836 */ /* 0x000fe20000000000 */
[----:B------:R-:W-:Y:S01]  /*72c0*/  ISETP.GT.U32.AND P5, PT, R0, R19, PT ;  /* 0x000000130000720c */ /* 0x000fe20003fa4070 */
[----:B------:R-:W-:Y:S01]  /*72d0*/  IMAD.HI.U32 R4, R3, R186, RZ ;  /* 0x000000ba03047227 */ /* 0x000fe200078e00ff */
[----:B------:R-:W-:-:S02]  /*72e0*/  IABS R182, R14 ;  /* 0x0000000e00b67213 */ /* 0x000fc40000000000 */
[----:B------:R-:W-:Y:S01]  /*72f0*/  IABS R181, R10 ;  /* 0x0000000a00b57213 */ /* 0x000fe20000000000 */
[----:B------:R-:W-:Y:S01]  /*7300*/  IMAD.MOV R11, RZ, RZ, -R4 ;  /* 0x000000ffff0b7224 */ /* 0x000fe200078e0a04 */
[----:B------:R-:W-:Y:S01]  /*7310*/  IABS R192, R15 ;  /* 0x0000000f00c07213 */ /* 0x000fe20000000000 */
[----:B------:R-:W-:Y:S01]  /*7320*/  IMAD.HI.U32 R4, R3, R180, RZ ;  /* 0x000000b403047227 */ /* 0x000fe200078e00ff */
[----:B------:R-:W-:-:S03]  /*7330*/  @!P4 IADD3 R179, R179, -R0, RZ ;  /* 0x80000000b3b3c210 */ /* 0x000fc60007ffe0ff */
[C---:B------:R-:W-:Y:S01]  /*7340*/  IMAD R186, R0.reuse, R11, R186 ;  /* 0x0000000b00ba7224 */ /* 0x040fe200078e02ba */
[C---:B------:R-:W-:Y:S01]  /*7350*/  ISETP.GT.U32.AND P4, PT, R0.reuse, R179, PT ;  /* 0x000000b30000720c */ /* 0x040fe20003f84070 */
[----:B------:R-:W-:Y:S02]  /*7360*/  @!P5 IMAD.IADD R19, R19, 0x1, -R0 ;  /* 0x000000011313d824 */ /* 0x000fe400078e0a00 */
[----:B------:R-:W-:Y:S01]  /*7370*/  IMAD.HI.U32 R5, R3, R181, RZ ;  /* 0x000000b503057227 */ /* 0x000fe200078e00ff */
[C---:B------:R-:W-:Y:S02]  /*7380*/  ISETP.GT.U32.AND P3, PT, R0.reuse, R186, PT ;  /* 0x000000ba0000720c */ /* 0x040fe40003f64070 */
[----:B------:R-:W-:Y:S01]  /*7390*/  ISETP.GT.U32.AND P5, PT, R0, R19, PT ;  /* 0x000000130000720c */ /* 0x000fe20003fa4070 */
[----:B------:R-:W-:Y:S01]  /*73a0*/  IMAD.MOV R11, RZ, RZ, -R4 ;  /* 0x000000ffff0b7224 */ /* 0x000fe200078e0a04 */
[----:B------:R-:W-:Y:S01]  /*73b0*/  IADD3 R5, -R5, RZ, RZ ;  /* 0x000000ff05057210 */ /* 0x000fe20007ffe1ff */
[----:B------:R-:W-:-:S04]  /*73c0*/  IMAD.HI.U32 R4, R3, R188, RZ ;  /* 0x000000bc03047227 */ /* 0x000fc800078e00ff */
[C---:B------:R-:W-:Y:S02]  /*73d0*/  IMAD R180, R0.reuse, R11, R180 ;  /* 0x0000000b00b47224 */ /* 0x040fe400078e02b4 */
[--C-:B------:R-:W-:Y:S02]  /*73e0*/  @!P4 IMAD.IADD R179, R179, 0x1, -R0.reuse ;  /* 0x00000001b3b3c824 */ /* 0x100fe400078e0a00 */
[C---:B------:R-:W-:Y:S01]  /*73f0*/  IMAD R181, R0.reuse, R5, R181 ;  /* 0x0000000500b57224 */ /* 0x040fe200078e02b5 */
[----:B------:R-:W-:Y:S01]  /*7400*/  ISETP.GT.U32.AND P4, PT, R0, R180, PT ;  /* 0x000000b40000720c */ /* 0x000fe20003f84070 */
[----:B------:R-:W-:Y:S01]  /*7410*/  @!P5 IMAD.IADD R19, R19, 0x1, -R0 ;  /* 0x000000011313d824 */ /* 0x000fe200078e0a00 */
[----:B------:R-:W-:Y:S01]  /*7420*/  @!P3 IADD3 R186, R186, -R0, RZ ;  /* 0x80000000babab210 */ /* 0x000fe20007ffe0ff */
[----:B------:R-:W-:Y:S01]  /*7430*/  IMAD.MOV R11, RZ, RZ, -R4 ;  /* 0x000000ffff0b7224 */ /* 0x000fe200078e0a04 */
[C---:B------:R-:W-:Y:S01]  /*7440*/  ISETP.GT.U32.AND P5, PT, R0.reuse, R181, PT ;  /* 0x000000b50000720c */ /* 0x040fe20003fa4070 */
[----:B------:R-:W-:Y:S01]  /*7450*/  IMAD.HI.U32 R4, R3, R190, RZ ;  /* 0x000000be03047227 */ /* 0x000fe200078e00ff */
[----:B------:R-:W-:-:S02]  /*7460*/  ISETP.GT.U32.AND P3, PT, R0, R186, PT ;  /* 0x000000ba0000720c */ /* 0x000fc40003f64070 */
[----:B------:R-:W-:Y:S01]  /*7470*/  @!P0 IADD3 R179, -R179, RZ, RZ ;  /* 0x000000ffb3b38210 */ /* 0x000fe20007ffe1ff */
[----:B------:R-:W-:-:S04]  /*7480*/  IMAD.HI.U32 R5, R3, R182, RZ ;  /* 0x000000b603057227 */ /* 0x000fc800078e00ff */
[----:B------:R-:W-:Y:S01]  /*7490*/  @!P4 IMAD.IADD R180, R180, 0x1, -R0 ;  /* 0x00000001b4b4c824 */ /* 0x000fe200078e0a00 */
[----:B------:R-:W-:Y:S01]  /*74a0*/  ISETP.GE.AND P4, PT, R8, RZ, PT ;  /* 0x000000ff0800720c */ /* 0x000fe20003f86270 */
[----:B------:R-:W-:Y:S01]  /*74b0*/  IMAD R188, R0, R11, R188 ;  /* 0x0000000b00bc7224 */ /* 0x000fe200078e02bc */
[----:B------:R-:W-:Y:S01]  /*74c0*/  IADD3 R8, R6, 0x98, RZ ;  /* 0x0000009806087810 */ /* 0x000fe20007ffe0ff */
[----:B------:R-:W-:Y:S01]  /*74d0*/  @!P5 IMAD.IADD R181, R181, 0x1, -R0 ;  /* 0x00000001b5b5d824 */ /* 0x000fe200078e0a00 */
[----:B------:R-:W-:Y:S01]  /*74e0*/  ISETP.GT.U32.AND P0, PT, R0, R180, PT ;  /* 0x000000b40000720c */ /* 0x000fe20003f04070 */
[----:B------:R-:W-:Y:S01]  /*74f0*/  IMAD.MOV R11, RZ, RZ, -R4 ;  /* 0x000000ffff0b7224 */ /* 0x000fe200078e0a04 */
[----:B------:R-:W-:Y:S01]  /*7500*/  @!P3 IADD3 R186, R186, -R0, RZ ;  /* 0x80000000babab210 */ /* 0x000fe20007ffe0ff */
[----:B------:R-:W-:Y:S01]  /*7510*/  IMAD.MOV R5, RZ, RZ, -R5 ;  /* 0x000000ffff057224 */ /* 0x000fe200078e0a05 */
[C---:B------:R-:W-:Y:S01]  /*7520*/  ISETP.GT.U32.AND P5, PT, R0.reuse, R181, PT ;  /* 0x000000b50000720c */ /* 0x040fe20003fa4070 */
[----:B------:R-:W-:Y:S01]  /*7530*/  IMAD.HI.U32 R4, R3, R192, RZ ;  /* 0x000000c003047227 */ /* 0x000fe200078e00ff */
[----:B------:R-:W-:-:S02]  /*7540*/  ISETP.GT.U32.AND P3, PT, R0, R188, PT ;  /* 0x000000bc0000720c */ /* 0x000fc40003f64070 */
[----:B------:R-:W-:Y:S01]  /*7550*/  IABS R183, R8 ;  /* 0x0000000800b77213 */ /* 0x000fe20000000000 */
[C---:B------:R-:W-:Y:S02]  /*7560*/  IMAD R182, R0.reuse, R5, R182 ;  /* 0x0000000500b67224 */ /* 0x040fe400078e02b6 */
[----:B------:R-:W-:Y:S01]  /*7570*/  IMAD R190, R0, R11, R190 ;  /* 0x0000000b00be7224 */ /* 0x000fe200078e02be */
[----:B------:R-:W-:Y:S01]  /*7580*/  IADD3 R11, R6, 0x9a, RZ ;  /* 0x0000009a060b7810 */ /* 0x000fe20007ffe0ff */
[----:B------:R-:W-:Y:S01]  /*7590*/  IMAD.MOV R5, RZ, RZ, -R4 ;  /* 0x000000ffff057224 */ /* 0x000fe200078e0a04 */
[----:B------:R-:W-:Y:S01]  /*75a0*/  @!P0 IADD3 R180, R180, -R0, RZ ;  /* 0x80000000b4b48210 */ /* 0x000fe20007ffe0ff */
[----:B------:R-:W-:Y:S01]  /*75b0*/  @!P1 IMAD.MOV R186, RZ, RZ, -R186 ;  /* 0x000000ffffba9224 */ /* 0x000fe200078e0aba */
[C---:B------:R-:W-:Y:S01]  /*75c0*/  ISETP.GT.U32.AND P0, PT, R0.reuse, R190, PT ;  /* 0x000000be0000720c */ /* 0x040fe20003f04070 */
[C---:B------:R-:W-:Y:S01]  /*75d0*/  IMAD R192, R0.reuse, R5, R192 ;  /* 0x0000000500c07224 */ /* 0x040fe200078e02c0 */
[----:B------:R-:W-:Y:S01]  /*75e0*/  @!P5 IADD3 R181, R181, -R0, RZ ;  /* 0x80000000b5b5d210 */ /* 0x000fe20007ffe0ff */
[----:B------:R-:W-:Y:S01]  /*75f0*/  @!P6 IMAD.MOV R180, RZ, RZ, -R180 ;  /* 0x000000ffffb4e224 */ /* 0x000fe200078e0ab4 */
[C---:B------:R-:W-:Y:S01]  /*7600*/  ISETP.GT.U32.AND P6, PT, R0.reuse, R182, PT ;  /* 0x000000b60000720c */ /* 0x040fe20003fc4070 */
[----:B------:R-:W-:Y:S01]  /*7610*/  IMAD.HI.U32 R4, R3, R183, RZ ;  /* 0x000000b703047227 */ /* 0x000fe200078e00ff */
[----:B------:R-:W-:-:S02]  /*7620*/  ISETP.GT.U32.AND P5, PT, R0, R192, PT ;  /* 0x000000c00000720c */ /* 0x000fc40003fa4070 */
[----:B------:R-:W-:Y:S01]  /*7630*/  @!P3 IADD3 R188, R188, -R0, RZ ;  /* 0x80000000bcbcb210 */ /* 0x000fe20007ffe0ff */
[----:B------:R-:W-:Y:S01]  /*7640*/  IMAD.MOV R5, RZ, RZ, -R4 ;  /* 0x000000ffff057224 */ /* 0x000fe200078e0a04 */
[----:B------:R-:W-:Y:S01]  /*7650*/  ISETP.GE.AND P3, PT, R10, RZ, PT ;  /* 0x000000ff0a00720c */ /* 0x000fe20003f66270 */
[----:B------:R-:W-:Y:S01]  /*7660*/  VIADD R10, R6, 0x99 ;  /* 0x00000099060a7836 */ /* 0x000fe20000000000 */
[----:B------:R-:W-:Y:S01]  /*7670*/  ISETP.GT.U32.AND P1, PT, R0, R188, PT ;  /* 0x000000bc0000720c */ /* 0x000fe20003f24070 */
[--C-:B------:R-:W-:Y:S01]  /*7680*/  @!P0 IMAD.IADD R190, R190, 0x1, -R0.reuse ;  /* 0x00000001bebe8824 */ /* 0x100fe200078e0a00 */
[----:B------:R-:W-:Y:S01]  /*7690*/  IABS R83, R11 ;  /* 0x0000000b00537213 */ /* 0x000fe20000000000 */
[----:B------:R-:W-:Y:S01]  /*76a0*/  IMAD R183, R0, R5, R183 ;  /* 0x0000000500b77224 */ /* 0x000fe200078e02b7 */
[----:B------:R-:W-:Y:S01]  /*76b0*/  IABS R18, R10 ;  /* 0x0000000a00127213 */ /* 0x000fe20000000000 */
[----:B------:R-:W-:Y:S01]  /*76c0*/  @!P6 IMAD.IADD R182, R182, 0x1, -R0 ;  /* 0x00000001b6b6e824 */ /* 0x000fe200078e0a00 */
[----:B------:R-:W-:Y:S01]  /*76d0*/  ISETP.GT.U32.AND P6, PT, R0, R190, PT ;  /* 0x000000be0000720c */ /* 0x000fe20003fc4070 */
[----:B------:R-:W-:Y:S01]  /*76e0*/  @!P2 IMAD.MOV R19, RZ, RZ, -R19 ;  /* 0x000000ffff13a224 */ /* 0x000fe200078e0a13 */
[----:B------:R-:W-:Y:S01]  /*76f0*/  @!P5 IADD3 R192, R192, -R0, RZ ;  /* 0x80000000c0c0d210 */ /* 0x000fe20007ffe0ff */
[----:B------:R-:W-:Y:S01]  /*7700*/  IMAD.HI.U32 R4, R3, R18, RZ ;  /* 0x0000001203047227 */ /* 0x000fe200078e00ff */
[----:B------:R-:W-:-:S02]  /*7710*/  ISETP.GE.AND P2, PT, R12, RZ, PT ;  /* 0x000000ff0c00720c */ /* 0x000fc40003f46270 */
[----:B------:R-:W-:Y:S01]  /*7720*/  ISETP.GT.U32.AND P5, PT, R0, R192, PT ;  /* 0x000000c00000720c */ /* 0x000fe20003fa4070 */
[----:B------:R-:W-:Y:S01]  /*7730*/  @!P1 IMAD.IADD R188, R188, 0x1, -R0 ;  /* 0x00000001bcbc9824 */ /* 0x000fe200078e0a00 */
[----:B------:R-:W-:Y:S01]  /*7740*/  IADD3 R5, -R4, RZ, RZ ;  /* 0x000000ff04057210 */ /* 0x000fe20007ffe1ff */
[----:B------:R-:W-:Y:S01]  /*7750*/  VIADD R12, R6, 0x9b ;  /* 0x0000009b060c7836 */ /* 0x000fe20000000000 */
[----:B------:R-:W-:Y:S01]  /*7760*/  ISETP.GE.AND P1, PT, R14, RZ, PT ;  /* 0x000000ff0e00720c */ /* 0x000fe20003f26270 */
[----:B------:R-:W-:Y:S01]  /*7770*/  @!P4 IMAD.MOV R188, RZ, RZ, -R188 ;  /* 0x000000ffffbcc224 */ /* 0x000fe200078e0abc */
[C---:B------:R-:W-:Y:S01]  /*7780*/  ISETP.GT.U32.AND P4, PT, R0.reuse, R182, PT ;  /* 0x000000b60000720c */ /* 0x040fe20003f84070 */
[----:B------:R-:W-:Y:S01]  /*7790*/  IMAD R18, R0, R5, R18 ;  /* 0x0000000500127224 */ /* 0x000fe200078e0212 */
[----:B------:R-:W-:Y:S01]  /*77a0*/  IABS R185, R12 ;  /* 0x0000000c00b97213 */ /* 0x000fe20000000000 */
[----:B------:R-:W-:Y:S01]  /*77b0*/  @!P6 IMAD.IADD R190, R190, 0x1, -R0 ;  /* 0x00000001bebee824 */ /* 0x000fe200078e0a00 */
[----:B------:R-:W-:Y:S01]  /*77c0*/  ISETP.GT.U32.AND P6, PT, R0, R183, PT ;  /* 0x000000b70000720c */ /* 0x000fe20003fc4070 */
[----:B------:R-:W-:Y:S01]  /*77d0*/  IMAD.HI.U32 R4, R3, R83, RZ ;  /* 0x0000005303047227 */ /* 0x000fe200078e00ff */
[----:B------:R-:W-:-:S02]  /*77e0*/  ISETP.GE.AND P0, PT, R15, RZ, PT ;  /* 0x000000ff0f00720c */ /* 0x000fc40003f06270 */
[----:B------:R-:W-:Y:S01]  /*77f0*/  @!P5 IADD3 R192, R192, -R0, RZ ;  /* 0x80000000c0c0d210 */ /* 0x000fe20007ffe0ff */
[----:B------:R-:W-:Y:S01]  /*7800*/  IMAD.HI.U32 R5, R3, R185, RZ ;  /* 0x000000b903057227 */ /* 0x000fe200078e00ff */
[----:B------:R-:W-:-:S03]  /*7810*/  ISETP.GT.U32.AND P5, PT, R0, R18, PT ;  /* 0x000000120000720c */ /* 0x000fc60003fa4070 */
[--C-:B------:R-:W-:Y:S01]  /*7820*/  @!P4 IMAD.IADD R182, R182, 0x1, -R0.reuse ;  /* 0x00000001b6b6c824 */ /* 0x100fe200078e0a00 */
[----:B------:R-:W-:Y:S01]  /*7830*/  ISETP.GE.AND P4, PT, R8, RZ, PT ;  /* 0x000000ff0800720c */ /* 0x000fe20003f86270 */
[----:B------:R-:W-:Y:S01]  /*7840*/  VIADD R8, R6, 0x9c ;  /* 0x0000009c06087836 */ /* 0x000fe20000000000 */
[----:B------:R-:W-:Y:S01]  /*7850*/  IADD3 R5, -R5, RZ, RZ ;  /* 0x000000ff05057210 */ /* 0x000fe20007ffe1ff */
[----:B------:R-:W-:Y:S01]  /*7860*/  @!P6 IMAD.IADD R183, R183, 0x1, -R0 ;  /* 0x00000001b7b7e824 */ /* 0x000fe200078e0a00 */
[----:B------:R-:W-:Y:S01]  /*7870*/  ISETP.GE.AND P6, PT, R10, RZ, PT ;  /* 0x000000ff0a00720c */ /* 0x000fe20003fc6270 */
[----:B------:R-:W-:Y:S01]  /*7880*/  VIADD R10, R6, 0x9d ;  /* 0x0000009d060a7836 */ /* 0x000fe20000000000 */
[----:B------:R-:W-:Y:S01]  /*7890*/  IABS R104, R8 ;  /* 0x0000000800687213 */ /* 0x000fe20000000000 */
[----:B------:R-:W-:Y:S01]  /*78a0*/  IMAD.MOV R4, RZ, RZ, -R4 ;  /* 0x000000ffff047224 */ /* 0x000fe200078e0a04 */
[----:B------:R-:W-:Y:S01]  /*78b0*/  @!P1 IADD3 R182, -R182, RZ, RZ ;  /* 0x000000ffb6b69210 */ /* 0x000fe20007ffe1ff */
[----:B------:R-:W-:Y:S01]  /*78c0*/  IMAD R185, R0, R5, R185 ;  /* 0x0000000500b97224 */ /* 0x000fe200078e02b9 */
[----:B------:R-:W-:Y:S01]  /*78d0*/  @!P5 IADD3 R18, R18, -R0, RZ ;  /* 0x800000001212d210 */ /* 0x000fe20007ffe0ff */
[----:B------:R-:W-:Y:S01]  /*78e0*/  @!P3 IMAD.MOV R181, RZ, RZ, -R181 ;  /* 0x000000ffffb5b224 */ /* 0x000fe200078e0ab5 */
[C---:B------:R-:W-:Y:S01]  /*78f0*/  ISETP.GT.U32.AND P5, PT, R0.reuse, R183, PT ;  /* 0x000000b70000720c */ /* 0x040fe20003fa4070 */
[C---:B------:R-:W-:Y:S01]  /*7900*/  IMAD R83, R0.reuse, R4, R83 ;  /* 0x0000000400537224 */ /* 0x040fe200078e0253 */
[----:B------:R-:W-:Y:S01]  /*7910*/  IABS R187, R10 ;  /* 0x0000000a00bb7213 */ /* 0x000fe20000000000 */
[----:B------:R-:W-:Y:S01]  /*7920*/  IMAD.HI.U32 R4, R3, R104, RZ ;  /* 0x0000006803047227 */ /* 0x000fe200078e00ff */
[----:B------:R-:W-:-:S02]  /*7930*/  ISETP.GT.U32.AND P3, PT, R0, R18, PT ;  /* 0x000000120000720c */ /* 0x000fc40003f64070 */
[----:B------:R-:W-:Y:S01]  /*7940*/  ISETP.GT.U32.AND P1, PT, R0, R185, PT ;  /* 0x000000b90000720c */ /* 0x000fe20003f24070 */
[----:B------:R-:W-:Y:S01]  /*7950*/  @!P0 IMAD.MOV R192, RZ, RZ, -R192 ;  /* 0x000000ffffc08224 */ /* 0x000fe200078e0ac0 */
[----:B------:R-:W-:Y:S01]  /*7960*/  ISETP.GE.AND P0, PT, R11, RZ, PT ;  /* 0x000000ff0b00720c */ /* 0x000fe20003f06270 */
[----:B------:R-:W-:Y:S01]  /*7970*/  IMAD.HI.U32 R5, R3, R187, RZ ;  /* 0x000000bb03057227 */ /* 0x000fe200078e00ff */
[----:B------:R-:W-:-:S03]  /*7980*/  IADD3 R11, -R4, RZ, RZ ;  /* 0x000000ff040b7210 */ /* 0x000fc60007ffe1ff */
[----:B------:R-:W-:Y:S02]  /*7990*/  IMAD.MOV R5, RZ, RZ, -R5 ;  /* 0x000000ffff057224 */ /* 0x000fe400078e0a05 */
[----:B------:R-:W-:Y:S01]  /*79a0*/  @!P5 IMAD.IADD R183, R183, 0x1, -R0 ;  /* 0x00000001b7b7d824 */ /* 0x000fe200078e0a00 */
[----:B------:R-:W-:Y:S01]  /*79b0*/  ISETP.GE.AND P5, PT, R12, RZ, PT ;  /* 0x000000ff0c00720c */ /* 0x000fe20003fa6270 */
[----:B------:R-:W-:Y:S02]  /*79c0*/  IMAD R104, R0, R11, R104 ;  /* 0x0000000b00687224 */ /* 0x000fe400078e0268 */
[--C-:B------:R-:W-:Y:S01]  /*79d0*/  @!P3 IMAD.IADD R18, R18, 0x1, -R0.reuse ;  /* 0x000000011212b824 */ /* 0x100fe200078e0a00 */
[----:B------:R-:W-:Y:S01]  /*79e0*/  ISETP.GE.AND P3, PT, R8, RZ, PT ;  /* 0x000000ff0800720c */ /* 0x000fe20003f66270 */
[----:B------:R-:W-:Y:S01]  /*79f0*/  IMAD R187, R0, R5, R187 ;  /* 0x0000000500bb7224 */ /* 0x000fe200078e02bb */
[----:B------:R-:W-:Y:S01]  /*7a00*/  IADD3 R8, R6, 0x9f, RZ ;  /* 0x0000009f06087810 */ /* 0x000fe20007ffe0ff */
[----:B------:R-:W-:-:S02]  /*7a10*/  @!P1 IMAD.IADD R185, R185, 0x1, -R0 ;  /* 0x00000001b9b99824 */ /* 0x000fc400078e0a00 */
[----:B------:R-:W-:Y:S01]  /*7a20*/  @!P4 IMAD.MOV R183, RZ, RZ, -R183 ;  /* 0x000000ffffb7c224 */ /* 0x000fe200078e0ab7 */
[C---:B------:R-:W-:Y:S01]  /*7a30*/  ISETP.GT.U32.AND P4, PT, R0.reuse, R104, PT ;  /* 0x000000680000720c */ /* 0x040fe20003f84070 */
[----:B------:R-:W-:Y:S01]  /*7a40*/  @!P2 IMAD.MOV R190, RZ, RZ, -R190 ;  /* 0x000000ffffbea224 */ /* 0x000fe200078e0abe */
[C---:B------:R-:W-:Y:S01]  /*7a50*/  ISETP.GT.U32.AND P2, PT, R0.reuse, R83, PT ;  /* 0x000000530000720c */ /* 0x040fe20003f44070 */
[----:B------:R-:W-:Y:S01]  /*7a60*/  @!P6 IMAD.MOV R18, RZ, RZ, -R18 ;  /* 0x000000ffff12e224 */ /* 0x000fe200078e0a12 */
[----:B------:R-:W-:Y:S01]  /*7a70*/  ISETP.GT.U32.AND P6, PT, R0, R187, PT ;  /* 0x000000bb0000720c */ /* 0x000fe20003fc4070 */
[----:B------:R-:W-:Y:S01]  /*7a80*/  VIADD R5, R6, 0x9e ;  /* 0x0000009e06057836 */ /* 0x000fe20000000000 */
[----:B------:R-:W-:Y:S01]  /*7a90*/  ISETP.GT.U32.AND P1, PT, R0, R185, PT ;  /* 0x000000b90000720c */ /* 0x000fe20003f24070 */
[C---:B------:R-:W-:Y:S01]  /*7aa0*/  VIADD R12, R6.reuse, 0xa3 ;  /* 0x000000a3060c7836 */ /* 0x040fe20000000000 */
[----:B------:R-:W-:Y:S01]  /*7ab0*/  IABS R189, R8 ;  /* 0x0000000800bd7213 */ /* 0x000fe20000000000 */
[C---:B------:R-:W-:Y:S01]  /*7ac0*/  VIADD R14, R6.reuse, 0xa4 ;  /* 0x000000a4060e7836 */ /* 0x040fe20000000000 */
[----:B------:R-:W-:Y:S01]  /*7ad0*/  IABS R86, R5 ;  /* 0x0000000500567213 */ /* 0x000fe20000000000 */
[----:B------:R-:W-:Y:S01]  /*7ae0*/  VIADD R15, R6, 0xa7 ;  /* 0x000000a7060f7836 */ /* 0x000fe20000000000 */
[----:B------:R-:W-:-:S02]  /*7af0*/  IABS R87, R12 ;  /* 0x0000000c00577213 */ /* 0x000fc40000000000 */
[----:B------:R-:W-:Y:S01]  /*7b00*/  @!P4 IADD3 R104, R104, -R0, RZ ;  /* 0x800000006868c210 */ /* 0x000fe20007ffe0ff */
[----:B------:R-:W-:Y:S01]  /*7b10*/  IMAD.HI.U32 R4, R3, R86, RZ ;  /* 0x0000005603047227 */ /* 0x000fe200078e00ff */
[----:B------:R-:W-:Y:S02]  /*7b20*/  @!P2 IADD3 R83, R83, -R0, RZ ;  /* 0x800000005353a210 */ /* 0x000fe40007ffe0ff */
[C---:B------:R-:W-:Y:S01]  /*7b30*/  ISETP.GT.U32.AND P4, PT, R0.reuse, R104, PT ;  /* 0x000000680000720c */ /* 0x040fe20003f84070 */
[--C-:B------:R-:W-:Y:S01]  /*7b40*/  @!P6 IMAD.IADD R187, R187, 0x1, -R0.reuse ;  /* 0x00000001bbbbe824 */ /* 0x100fe200078e0a00 */
[C---:B------:R-:W-:Y:S01]  /*7b50*/  ISETP.GT.U32.AND P2, PT, R0.reuse, R83, PT ;  /* 0x000000530000720c */ /* 0x040fe20003f44070 */
[----:B------:R-:W-:Y:S01]  /*7b60*/  @!P1 IMAD.IADD R185, R185, 0x1, -R0 ;  /* 0x00000001b9b99824 */ /* 0x000fe200078e0a00 */
[----:B------:R-:W-:Y:S01]  /*7b70*/  ISETP.GE.AND P1, PT, R5, RZ, PT ;  /* 0x000000ff0500720c */ /* 0x000fe20003f26270 */
[----:B------:R-:W-:Y:S01]  /*7b80*/  IMAD.HI.U32 R5, R3, R189, RZ ;  /* 0x000000bd03057227 */ /* 0x000fe200078e00ff */
[----:B------:R-:W-:-:S02]  /*7b90*/  ISETP.GT.U32.AND P6, PT, R0, R187, PT ;  /* 0x000000bb0000720c */ /* 0x000fc40003fc4070 */
[----:B------:R-:W-:Y:S01]  /*7ba0*/  IABS R193, R14 ;  /* 0x0000000e00c17213 */ /* 0x000fe20000000000 */
[----:B------:R-:W-:Y:S01]  /*7bb0*/  IMAD.MOV R11, RZ, RZ, -R4 ;  /* 0x000000ffff0b7224 */ /* 0x000fe200078e0a04 */
[----:B------:R-:W-:Y:S01]  /*7bc0*/  IADD3 R5, -R5, RZ, RZ ;  /* 0x000000ff05057210 */ /* 0x000fe20007ffe1ff */
[----:B------:R-:W-:Y:S01]  /*7bd0*/  @!P5 IMAD.MOV R185, RZ, RZ, -R185 ;  /* 0x000000ffffb9d224 */ /* 0x000fe200078e0ab9 */
[----:B------:R-:W-:Y:S01]  /*7be0*/  IABS R201, R15 ;  /* 0x0000000f00c97213 */ /* 0x000fe20000000000 */
[----:B------:R-:W-:Y:S01]  /*7bf0*/  IMAD R86, R0, R11, R86 ;  /* 0x0000000b00567224 */ /* 0x000fe200078e0256 */
[----:B------:R-:W-:Y:S01]  /*7c00*/  IADD3 R11, R6, 0xa2, RZ ;  /* 0x000000a2060b7810 */ /* 0x000fe20007ffe0ff */
[----:B------:R-:W-:Y:S01]  /*7c10*/  IMAD R189, R0, R5, R189 ;  /* 0x0000000500bd7224 */ /* 0x000fe200078e02bd */
[----:B------:R-:W-:Y:S01]  /*7c20*/  @!P2 IADD3 R83, R83, -R0, RZ ;  /* 0x800000005353a210 */ /* 0x000fe20007ffe0ff */
[--C-:B------:R-:W-:Y:S01]  /*7c30*/  @!P4 IMAD.IADD R104, R104, 0x1, -R0.reuse ;  /* 0x000000016868c824 */ /* 0x100fe200078e0a00 */
[----:B------:R-:W-:Y:S01]  /*7c40*/  ISETP.GT.U32.AND P4, PT, R0, R86, PT ;  /* 0x000000560000720c */ /* 0x000fe20003f84070 */
[----:B------:R-:W-:Y:S01]  /*7c50*/  @!P6 IMAD.IADD R187, R187, 0x1, -R0 ;  /* 0x00000001bbbbe824 */ /* 0x000fe200078e0a00 */
[----:B------:R-:W-:Y:S01]  /*7c60*/  ISETP.GE.AND P2, PT, R10, RZ, PT ;  /* 0x000000ff0a00720c */ /* 0x000fe20003f46270 */
[----:B------:R-:W-:Y:S01]  /*7c70*/  VIADD R10, R6, 0xa0 ;  /* 0x000000a0060a7836 */ /* 0x000fe20000000000 */
[----:B------:R-:W-:Y:S01]  /*7c80*/  ISETP.GT.U32.AND P6, PT, R0, R189, PT ;  /* 0x000000bd0000720c */ /* 0x000fe20003fc4070 */
[----:B------:R-:W-:Y:S01]  /*7c90*/  @!P0 IMAD.MOV R83, RZ, RZ, -R83 ;  /* 0x000000ffff538224 */ /* 0x000fe200078e0a53 */
[----:B------:R-:W-:Y:S01]  /*7ca0*/  ISETP.GE.AND P0, PT, R8, RZ, PT ;  /* 0x000000ff0800720c */ /* 0x000fe20003f06270 */
[----:B------:R-:W-:Y:S01]  /*7cb0*/  VIADD R8, R6, 0xa1 ;  /* 0x000000a106087836 */ /* 0x000fe20000000000 */
[----:B------:R-:W-:-:S02]  /*7cc0*/  IABS R106, R10 ;  /* 0x0000000a006a7213 */ /* 0x000fc40000000000 */
[----:B------:R-:W-:Y:S02]  /*7cd0*/  @!P3 IADD3 R104, -R104, RZ, RZ ;  /* 0x000000ff6868b210 */ /* 0x000fe40007ffe1ff */
[----:B------:R-:W-:Y:S01]  /*7ce0*/  IABS R17, R8 ;  /* 0x0000000800117213 */ /* 0x000fe20000000000 */
[----:B------:R-:W-:Y:S01]  /*7cf0*/  IMAD.HI.U32 R4, R3, R106, RZ ;  /* 0x0000006a03047227 */ /* 0x000fe200078e00ff */
[-C--:B------:R-:W-:Y:S02]  /*7d00*/  @!P4 IADD3 R86, R86, -R0.reuse, RZ ;  /* 0x800000005656c210 */ /* 0x080fe40007ffe0ff */
[----:B------:R-:W-:Y:S01]  /*7d10*/  IABS R191, R11 ;  /* 0x0000000b00bf7213 */ /* 0x000fe20000000000 */
[----:B------:R-:W-:Y:S01]  /*7d20*/  @!P2 IMAD.MOV R187, RZ, RZ, -R187 ;  /* 0x000000ffffbba224 */ /* 0x000fe200078e0abb */
[----:B------:R-:W-:Y:S02]  /*7d30*/  @!P6 IADD3 R189, R189, -R0, RZ ;  /* 0x80000000bdbde210 */ /* 0x000fe40007ffe0ff */
[----:B------:R-:W-:Y:S01]  /*7d40*/  IADD3 R5, -R4, RZ, RZ ;  /* 0x000000ff04057210 */ /* 0x000fe20007ffe1ff */
[----:B------:R-:W-:Y:S01]  /*7d50*/  IMAD.HI.U32 R4, R3, R17, RZ ;  /* 0x0000001103047227 */ /* 0x000fe200078e00ff */
[----:B------:R-:W-:-:S02]  /*7d60*/  ISETP.GT.U32.AND P6, PT, R0, R86, PT ;  /* 0x000000560000720c */ /* 0x000fc40003fc4070 */
[----:B------:R-:W-:Y:S01]  /*7d70*/  ISETP.GT.U32.AND P3, PT, R0, R189, PT ;  /* 0x000000bd0000720c */ /* 0x000fe20003f64070 */
[----:B------:R-:W-:Y:S01]  /*7d80*/  IMAD.MOV R4, RZ, RZ, -R4 ;  /* 0x000000ffff047224 */ /* 0x000fe200078e0a04 */
[----:B------:R-:W-:Y:S01]  /*7d90*/  ISETP.GE.AND P5, PT, R10, RZ, PT ;  /* 0x000000ff0a00720c */ /* 0x000fe20003fa6270 */
[----:B------:R-:W-:Y:S01]  /*7da0*/  IMAD R106, R0, R5, R106 ;  /* 0x00000005006a7224 */ /* 0x000fe200078e026a */
[----:B------:R-:W-:Y:S01]  /*7db0*/  IADD3 R10, R6, 0xa5, RZ ;  /* 0x000000a5060a7810 */ /* 0x000fe20007ffe0ff */
[----:B------:R-:W-:Y:S01]  /*7dc0*/  IMAD R17, R0, R4, R17 ;  /* 0x0000000400117224 */ /* 0x000fe200078e0211 */
[----:B------:R-:W-:Y:S01]  /*7dd0*/  ISETP.GE.AND P2, PT, R8, RZ, PT ;  /* 0x000000ff0800720c */ /* 0x000fe20003f46270 */
[C---:B------:R-:W-:Y:S01]  /*7de0*/  IMAD.HI.U32 R4, R3.reuse, R87, RZ ;  /* 0x0000005703047227 */ /* 0x040fe200078e00ff */
[----:B------:R-:W-:Y:S02]  /*7df0*/  ISETP.GT.U32.AND P4, PT, R0, R106, PT ;  /* 0x0000006a0000720c */ /* 0x000fe40003f84070 */
[----:B------:R-:W-:Y:S01]  /*7e00*/  IABS R199, R10 ;  /* 0x0000000a00c77213 */ /* 0x000fe20000000000 */
[----:B------:R-:W-:Y:S01]  /*7e10*/  @!P6 IMAD.IADD R86, R86, 0x1, -R0 ;  /* 0x000000015656e824 */ /* 0x000fe200078e0a00 */
[----:B------:R-:W-:Y:S01]  /*7e20*/  ISETP.GT.U32.AND P6, PT, R0, R17, PT ;  /* 0x000000110000720c */ /* 0x000fe20003fc4070 */
[----:B------:R-:W-:Y:S01]  /*7e30*/  IMAD.HI.U32 R5, R3, R191, RZ ;  /* 0x000000bf03057227 */ /* 0x000fe200078e00ff */
[----:B------:R-:W-:-:S02]  /*7e40*/  IADD3 R4, -R4, RZ, RZ ;  /* 0x000000ff04047210 */ /* 0x000fc40007ffe1ff */
[----:B------:R-:W-:Y:S01]  /*7e50*/  @!P3 IADD3 R189, R189, -R0, RZ ;  /* 0x80000000bdbdb210 */ /* 0x000fe20007ffe0ff */
[----:B------:R-:W-:Y:S01]  /*7e60*/  IMAD.MOV R5, RZ, RZ, -R5 ;  /* 0x000000ffff057224 */ /* 0x000fe200078e0a05 */
[----:B------:R-:W-:Y:S01]  /*7e70*/  ISETP.GE.AND P3, PT, R11, RZ, PT ;  /* 0x000000ff0b00720c */ /* 0x000fe20003f66270 */
[C---:B------:R-:W-:Y:S02]  /*7e80*/  IMAD R87, R0.reuse, R4, R87 ;  /* 0x0000000400577224 */ /* 0x040fe400078e0257 */
[----:B------:R-:W-:Y:S02]  /*7e90*/  @!P0 IMAD.MOV R189, RZ, RZ, -R189 ;  /* 0x000000ffffbd8224 */ /* 0x000fe400078e0abd */
[C---:B------:R-:W-:Y:S02]  /*7ea0*/  IMAD R191, R0.reuse, R5, R191 ;  /* 0x0000000500bf7224 */ /* 0x040fe400078e02bf */
[----:B------:R-:W-:Y:S01]  /*7eb0*/  @!P6 IMAD.IADD R17, R17, 0x1, -R0 ;  /* 0x000000011111e824 */ /* 0x000fe200078e0a00 */
[----:B------:R-:W-:Y:S01]  /*7ec0*/  ISETP.GT.U32.AND P6, PT, R0, R87, PT ;  /* 0x000000570000720c */ /* 0x000fe20003fc4070 */
[----:B------:R-:W-:-:S03]  /*7ed0*/  IMAD.HI.U32 R5, R3, R193, RZ ;  /* 0x000000c103057227 */ /* 0x000fc600078e00ff */
[----:B------:R-:W-:Y:S01]  /*7ee0*/  ISETP.GT.U32.AND P0, PT, R0, R17, PT ;  /* 0x000000110000720c */ /* 0x000fe20003f04070 */
[----:B------:R-:W-:Y:S02]  /*7ef0*/  @!P4 IMAD.IADD R106, R106, 0x1, -R0 ;  /* 0x000000016a6ac824 */ /* 0x000fe400078e0a00 */
[----:B------:R-:W-:Y:S02]  /*7f00*/  IMAD.MOV R5, RZ, RZ, -R5 ;  /* 0x000000ffff057224 */ /* 0x000fe400078e0a05 */
[----:B------:R-:W-:Y:S01]  /*7f10*/  IMAD.HI.U32 R4, R3, R199, RZ ;  /* 0x000000c703047227 */ /* 0x000fe200078e00ff */
[----:B------:R-:W-:-:S03]  /*7f20*/  ISETP.GT.U32.AND P4, PT, R0, R106, PT ;  /* 0x0000006a0000720c */ /* 0x000fc60003f84070 */
[----:B------:R-:W-:Y:S01]  /*7f30*/  @!P6 IADD3 R87, R87, -R0, RZ ;  /* 0x800000005757e210 */ /* 0x000fe20007ffe0ff */
[C---:B------:R-:W-:Y:S02]  /*7f40*/  IMAD R193, R0.reuse, R5, R193 ;  /* 0x0000000500c17224 */ /* 0x040fe400078e02c1 */
[----:B------:R-:W-:Y:S01]  /*7f50*/  IMAD.MOV R4, RZ, RZ, -R4 ;  /* 0x000000ffff047224 */ /* 0x000fe200078e0a04 */
[C---:B------:R-:W-:Y:S01]  /*7f60*/  ISETP.GT.U32.AND P6, PT, R0.reuse, R87, PT ;  /* 0x000000570000720c */ /* 0x040fe20003fc4070 */
[----:B------:R-:W-:Y:S01]  /*7f70*/  @!P1 IMAD.MOV R86, RZ, RZ, -R86 ;  /* 0x000000ffff569224 */ /* 0x000fe200078e0a56 */
[C---:B------:R-:W-:Y:S01]  /*7f80*/  ISETP.GT.U32.AND P1, PT, R0.reuse, R191, PT ;  /* 0x000000bf0000720c */ /* 0x040fe20003f24070 */
[--C-:B------:R-:W-:Y:S01]  /*7f90*/  @!P0 IMAD.IADD R17, R17, 0x1, -R0.reuse ;  /* 0x0000000111118824 */ /* 0x100fe200078e0a00 */
[C---:B------:R-:W-:Y:S01]  /*7fa0*/  ISETP.GT.U32.AND P0, PT, R0.reuse, R193, PT ;  /* 0x000000c10000720c */ /* 0x040fe20003f04070 */
[----:B------:R-:W-:Y:S02]  /*7fb0*/  IMAD R199, R0, R4, R199 ;  /* 0x0000000400c77224 */ /* 0x000fe400078e02c7 */
[----:B------:R-:W-:Y:S01]  /*7fc0*/  @!P4 IMAD.IADD R106, R106, 0x1, -R0 ;  /* 0x000000016a6ac824 */ /* 0x000fe200078e0a00 */
[----:B------:R-:W-:Y:S01]  /*7fd0*/  ISETP.GE.AND P4, PT, R12, RZ, PT ;  /* 0x000000ff0c00720c */ /* 0x000fe20003f86270 */
[----:B------:R-:W-:-:S02]  /*7fe0*/  VIADD R12, R6, 0xa6 ;  /* 0x000000a6060c7836 */ /* 0x000fc40000000000 */
[----:B------:R-:W-:Y:S01]  /*7ff0*/  IMAD.HI.U32 R8, R3, R195, RZ ;  /* 0x000000c303087227 */ /* 0x000fe200078e00ff */
[----:B------:R-:W-:Y:S02]  /*8000*/  @!P5 IADD3 R106, -R106, RZ, RZ ;  /* 0x000000ff6a6ad210 */ /* 0x000fe40007ffe1ff */
[----:B------:R-:W-:Y:S01]  /*8010*/  IABS R194, R12 ;  /* 0x0000000c00c27213 */ /* 0x000fe20000000000 */
[--C-:B------:R-:W-:Y:S01]  /*8020*/  @!P6 IMAD.IADD R87, R87, 0x1, -R0.reuse ;  /* 0x000000015757e824 */ /* 0x100fe200078e0a00 */
[----:B------:R-:W-:Y:S01]  /*8030*/  ISETP.GT.U32.AND P6, PT, R0, R199, PT ;  /* 0x000000c70000720c */ /* 0x000fe20003fc4070 */
[----:B------:R-:W-:Y:S01]  /*8040*/  @!P0 IMAD.IADD R193, R193, 0x1, -R0 ;  /* 0x00000001c1c18824 */ /* 0x000fe200078e0a00 */
[----:B------:R-:W-:Y:S01]  /*8050*/  @!P1 IADD3 R191, R191, -R0, RZ ;  /* 0x80000000bfbf9210 */ /* 0x000fe20007ffe0ff */
[C---:B------:R-:W-:Y:S01]  /*8060*/  IMAD.HI.U32 R4, R3.reuse, R194, RZ ;  /* 0x000000c203047227 */ /* 0x040fe200078e00ff */
[----:B------:R-:W-:Y:S02]  /*8070*/  ISETP.GE.AND P0, PT, R10, RZ, PT ;  /* 0x000000ff0a00720c */ /* 0x000fe40003f06270 */
[----:B------:R-:W-:Y:S01]  /*8080*/  ISETP.GT.U32.AND P1, PT, R0, R191, PT ;  /* 0x000000bf0000720c */ /* 0x000fe20003f24070 */
[----:B------:R-:W-:Y:S01]  /*8090*/  IMAD.HI.U32 R5, R3, R201, RZ ;  /* 0x000000c903057227 */ /* 0x000fe200078e00ff */
[----:B------:R-:W-:-:S02]  /*80a0*/  IADD3 R10, R6, 0xa9, RZ ;  /* 0x000000a9060a7810 */ /* 0x000fc40007ffe0ff */
[----:B------:R-:W-:Y:S01]  /*80b0*/  @!P4 IADD3 R87, -R87, RZ, RZ ;  /* 0x000000ff5757c210 */ /* 0x000fe20007ffe1ff */
[----:B------:R-:W-:Y:S01]  /*80c0*/  IMAD.MOV R11, RZ, RZ, -R4 ;  /* 0x000000ffff0b7224 */ /* 0x000fe200078e0a04 */
[----:B------:R-:W-:Y:S01]  /*80d0*/  IADD3 R5, -R5, RZ, RZ ;  /* 0x000000ff05057210 */ /* 0x000fe20007ffe1ff */
[----:B------:R-:W-:Y:S01]  /*80e0*/  @!P6 IMAD.IADD R199, R199, 0x1, -R0 ;  /* 0x00000001c7c7e824 */ /* 0x000fe200078e0a00 */
[C---:B------:R-:W-:Y:S01]  /*80f0*/  ISETP.GT.U32.AND P6, PT, R0.reuse, R193, PT ;  /* 0x000000c10000720c */ /* 0x040fe20003fc4070 */
[----:B------:R-:W-:Y:S01]  /*8100*/  IMAD.MOV R8, RZ, RZ, -R8 ;  /* 0x000000ffff087224 */ /* 0x000fe200078e0a08 */
[----:B------:R-:W-:Y:S01]  /*8110*/  IABS R16, R10 ;  /* 0x0000000a00107213 */ /* 0x000fe20000000000 */
[----:B------:R-:W-:Y:S01]  /*8120*/  IMAD R194, R0, R11, R194 ;  /* 0x0000000b00c27224 */ /* 0x000fe200078e02c2 */
[----:B------:R-:W-:Y:S01]  /*8130*/  ISETP.GE.AND P4, PT, R12, RZ, PT ;  /* 0x000000ff0c00720c */ /* 0x000fe20003f86270 */
[C---:B------:R-:W-:Y:S01]  /*8140*/  IMAD R195, R0.reuse, R8, R195 ;  /* 0x0000000800c37224 */ /* 0x040fe200078e02c3 */
[----:B------:R-:W-:Y:S01]  /*8150*/  @!P1 IADD3 R191, R191, -R0, RZ ;  /* 0x80000000bfbf9210 */ /* 0x000fe20007ffe0ff */
[C---:B------:R-:W-:Y:S01]  /*8160*/  IMAD R201, R0.reuse, R5, R201 ;  /* 0x0000000500c97224 */ /* 0x040fe200078e02c9 */
[C---:B------:R-:W-:Y:S01]  /*8170*/  ISETP.GT.U32.AND P5, PT, R0.reuse, R194, PT ;  /* 0x000000c20000720c */ /* 0x040fe20003fa4070 */
[----:B------:R-:W-:Y:S01]  /*8180*/  @!P2 IMAD.MOV R17, RZ, RZ, -R17 ;  /* 0x000000ffff11a224 */ /* 0x000fe200078e0a11 */
[C---:B------:R-:W-:Y:S01]  /*8190*/  ISETP.GT.U32.AND P2, PT, R0.reuse, R199, PT ;  /* 0x000000c70000720c */ /* 0x040fe20003f44070 */
[----:B------:R-:W-:Y:S01]  /*81a0*/  @!P3 IMAD.MOV R191, RZ, RZ, -R191 ;  /* 0x000000ffffbfb224 */ /* 0x000fe200078e0abf */
[C---:B------:R-:W-:Y:S01]  /*81b0*/  ISETP.GT.U32.AND P3, PT, R0.reuse, R201, PT ;  /* 0x000000c90000720c */ /* 0x040fe20003f64070 */
[----:B------:R-:W-:Y:S01]  /*81c0*/  @!P6 IMAD.IADD R193, R193, 0x1, -R0 ;  /* 0x00000001c1c1e824 */ /* 0x000fe200078e0a00 */
[----:B------:R-:W-:Y:S01]  /*81d0*/  ISETP.GT.U32.AND P6, PT, R0, R195, PT ;  /* 0x000000c30000720c */ /* 0x000fe20003fc4070 */
[----:B------:R-:W-:Y:S01]  /*81e0*/  IMAD.HI.U32 R4, R3, R16, RZ ;  /* 0x0000001003047227 */ /* 0x000fe200078e00ff */
[----:B------:R-:W-:-:S02]  /*81f0*/  ISETP.GE.AND P1, PT, R14, RZ, PT ;  /* 0x000000ff0e00720c */ /* 0x000fc40003f26270 */
[C---:B------:R-:W-:Y:S01]  /*8200*/  IADD3 R11, R6.reuse, 0xab, RZ ;  /* 0x000000ab060b7810 */ /* 0x040fe20007ffe0ff */
[----:B------:R-:W-:Y:S01]  /*8210*/  IMAD.MOV R5, RZ, RZ, -R4 ;  /* 0x000000ffff057224 */ /* 0x000fe200078e0a04 */
[C---:B------:R-:W-:Y:S01]  /*8220*/  IADD3 R14, R6.reuse, 0xb3, RZ ;  /* 0x000000b3060e7810 */ /* 0x040fe20007ffe0ff */
[----:B------:R-:W-:Y:S01]  /*8230*/  VIADD R8, R6, 0xaa ;  /* 0x000000aa06087836 */ /* 0x000fe20000000000 */
[----:B------:R-:W-:Y:S01]  /*8240*/  IABS R196, R11 ;  /* 0x0000000b00c47213 */ /* 0x000fe20000000000 */
[----:B------:R-:W-:Y:S01]  /*8250*/  @!P5 IMAD.IADD R194, R194, 0x1, -R0 ;  /* 0x00000001c2c2d824 */ /* 0x000fe200078e0a00 */
[----:B------:R-:W-:Y:S01]  /*8260*/  @!P2 IADD3 R199, R199, -R0, RZ ;  /* 0x80000000c7c7a210 */ /* 0x000fe20007ffe0ff */
[C---:B------:R-:W-:Y:S01]  /*8270*/  IMAD R16, R0.reuse, R5, R16 ;  /* 0x0000000500107224 */ /* 0x040fe200078e0210 */
[----:B------:R-:W-:Y:S01]  /*8280*/  IABS R203, R8 ;  /* 0x0000000800cb7213 */ /* 0x000fe20000000000 */
[--C-:B------:R-:W-:Y:S01]  /*8290*/  @!P6 IMAD.IADD R195, R195, 0x1, -R0.reuse ;  /* 0x00000001c3c3e824 */ /* 0x100fe200078e0a00 */
[----:B------:R-:W-:Y:S01]  /*82a0*/  ISETP.GE.AND P2, PT, R15, RZ, PT ;  /* 0x000000ff0f00720c */ /* 0x000fe20003f46270 */
[----:B------:R-:W-:Y:S01]  /*82b0*/  @!P3 IMAD.IADD R201, R201, 0x1, -R0 ;  /* 0x00000001c9c9b824 */ /* 0x000fe200078e0a00 */
[C---:B------:R-:W-:Y:S01]  /*82c0*/  ISETP.GT.U32.AND P3, PT, R0.reuse, R194, PT ;  /* 0x000000c20000720c */ /* 0x040fe20003f64070 */
[----:B------:R-:W-:Y:S01]  /*82d0*/  @!P1 IMAD.MOV R193, RZ, RZ, -R193 ;  /* 0x000000ffffc19224 */ /* 0x000fe200078e0ac1 */
[C---:B------:R-:W-:Y:S01]  /*82e0*/  ISETP.GT.U32.AND P1, PT, R0.reuse, R195, PT ;  /* 0x000000c30000720c */ /* 0x040fe20003f24070 */
[----:B------:R-:W-:Y:S01]  /*82f0*/  @!P0 IMAD.MOV R199, RZ, RZ, -R199 ;  /* 0x000000ffffc78224 */ /* 0x000fe200078e0ac7 */
[C---:B------:R-:W-:Y:S01]  /*8300*/  ISETP.GT.U32.AND P0, PT, R0.reuse, R16, PT ;  /* 0x000000100000720c */ /* 0x040fe20003f04070 */
[----:B------:R-:W-:Y:S01]  /*8310*/  IMAD.HI.U32 R4, R3, R203, RZ ;  /* 0x000000cb03047227 */ /* 0x000fe200078e00ff */
[----:B------:R-:W-:-:S02]  /*8320*/  ISETP.GT.U32.AND P6, PT, R0, R201, PT ;  /* 0x000000c90000720c */ /* 0x000fc40003fc4070 */
[----:B------:R-:W-:Y:S01]  /*8330*/  ISETP.GE.AND P5, PT, R32, RZ, PT ;  /* 0x000000ff2000720c */ /* 0x000fe20003fa6270 */
[----:B------:R-:W-:Y:S01]  /*8340*/  VIADD R12, R6, 0xac ;  /* 0x000000ac060c7836 */ /* 0x000fe20000000000 */
[----:B------:R-:W-:Y:S01]  /*8350*/  IADD3 R4, -R4, RZ, RZ ;  /* 0x000000ff04047210 */ /* 0x000fe20007ffe1ff */
[----:B------:R-:W-:Y:S01]  /*8360*/  VIADD R32, R6, 0xb4 ;  /* 0x000000b406207836 */ /* 0x000fe20000000000 */
[----:B------:R-:W-:Y:S02]  /*8370*/  IABS R90, R14 ;  /* 0x0000000e005a7213 */ /* 0x000fe40000000000 */
[----:B------:R-:W-:Y:S01]  /*8380*/  @!P3 IADD3 R194, R194, -R0, RZ ;  /* 0x80000000c2c2b210 */ /* 0x000fe20007ffe0ff */
[--C-:B------:R-:W-:Y:S01]  /*8390*/  @!P1 IMAD.IADD R195, R195, 0x1, -R0.reuse ;  /* 0x00000001c3c39824 */ /* 0x100fe200078e0a00 */
[----:B------:R-:W-:Y:S01]  /*83a0*/  ISETP.GE.AND P1, PT, R8, RZ, PT ;  /* 0x000000ff0800720c */ /* 0x000fe20003f26270 */
[----:B------:R-:W-:Y:S01]  /*83b0*/  @!P0 IMAD.IADD R16, R16, 0x1, -R0 ;  /* 0x0000000110108824 */ /* 0x000fe200078e0a00 */
[----:B------:R-:W-:Y:S01]  /*83c0*/  IADD3 R8, R6, 0xad, RZ ;  /* 0x000000ad06087810 */ /* 0x000fe20007ffe0ff */
[C---:B------:R-:W-:Y:S01]  /*83d0*/  IMAD R203, R0.reuse, R4, R203 ;  /* 0x0000000400cb7224 */ /* 0x040fe200078e02cb */
[----:B------:R-:W-:Y:S01]  /*83e0*/  ISETP.GE.AND P0, PT, R11, RZ, PT ;  /* 0x000000ff0b00720c */ /* 0x000fe20003f06270 */
[----:B------:R-:W-:Y:S01]  /*83f0*/  @!P4 IMAD.MOV R194, RZ, RZ, -R194 ;  /* 0x000000ffffc2c224 */ /* 0x000fe200078e0ac2 */
[C---:B------:R-:W-:Y:S01]  /*8400*/  ISETP.GT.U32.AND P4, PT, R0.reuse, R16, PT ;  /* 0x000000100000720c */ /* 0x040fe20003f84070 */
[----:B------:R-:W-:Y:S01]  /*8410*/  @!P6 IMAD.IADD R201, R201, 0x1, -R0 ;  /* 0x00000001c9c9e824 */ /* 0x000fe200078e0a00 */
[----:B------:R-:W-:Y:S01]  /*8420*/  ISETP.GT.U32.AND P6, PT, R0, R203, PT ;  /* 0x000000cb0000720c */ /* 0x000fe20003fc4070 */
[----:B------:R-:W-:Y:S01]  /*8430*/  IMAD.HI.U32 R4, R3, R196, RZ ;  /* 0x000000c403047227 */ /* 0x000fe200078e00ff */
[----:B------:R-:W-:-:S02]  /*8440*/  IABS R197, R8 ;  /* 0x0000000800c57213 */ /* 0x000fc40000000000 */
[----:B------:R-:W-:Y:S01]  /*8450*/  ISETP.GE.AND P3, PT, R10, RZ, PT ;  /* 0x000000ff0a00720c */ /* 0x000fe20003f66270 */
[----:B------:R-:W-:Y:S01]  /*8460*/  IMAD.MOV R11, RZ, RZ, -R4 ;  /* 0x000000ffff0b7224 */ /* 0x000fe200078e0a04 */
[----:B------:R-:W-:Y:S01]  /*8470*/  IABS R205, R12 ;  /* 0x0000000c00cd7213 */ /* 0x000fe20000000000 */
[----:B------:R-:W-:Y:S01]  /*8480*/  IMAD.HI.U32 R4, R3, R197, RZ ;  /* 0x000000c503047227 */ /* 0x000fe200078e00ff */
[----:B------:R-:W-:Y:S02]  /*8490*/  @!P2 IADD3 R201, -R201, RZ, RZ ;  /* 0x000000ffc9c9a210 */ /* 0x000fe40007ffe1ff */
[----:B------:R-:W-:Y:S01]  /*84a0*/  IADD3 R10, R6, 0xaf, RZ ;  /* 0x000000af060a7810 */ /* 0x000fe20007ffe0ff */
[----:B------:R-:W-:Y:S01]  /*84b0*/  IMAD.MOV R4, RZ, RZ, -R4 ;  /* 0x000000ffff047224 */ /* 0x000fe200078e0a04 */
[----:B------:R-:W-:Y:S01]  /*84c0*/  @!P4 IADD3 R16, R16, -R0, RZ ;  /* 0x800000001010c210 */ /* 0x000fe20007ffe0ff */
[----:B------:R-:W-:Y:S01]  /*84d0*/  @!P6 IMAD.IADD R203, R203, 0x1, -R0 ;  /* 0x00000001cbcbe824 */ /* 0x000fe200078e0a00 */
[----:B------:R-:W-:Y:S01]  /*84e0*/  IABS R198, R10 ;  /* 0x0000000a00c67213 */ /* 0x000fe20000000000 */
[C---:B------:R-:W-:Y:S01]  /*84f0*/  IMAD R197, R0.reuse, R4, R197 ;  /* 0x0000000400c57224 */ /* 0x040fe200078e02c5 */
[----:B------:R-:W-:Y:S01]  /*8500*/  IABS R202, R32 ;  /* 0x0000002000ca7213 */ /* 0x000fe20000000000 */
[----:B------:R-:W-:Y:S01]  /*8510*/  IMAD.HI.U32 R5, R3, R205, RZ ;  /* 0x000000cd03057227 */ /* 0x000fe200078e00ff */
[----:B------:R-:W-:-:S03]  /*8520*/  ISETP.GT.U32.AND P6, PT, R0, R203, PT ;  /* 0x000000cb0000720c */ /* 0x000fc60003fc4070 */
[----:B------:R-:W-:Y:S01]  /*8530*/  @!P3 IMAD.MOV R16, RZ, RZ, -R16 ;  /* 0x000000ffff10b224 */ /* 0x000fe200078e0a10 */
[C---:B------:R-:W-:Y:S01]  /*8540*/  ISETP.GT.U32.AND P3, PT, R0.reuse, R197, PT ;  /* 0x000000c50000720c */ /* 0x040fe20003f64070 */
[----:B------:R-:W-:Y:S01]  /*8550*/  IMAD R196, R0, R11, R196 ;  /* 0x0000000b00c47224 */ /* 0x000fe200078e02c4 */
[----:B------:R-:W-:Y:S01]  /*8560*/  IADD3 R5, -R5, RZ, RZ ;  /* 0x000000ff05057210 */ /* 0x000fe20007ffe1ff */
[----:B------:R-:W-:Y:S02]  /*8570*/  VIADD R11, R6, 0xb0 ;  /* 0x000000b0060b7836 */ /* 0x000fe40000000000 */
[----:B------:R-:W-:Y:S01]  /*8580*/  @!P5 IMAD.MOV R195, RZ, RZ, -R195 ;  /* 0x000000ffffc3d224 */ /* 0x000fe200078e0ac3 */
[C---:B------:R-:W-:Y:S01]  /*8590*/  ISETP.GT.U32.AND P2, PT, R0.reuse, R196, PT ;  /* 0x000000c40000720c */ /* 0x040fe20003f44070 */
[----:B------:R-:W-:Y:S01]  /*85a0*/  IMAD R205, R0, R5, R205 ;  /* 0x0000000500cd7224 */ /* 0x000fe200078e02cd */
[----:B------:R-:W-:Y:S01]  /*85b0*/  IABS R105, R11 ;  /* 0x0000000b00697213 */ /* 0x000fe20000000000 */
[--C-:B------:R-:W-:Y:S01]  /*85c0*/  @!P6 IMAD.IADD R203, R203, 0x1, -R0.reuse ;  /* 0x00000001cbcbe824 */ /* 0x100fe200078e0a00 */
[----:B------:R-:W-:Y:S01]  /*85d0*/  ISETP.GE.AND P5, PT, R12, RZ, PT ;  /* 0x000000ff0c00720c */ /* 0x000fe20003fa6270 */
[----:B------:R-:W-:Y:S01]  /*85e0*/  VIADD R5, R6, 0xae ;  /* 0x000000ae06057836 */ /* 0x000fe20000000000 */
[----:B------:R-:W-:Y:S01]  /*85f0*/  ISETP.GT.U32.AND P4, PT, R0, R205, PT ;  /* 0x000000cd0000720c */ /* 0x000fe20003f84070 */
[----:B------:R-:W-:Y:S01]  /*8600*/  @!P3 IMAD.IADD R197, R197, 0x1, -R0 ;  /* 0x00000001c5c5b824 */ /* 0x000fe200078e0a00 */
[----:B------:R-:W-:Y:S01]  /*8610*/  ISETP.GE.AND P6, PT, R8, RZ, PT ;  /* 0x000000ff0800720c */ /* 0x000fe20003fc6270 */
[----:B------:R-:W-:Y:S01]  /*8620*/  @!P1 IMAD.MOV R203, RZ, RZ, -R203 ;  /* 0x000000ffffcb9224 */ /* 0x000fe200078e0acb */
[----:B------:R-:W-:Y:S01]  /*8630*/  IABS R207, R5 ;  /* 0x0000000500cf7213 */ /* 0x000fe20000000000 */
[----:B------:R-:W-:Y:S01]  /*8640*/  IMAD.HI.U32 R8, R3, R105, RZ ;  /* 0x0000006903087227 */ /* 0x000fe200078e00ff */
[----:B------:R-:W-:-:S02]  /*8650*/  ISETP.GE.AND P1, PT, R5, RZ, PT ;  /* 0x000000ff0500720c */ /* 0x000fc40003f26270 */
[----:B------:R-:W-:Y:S01]  /*8660*/  ISETP.GT.U32.AND P3, PT, R0, R197, PT ;  /* 0x000000c50000720c */ /* 0x000fe20003f64070 */
[----:B------:R-:W-:Y:S01]  /*8670*/  IMAD.HI.U32 R5, R3, R198, RZ ;  /* 0x000000c603057227 */ /* 0x000fe200078e00ff */
[----:B------:R-:W-:-:S03]  /*8680*/  IADD3 R8, -R8, RZ, RZ ;  /* 0x000000ff08087210 */ /* 0x000fc60007ffe1ff */
[----:B------:R-:W-:Y:S01]  /*8690*/  @!P2 IMAD.IADD R196, R196, 0x1, -R0 ;  /* 0x00000001c4c4a824 */ /* 0x000fe200078e0a00 */
[----:B------:R-:W-:Y:S01]  /*86a0*/  @!P4 IADD3 R205, R205, -R0, RZ ;  /* 0x80000000cdcdc210 */ /* 0x000fe20007ffe0ff */
[----:B------:R-:W-:Y:S02]  /*86b0*/  IMAD.MOV R5, RZ, RZ, -R5 ;  /* 0x000000ffff057224 */ /* 0x000fe400078e0a05 */
[----:B------:R-:W-:Y:S01]  /*86c0*/  IMAD.HI.U32 R4, R3, R207, RZ ;  /* 0x000000cf03047227 */ /* 0x000fe200078e00ff */
[C---:B------:R-:W-:Y:S02]  /*86d0*/  ISETP.GT.U32.AND P2, PT, R0.reuse, R196, PT ;  /* 0x000000c40000720c */ /* 0x040fe40003f44070 */
[C---:B------:R-:W-:Y:S01]  /*86e0*/  ISETP.GT.U32.AND P4, PT, R0.reuse, R205, PT ;  /* 0x000000cd0000720c */ /* 0x040fe20003f84070 */
[----:B------:R-:W-:Y:S01]  /*86f0*/  IMAD R198, R0, R5, R198 ;  /* 0x0000000500c67224 */ /* 0x000fe200078e02c6 */
[----:B------:R-:W-:Y:S01]  /*8700*/  @!P3 IADD3 R197, R197, -R0, RZ ;  /* 0x80000000c5c5b210 */ /* 0x000fe20007ffe0ff */
[----:B------:R-:W-:-:S02]  /*8710*/  IMAD.MOV R4, RZ, RZ, -R4 ;  /* 0x000000ffff047224 */ /* 0x000fc400078e0a04 */
[----:B------:R-:W-:Y:S01]  /*8720*/  VIADD R12, R6, 0xb2 ;  /* 0x000000b2060c7836 */ /* 0x000fe20000000000 */
[C---:B------:R-:W-:Y:S01]  /*8730*/  ISETP.GT.U32.AND P3, PT, R0.reuse, R198, PT ;  /* 0x000000c60000720c */ /* 0x040fe20003f64070 */
[----:B------:R-:W-:Y:S01]  /*8740*/  IMAD R207, R0, R4, R207 ;  /* 0x0000000400cf7224 */ /* 0x000fe200078e02cf */
[----:B------:R-:W-:Y:S01]  /*8750*/  IADD3 R4, R6, 0xb1, RZ ;  /* 0x000000b106047810 */ /* 0x000fe20007ffe0ff */
[----:B------:R-:W-:Y:S01]  /*8760*/  IMAD R105, R0, R8, R105 ;  /* 0x0000000800697224 */ /* 0x000fe200078e0269 */
[----:B------:R-:W-:Y:S01]  /*8770*/  IABS R200, R12 ;  /* 0x0000000c00c87213 */ /* 0x000fe20000000000 */
[----:B------:R-:W-:Y:S01]  /*8780*/  @!P6 IMAD.MOV R197, RZ, RZ, -R197 ;  /* 0x000000ffffc5e224 */ /* 0x000fe200078e0ac5 */
[----:B------:R-:W-:Y:S01]  /*8790*/  @!P2 IADD3 R196, R196, -R0, RZ ;  /* 0x80000000c4c4a210 */ /* 0x000fe20007ffe0ff */
[----:B------:R-:W-:Y:S01]  /*87a0*/  @!P4 IMAD.IADD R205, R205, 0x1, -R0 ;  /* 0x00000001cdcdc824 */ /* 0x000fe200078e0a00 */
[----:B------:R-:W-:Y:S01]  /*87b0*/  IABS R15, R4 ;  /* 0x00000004000f7213 */ /* 0x000fe20000000000 */
[----:B------:R-:W-:Y:S01]  /*87c0*/  IMAD.HI.U32 R5, R3, R200, RZ ;  /* 0x000000c803057227 */ /* 0x000fe200078e00ff */
[----:B------:R-:W-:-:S02]  /*87d0*/  ISETP.GT.U32.AND P6, PT, R0, R105, PT ;  /* 0x000000690000720c */ /* 0x000fc40003fc4070 */
[----:B------:R-:W-:Y:S01]  /*87e0*/  ISETP.GE.AND P2, PT, R10, RZ, PT ;  /* 0x000000ff0a00720c */ /* 0x000fe20003f46270 */
[----:B------:R-:W-:Y:S01]  /*87f0*/  @!P0 IMAD.MOV R196, RZ, RZ, -R196 ;  /* 0x000000ffffc48224 */ /* 0x000fe200078e0ac4 */
[----:B------:R-:W-:Y:S01]  /*8800*/  ISETP.GT.U32.AND P0, PT, R0, R207, PT ;  /* 0x000000cf0000720c */ /* 0x000fe20003f04070 */
[----:B------:R-:W-:Y:S01]  /*8810*/  @!P3 IMAD.IADD R198, R198, 0x1, -R0 ;  /* 0x00000001c6c6b824 */ /* 0x000fe200078e0a00 */
[----:B------:R-:W-:Y:S01]  /*8820*/  ISETP.GE.AND P4, PT, R11, RZ, PT ;  /* 0x000000ff0b00720c */ /* 0x000fe20003f86270 */
[----:B------:R-:W-:Y:S01]  /*8830*/  @!P5 IMAD.MOV R205, RZ, RZ, -R205 ;  /* 0x000000ffffcdd224 */ /* 0x000fe200078e0acd */
[----:B------:R-:W-:Y:S01]  /*8840*/  ISETP.GE.AND P5, PT, R4, RZ, PT ;  /* 0x000000ff0400720c */ /* 0x000fe20003fa6270 */
[----:B------:R-:W-:Y:S01]  /*8850*/  IMAD.HI.U32 R4, R3, R15, RZ ;  /* 0x0000000f03047227 */ /* 0x000fe200078e00ff */
[----:B------:R-:W-:-:S03]  /*8860*/  ISETP.GT.U32.AND P3, PT, R0, R198, PT ;  /* 0x000000c60000720c */ /* 0x000fc60003f64070 */
[----:B------:R-:W-:Y:S01]  /*8870*/  IMAD.MOV R5, RZ, RZ, -R5 ;  /* 0x000000ffff057224 */ /* 0x000fe200078e0a05 */
[----:B------:R-:W-:Y:S01]  /*8880*/  IADD3 R4, -R4, RZ, RZ ;  /* 0x000000ff04047210 */ /* 0x000fe20007ffe1ff */
[--C-:B------:R-:W-:Y:S02]  /*8890*/  @!P6 IMAD.IADD R105, R105, 0x1, -R0.reuse ;  /* 0x000000016969e824 */ /* 0x100fe400078e0a00 */
[----:B------:R-:W-:Y:S02]  /*88a0*/  @!P0 IMAD.IADD R207, R207, 0x1, -R0 ;  /* 0x00000001cfcf8824 */ /* 0x000fe400078e0a00 */
[C---:B------:R-:W-:Y:S02]  /*88b0*/  IMAD R15, R0.reuse, R4, R15 ;  /* 0x00000004000f7224 */ /* 0x040fe400078e020f */
[C---:B------:R-:W-:Y:S01]  /*88c0*/  IMAD R200, R0.reuse, R5, R200 ;  /* 0x0000000500c87224 */ /* 0x040fe200078e02c8 */
[----:B------:R-:W-:Y:S01]  /*88d0*/  ISETP.GT.U32.AND P0, PT, R0, R207, PT ;  /* 0x000000cf0000720c */ /* 0x000fe20003f04070 */
[----:B------:R-:W-:Y:S01]  /*88e0*/  @!P3 IMAD.IADD R198, R198, 0x1, -R0 ;  /* 0x00000001c6c6b824 */ /* 0x000fe200078e0a00 */
[C---:B------:R-:W-:Y:S01]  /*88f0*/  ISETP.GT.U32.AND P3, PT, R0.reuse, R15, PT ;  /* 0x0000000f0000720c */ /* 0x040fe20003f64070 */
[----:B------:R-:W-:Y:S01]  /*8900*/  IMAD.HI.U32 R8, R3, R90, RZ ;  /* 0x0000005a03087227 */ /* 0x000fe200078e00ff */
[----:B------:R-:W-:-:S03]  /*8910*/  ISETP.GT.U32.AND P6, PT, R0, R200, PT ;  /* 0x000000c80000720c */ /* 0x000fc60003fc4070 */
[----:B------:R-:W-:-:S04]  /*8920*/  IMAD.HI.U32 R10, R3, R202, RZ ;  /* 0x000000ca030a7227 */ /* 0x000fc800078e00ff */
[----:B------:R-:W-:Y:S01]  /*8930*/  IMAD.MOV R11, RZ, RZ, -R8 ;  /* 0x000000ffff0b7224 */ /* 0x000fe200078e0a08 */
[----:B------:R-:W-:Y:S01]  /*8940*/  IADD3 R8, R6, 0xb5, RZ ;  /* 0x000000b506087810 */ /* 0x000fe20007ffe0ff */
[--C-:B------:R-:W-:Y:S01]  /*8950*/  @!P0 IMAD.IADD R207, R207, 0x1, -R0.reuse ;  /* 0x00000001cfcf8824 */ /* 0x100fe200078e0a00 */
[----:B------:R-:W-:Y:S01]  /*8960*/  IADD3 R33, -R10, RZ, RZ ;  /* 0x000000ff0a217210 */ /* 0x000fe20007ffe1ff */
[----:B------:R-:W-:Y:S01]  /*8970*/  VIADD R10, R6, 0xb6 ;  /* 0x000000b6060a7836 */ /* 0x000fe20000000000 */
[----:B------:R-:W-:Y:S01]  /*8980*/  IABS R109, R8 ;  /* 0x00000008006d7213 */ /* 0x000fe20000000000 */
[----:B------:R-:W-:Y:S01]  /*8990*/  @!P6 IMAD.IADD R200, R200, 0x1, -R0 ;  /* 0x00000001c8c8e824 */ /* 0x000fe200078e0a00 */
[----:B------:R-:W-:Y:S01]  /*89a0*/  @!P3 IADD3 R15, R15, -R0, RZ ;  /* 0x800000000f0fb210 */ /* 0x000fe20007ffe0ff */
[----:B------:R-:W-:Y:S01]  /*89b0*/  @!P1 IMAD.MOV R207, RZ, RZ, -R207 ;  /* 0x000000ffffcf9224 */ /* 0x000fe200078e0acf */
[----:B------:R-:W-:Y:S01]  /*89c0*/  ISETP.GT.U32.AND P3, PT, R0, R105, PT ;  /* 0x000000690000720c */ /* 0x000fe20003f64070 */
[----:B------:R-:W-:Y:S01]  /*89d0*/  IMAD.HI.U32 R4, R3, R109, RZ ;  /* 0x0000006d03047227 */ /* 0x000fe200078e00ff */
[----:B------:R-:W-:-:S02]  /*89e0*/  IABS R204, R10 ;  /* 0x0000000a00cc7213 */ /* 0x000fc40000000000 */
[C---:B------:R-:W-:Y:S01]  /*89f0*/  ISETP.GT.U32.AND P1, PT, R0.reuse, R15, PT ;  /* 0x0000000f0000720c */ /* 0x040fe20003f24070 */
[C---:B------:R-:W-:Y:S01]  /*8a00*/  IMAD R90, R0.reuse, R11, R90 ;  /* 0x0000000b005a7224 */ /* 0x040fe200078e025a */
[----:B------:R-:W-:Y:S01]  /*8a10*/  ISETP.GT.U32.AND P6, PT, R0, R200, PT ;  /* 0x000000c80000720c */ /* 0x000fe20003fc4070 */
[----:B------:R-:W-:Y:S01]  /*8a20*/  IMAD.HI.U32 R5, R3, R204, RZ ;  /* 0x000000cc03057227 */ /* 0x000fe200078e00ff */
[----:B------:R-:W-:Y:S02]  /*8a30*/  IADD3 R4, -R4, RZ, RZ ;  /* 0x000000ff04047210 */ /* 0x000fe40007ffe1ff */
[----:B------:R-:W-:Y:S01]  /*8a40*/  ISETP.GE.AND P0, PT, R12, RZ, PT ;  /* 0x000000ff0c00720c */ /* 0x000fe20003f06270 */
[----:B------:R-:W-:Y:S01]  /*8a50*/  IMAD R202, R0, R33, R202 ;  /* 0x0000002100ca7224 */ /* 0x000fe200078e02ca */
[----:B------:R-:W-:Y:S01]  /*8a60*/  IADD3 R12, R6, 0xb7, RZ ;  /* 0x000000b7060c7810 */ /* 0x000fe20007ffe0ff */
[----:B------:R-:W-:Y:S01]  /*8a70*/  IMAD.MOV R11, RZ, RZ, -R5 ;  /* 0x000000ffff0b7224 */ /* 0x000fe200078e0a05 */
[----:B------:R-:W-:Y:S01]  /*8a80*/  @!P3 IADD3 R105, R105, -R0, RZ ;  /* 0x800000006969b210 */ /* 0x000fe20007ffe0ff */
[----:B------:R-:W-:Y:S01]  /*8a90*/  @!P2 IMAD.MOV R198, RZ, RZ, -R198 ;  /* 0x000000ffffc6a224 */ /* 0x000fe200078e0ac6 */
[C---:B------:R-:W-:Y:S01]  /*8aa0*/  ISETP.GT.U32.AND P2, PT, R0.reuse, R90, PT ;  /* 0x0000005a0000720c */ /* 0x040fe20003f44070 */
[C---:B------:R-:W-:Y:S01]  /*8ab0*/  IMAD R109, R0.reuse, R4, R109 ;  /* 0x00000004006d7224 */ /* 0x040fe200078e026d */
[C---:B------:R-:W-:Y:S01]  /*8ac0*/  ISETP.GT.U32.AND P3, PT, R0.reuse, R202, PT ;  /* 0x000000ca0000720c */ /* 0x040fe20003f64070 */
[C---:B------:R-:W-:Y:S01]  /*8ad0*/  IMAD R204, R0.reuse, R11, R204 ;  /* 0x0000000b00cc7224 */ /* 0x040fe200078e02cc */
[----:B------:R-:W-:Y:S01]  /*8ae0*/  IABS R91, R12 ;  /* 0x0000000c005b7213 */ /* 0x000fe20000000000 */
[--C-:B------:R-:W-:Y:S01]  /*8af0*/  @!P1 IMAD.IADD R15, R15, 0x1, -R0.reuse ;  /* 0x000000010f0f9824 */ /* 0x100fe200078e0a00 */
[----:B------:R-:W-:Y:S01]  /*8b00*/  ISETP.GT.U32.AND P1, PT, R0, R109, PT ;  /* 0x0000006d0000720c */ /* 0x000fe20003f24070 */
[----:B------:R-:W-:Y:S01]  /*8b10*/  @!P6 IMAD.IADD R200, R200, 0x1, -R0 ;  /* 0x00000001c8c8e824 */ /* 0x000fe200078e0a00 */
[----:B------:R-:W-:Y:S01]  /*8b20*/  ISETP.GT.U32.AND P6, PT, R0, R204, PT ;  /* 0x000000cc0000720c */ /* 0x000fe20003fc4070 */
[----:B------:R-:W-:Y:S01]  /*8b30*/  VIADD R33, R6, 0xb8 ;  /* 0x000000b806217836 */ /* 0x000fe20000000000 */
[----:B------:R-:W-:Y:S01]  /*8b40*/  @!P5 IADD3 R15, -R15, RZ, RZ ;  /* 0x000000ff0f0fd210 */ /* 0x000fe20007ffe1ff */
[----:B------:R-:W-:-:S02]  /*8b50*/  @!P4 IMAD.MOV R105, RZ, RZ, -R105 ;  /* 0x000000ffff69c224 */ /* 0x000fc400078e0a69 */
[--C-:B------:R-:W-:Y:S01]  /*8b60*/  @!P2 IMAD.IADD R90, R90, 0x1, -R0.reuse ;  /* 0x000000015a5aa824 */ /* 0x100fe200078e0a00 */
[----:B------:R-:W-:Y:S01]  /*8b70*/  IABS R206, R33 ;  /* 0x0000002100ce7213 */ /* 0x000fe20000000000 */
[C---:B------:R-:W-:Y:S01]  /*8b80*/  IMAD.HI.U32 R4, R3.reuse, R91, RZ ;  /* 0x0000005b03047227 */ /* 0x040fe200078e00ff */
[----:B------:R-:W-:Y:S02]  /*8b90*/  @!P3 IADD3 R202, R202, -R0, RZ ;  /* 0x80000000cacab210 */ /* 0x000fe40007ffe0ff */
[----:B------:R-:W-:Y:S01]  /*8ba0*/  ISETP.GE.AND P3, PT, R32, RZ, PT ;  /* 0x000000ff2000720c */ /* 0x000fe20003f66270 */
[----:B------:R-:W-:Y:S01]  /*8bb0*/  IMAD.HI.U32 R5, R3, R206, RZ ;  /* 0x000000ce03057227 */ /* 0x000fe200078e00ff */
[----:B------:R-:W-:Y:S02]  /*8bc0*/  @!P1 IADD3 R109, R109, -R0, RZ ;  /* 0x800000006d6d9210 */ /* 0x000fe40007ffe0ff */
[----:B------:R-:W-:Y:S01]  /*8bd0*/  ISETP.GT.U32.AND P1, PT, R0, R90, PT ;  /* 0x0000005a0000720c */ /* 0x000fe20003f24070 */
[----:B------:R-:W-:Y:S01]  /*8be0*/  @!P6 IMAD.IADD R204, R204, 0x1, -R0 ;  /* 0x00000001cccce824 */ /* 0x000fe200078e0a00 */
[----:B------:R-:W-:Y:S01]  /*8bf0*/  ISETP.GT.U32.AND P4, PT, R0, R202, PT ;  /* 0x000000ca0000720c */ /* 0x000fe20003f84070 */
[----:B------:R-:W-:Y:S01]  /*8c00*/  VIADD R32, R6, 0xb9 ;  /* 0x000000b906207836 */ /* 0x000fe20000000000 */
[----:B------:R-:W-:Y:S01]  /*8c10*/  ISETP.GT.U32.AND P6, PT, R0, R109, PT ;  /* 0x0000006d0000720c */ /* 0x000fe20003fc4070 */
[----:B------:R-:W-:Y:S01]  /*8c20*/  IMAD.MOV R4, RZ, RZ, -R4 ;  /* 0x000000ffff047224 */ /* 0x000fe200078e0a04 */
[----:B------:R-:W-:Y:S01]  /*8c30*/  IADD3 R5, -R5, RZ, RZ ;  /* 0x000000ff05057210 */ /* 0x000fe20007ffe1ff */
[----:B------:R-:W-:Y:S01]  /*8c40*/  @!P0 IMAD.MOV R200, RZ, RZ, -R200 ;  /* 0x000000ffffc88224 */ /* 0x000fe200078e0ac8 */
[----:B------:R-:W-:Y:S01]  /*8c50*/  ISETP.GE.AND P2, PT, R14, RZ, PT ;  /* 0x000000ff0e00720c */ /* 0x000fe20003f46270 */
[C---:B------:R-:W-:Y:S01]  /*8c60*/  IMAD R91, R0.reuse, R4, R91 ;  /* 0x00000004005b7224 */ /* 0x040fe200078e025b */
[----:B------:R-:W-:Y:S01]  /*8c70*/  IABS R14, R32 ;  /* 0x00000020000e7213 */ /* 0x000fe20000000000 */
[C---:B------:R-:W-:Y:S01]  /*8c80*/  IMAD R206, R0.reuse, R5, R206 ;  /* 0x0000000500ce7224 */ /* 0x040fe200078e02ce */
[----:B------:R-:W-:Y:S01]  /*8c90*/  ISETP.GT.U32.AND P5, PT, R0, R204, PT ;  /* 0x000000cc0000720c */ /* 0x000fe20003fa4070 */
[----:B------:R-:W-:Y:S01]  /*8ca0*/  @!P1 IMAD.IADD R90, R90, 0x1, -R0 ;  /* 0x000000015a5a9824 */ /* 0x000fe200078e0a00 */
[----:B------:R-:W-:Y:S01]  /*8cb0*/  ISETP.GE.AND P1, PT, R8, RZ, PT ;  /* 0x000000ff0800720c */ /* 0x000fe20003f26270 */
[----:B------:R-:W-:Y:S01]  /*8cc0*/  IMAD.HI.U32 R4, R3, R14, RZ ;  /* 0x0000000e03047227 */ /* 0x000fe200078e00ff */
[----:B------:R-:W-:-:S02]  /*8cd0*/  @!P4 IADD3 R202, R202, -R0, RZ ;  /* 0x80000000cacac210 */ /* 0x000fc40007ffe0ff */
[----:B------:R-:W-:Y:S01]  /*8ce0*/  ISETP.GT.U32.AND P4, PT, R0, R206, PT ;  /* 0x000000ce0000720c */ /* 0x000fe20003f84070 */
[----:B------:R-:W-:Y:S01]  /*8cf0*/  @!P6 IMAD.IADD R109, R109, 0x1, -R0 ;  /* 0x000000016d6de824 */ /* 0x000fe200078e0a00 */
[----:B------:R-:W-:Y:S01]  /*8d00*/  ISETP.GE.AND P6, PT, R10, RZ, PT ;  /* 0x000000ff0a00720c */ /* 0x000fe20003fc6270 */
[----:B------:R-:W-:Y:S01]  /*8d10*/  IMAD.HI.U32 R5, R3, R96, RZ ;  /* 0x0000006003057227 */ /* 0x000fe200078e00ff */
[----:B------:R-:W-:Y:S02]  /*8d20*/  ISETP.GT.U32.AND P0, PT, R0, R91, PT ;  /* 0x0000005b0000720c */ /* 0x000fe40003f04070 */
[----:B------:R-:W-:Y:S01]  /*8d30*/  IADD3 R8, R6, 0xbd, RZ ;  /* 0x000000bd06087810 */ /* 0x000fe20007ffe0ff */
[----:B------:R-:W-:Y:S02]  /*8d40*/  IMAD.MOV R11, RZ, RZ, -R4 ;  /* 0x000000ffff0b7224 */ /* 0x000fe400078e0a04 */
[----:B------:R-:W-:Y:S01]  /*8d50*/  IMAD.MOV R5, RZ, RZ, -R5 ;  /* 0x000000ffff057224 */ /* 0x000fe200078e0a05 */
[----:B------:R-:W-:Y:S01]  /*8d60*/  @!P1 IADD3 R109, -R109, RZ, RZ ;  /* 0x000000ff6d6d9210 */ /* 0x000fe20007ffe1ff */
[----:B------:R-:W-:Y:S01]  /*8d70*/  IMAD R14, R0, R11, R14 ;  /* 0x0000000b000e7224 */ /* 0x000fe200078e020e */
[----:B------:R-:W-:Y:S01]  /*8d80*/  IABS R209, R8 ;  /* 0x0000000800d17213 */ /* 0x000fe20000000000 */
[----:B------:R-:W-:Y:S01]  /*8d90*/  @!P5 IMAD.IADD R204, R204, 0x1, -R0 ;  /* 0x00000001ccccd824 */ /* 0x000fe200078e0a00 */
[----:B------:R-:W-:Y:S01]  /*8da0*/  @!P4 IADD3 R206, R206, -R0, RZ ;  /* 0x80000000cecec210 */ /* 0x000fe20007ffe0ff */
[C---:B------:R-:W-:Y:S01]  /*8db0*/  IMAD R96, R0.reuse, R5, R96 ;  /* 0x0000000500607224 */ /* 0x040fe200078e0260 */
[----:B------:R-:W-:Y:S01]  /*8dc0*/  ISETP.GT.U32.AND P1, PT, R0, R14, PT ;  /* 0x0000000e0000720c */ /* 0x000fe20003f24070 */
[----:B------:R-:W-:Y:S01]  /*8dd0*/  @!P3 IMAD.MOV R202, RZ, RZ, -R202 ;  /* 0x000000ffffcab224 */ /* 0x000fe200078e0aca */
[----:B------:R-:W-:Y:S01]  /*8de0*/  @!P6 IADD3 R204, -R204, RZ, RZ ;  /* 0x000000ffcccce210 */ /* 0x000fe20007ffe1ff */
[----:B------:R-:W-:Y:S01]  /*8df0*/  VIADD R4, R6, 0xbb ;  /* 0x000000bb06047836 */ /* 0x000fe20000000000 */
[C---:B------:R-:W-:Y:S01]  /*8e00*/  ISETP.GT.U32.AND P3, PT, R0.reuse, R206, PT ;  /* 0x000000ce0000720c */ /* 0x040fe20003f64070 */
[----:B------:R-:W-:Y:S01]  /*8e10*/  @!P2 IMAD.MOV R90, RZ, RZ, -R90 ;  /* 0x000000ffff5aa224 */ /* 0x000fe200078e0a5a */
[----:B------:R-:W-:Y:S01]  /*8e20*/  ISETP.GT.U32.AND P6, PT, R0, R96, PT ;  /* 0x000000600000720c */ /* 0x000fe20003fc4070 */
[C---:B------:R-:W-:Y:S01]  /*8e30*/  VIADD R5, R6.reuse, 0xbc ;  /* 0x000000bc06057836 */ /* 0x040fe20000000000 */
[----:B------:R-:W-:Y:S01]  /*8e40*/  @!P0 IADD3 R91, R91, -R0, RZ ;  /* 0x800000005b5b8210 */ /* 0x000fe20007ffe0ff */
[----:B------:R-:W-:Y:S01]  /*8e50*/  VIADD R10, R6, 0xc0 ;  /* 0x000000c0060a7836 */ /* 0x000fe20000000000 */
[----:B------:R-:W-:-:S02]  /*8e60*/  IABS R208, R4 ;  /* 0x0000000400d07213 */ /* 0x000fc40000000000 */
[----:B------:R-:W-:Y:S02]  /*8e70*/  ISETP.GT.U32.AND P2, PT, R0, R91, PT ;  /* 0x0000005b0000720c */ /* 0x000fe40003f44070 */
[----:B------:R-:W-:Y:S02]  /*8e80*/  @!P1 IADD3 R14, R14, -R0, RZ ;  /* 0x800000000e0e9210 */ /* 0x000fe40007ffe0ff */
[----:B------:R-:W-:Y:S01]  /*8e90*/  ISETP.GE.AND P5, PT, R12, RZ, PT ;  /* 0x000000ff0c00720c */ /* 0x000fe20003fa6270 */
[--C-:B------:R-:W-:Y:S01]  /*8ea0*/  @!P3 IMAD.IADD R206, R206, 0x1, -R0.reuse ;  /* 0x00000001ceceb824 */ /* 0x100fe200078e0a00 */
[----:B------:R-:W-:Y:S01]  /*8eb0*/  ISETP.GE.AND P3, PT, R4, RZ, PT ;  /* 0x000000ff0400720c */ /* 0x000fe20003f66270 */
[----:B------:R-:W-:Y:S01]  /*8ec0*/  @!P6 IMAD.IADD R96, R96, 0x1, -R0 ;  /* 0x000000016060e824 */ /* 0x000fe200078e0a00 */
[----:B------:R-:W-:Y:S01]  /*8ed0*/  ISETP.GT.U32.AND P6, PT, R0, R14, PT ;  /* 0x0000000e0000720c */ /* 0x000fe20003fc4070 */
[----:B------:R-:W-:Y:S01]  /*8ee0*/  IMAD.HI.U32 R4, R3, R208, RZ ;  /* 0x000000d003047227 */ /* 0x000fe200078e00ff */
[----:B------:R-:W-:-:S02]  /*8ef0*/  IABS R214, R5 ;  /* 0x0000000500d67213 */ /* 0x000fc40000000000 */
[----:B------:R-:W-:Y:S01]  /*8f00*/  ISETP.GE.AND P4, PT, R32, RZ, PT ;  /* 0x000000ff2000720c */ /* 0x000fe20003f86270 */
[----:B------:R-:W-:Y:S01]  /*8f10*/  IMAD.MOV R11, RZ, RZ, -R4 ;  /* 0x000000ffff0b7224 */ /* 0x000fe200078e0a04 */
[----:B------:R-:W-:Y:S01]  /*8f20*/  ISETP.GE.AND P1, PT, R5, RZ, PT ;  /* 0x000000ff0500720c */ /* 0x000fe20003f26270 */
[----:B------:R-:W-:Y:S01]  /*8f30*/  @!P2 IMAD.IADD R91, R91, 0x1, -R0 ;  /* 0x000000015b5ba824 */ /* 0x000fe200078e0a00 */
[----:B------:R-:W-:Y:S01]  /*8f40*/  ISETP.GE.AND P0, PT, R33, RZ, PT ;  /* 0x000000ff2100720c */ /* 0x000fe20003f06270 */
[----:B------:R-:W-:Y:S01]  /*8f50*/  IMAD R208, R0, R11, R208 ;  /* 0x0000000b00d07224 */ /* 0x000fe200078e02d0 */
[----:B------:R-:W-:Y:S01]  /*8f60*/  IABS R218, R10 ;  /* 0x0000000a00da7213 */ /* 0x000fe20000000000 */
[----:B------:R-:W-:Y:S01]  /*8f70*/  IMAD.HI.U32 R5, R3, R214, RZ ;  /* 0x000000d603057227 */ /* 0x000fe200078e00ff */
[----:B------:R-:W-:-:S03]  /*8f80*/  ISETP.GE.AND P2, PT, R34, RZ, PT ;  /* 0x000000ff2200720c */ /* 0x000fc60003f46270 */
[----:B------:R-:W-:Y:S01]  /*8f90*/  @!P5 IMAD.MOV R91, RZ, RZ, -R91 ;  /* 0x000000ffff5bd224 */ /* 0x000fe200078e0a5b */
[----:B------:R-:W-:Y:S01]  /*8fa0*/  ISETP.GT.U32.AND P5, PT, R0, R96, PT ;  /* 0x000000600000720c */ /* 0x000fe20003fa4070 */
[----:B------:R-:W-:Y:S01]  /*8fb0*/  @!P6 IMAD.IADD R14, R14, 0x1, -R0 ;  /* 0x000000010e0ee824 */ /* 0x000fe200078e0a00 */
[----:B------:R-:W-:Y:S01]  /*8fc0*/  ISETP.GT.U32.AND P6, PT, R0, R208, PT ;  /* 0x000000d00000720c */ /* 0x000fe20003fc4070 */
[----:B------:R-:W-:Y:S02]  /*8fd0*/  IMAD.MOV R5, RZ, RZ, -R5 ;  /* 0x000000ffff057224 */ /* 0x000fe400078e0a05 */
[----:B------:R-:W-:Y:S01]  /*8fe0*/  VIADD R4, R6, 0xbe ;  /* 0x000000be06047836 */ /* 0x000fe20000000000 */
[----:B------:R-:W-:Y:S01]  /*8ff0*/  @!P0 IADD3 R206, -R206, RZ, RZ ;  /* 0x000000ffcece8210 */ /* 0x000fe20007ffe1ff */
[----:B------:R-:W-:Y:S01]  /*9000*/  IMAD R214, R0, R5, R214 ;  /* 0x0000000500d67224 */ /* 0x000fe200078e02d6 */
[----:B------:R-:W-:Y:S01]  /*9010*/  ISETP.GE.AND P0, PT, R8, RZ, PT ;  /* 0x000000ff0800720c */ /* 0x000fe20003f06270 */
[----:B------:R-:W-:Y:S01]  /*9020*/  @!P4 IMAD.MOV R14, RZ, RZ, -R14 ;  /* 0x000000ffff0ec224 */ /* 0x000fe200078e0a0e */
[----:B------:R-:W-:Y:S01]  /*9030*/  IABS R216, R4 ;  /* 0x0000000400d87213 */ /* 0x000fe20000000000 */
[----:B------:R-:W-:Y:S01]  /*9040*/  VIADD R8, R6, 0xbf ;  /* 0x000000bf06087836 */ /* 0x000fe20000000000 */
[----:B------:R-:W-:Y:S01]  /*9050*/  ISETP.GT.U32.AND P4, PT, R0, R214, PT ;  /* 0x000000d60000720c */ /* 0x000fe20003f84070 */
[----:B------:R-:W-:Y:S01]  /*9060*/  VIADD R32, R6, 0xc2 ;  /* 0x000000c206207836 */ /* 0x000fe20000000000 */
[----:B------:R-:W-:Y:S01]  /*9070*/  @!P5 IADD3 R96, R96, -R0, RZ ;  /* 0x800000006060d210 */ /* 0x000fe20007ffe0ff */
[----:B------:R-:W-:Y:S01]  /*9080*/  @!P6 IMAD.IADD R208, R208, 0x1, -R0 ;  /* 0x00000001d0d0e824 */ /* 0x000fe200078e0a00 */
[----:B------:R-:W-:Y:S01]  /*9090*/  ISETP.GE.AND P5, PT, R4, RZ, PT ;  /* 0x000000ff0400720c */ /* 0x000fe20003fa6270 */
[----:B------:R-:W-:Y:S01]  /*90a0*/  IMAD.HI.U32 R4, R3, R209, RZ ;  /* 0x000000d103047227 */ /* 0x000fe200078e00ff */
[----:B------:R-:W-:-:S02]  /*90b0*/  IABS R210, R8 ;  /* 0x0000000800d27213 */ /* 0x000fc40000000000 */
[----:B------:R-:W-:Y:S01]  /*90c0*/  ISETP.GT.U32.AND P6, PT, R0, R208, PT ;  /* 0x000000d00000720c */ /* 0x000fe20003fc4070 */
[----:B------:R-:W-:Y:S01]  /*90d0*/  VIADD R33, R6, 0xc3 ;  /* 0x000000c306217836 */ /* 0x000fe20000000000 */
[----:B------:R-:W-:Y:S01]  /*90e0*/  IADD3 R5, -R4, RZ, RZ ;  /* 0x000000ff04057210 */ /* 0x000fe20007ffe1ff */
[C---:B------:R-:W-:Y:S01]  /*90f0*/  IMAD.HI.U32 R4, R3.reuse, R216, RZ ;  /* 0x000000d803047227 */ /* 0x040fe200078e00ff */
[----:B------:R-:W-:Y:S02]  /*9100*/  @!P2 IADD3 R96, -R96, RZ, RZ ;  /* 0x000000ff6060a210 */ /* 0x000fe40007ffe1ff */
[----:B------:R-:W-:Y:S01]  /*9110*/  @!P4 IADD3 R214, R214, -R0, RZ ;  /* 0x80000000d6d6c210 */ /* 0x000fe20007ffe0ff */
[----:B------:R-:W-:Y:S01]  /*9120*/  IMAD R209, R0, R5, R209 ;  /* 0x0000000500d17224 */ /* 0x000fe200078e02d1 */
[----:B------:R-:W-:Y:S01]  /*9130*/  ISETP.GE.AND P2, PT, R8, RZ, PT ;  /* 0x000000ff0800720c */ /* 0x000fe20003f46270 */
[----:B------:R-:W-:Y:S01]  /*9140*/  IMAD.MOV R5, RZ, RZ, -R4 ;  /* 0x000000ffff057224 */ /* 0x000fe200078e0a04 */
[----:B------:R-:W-:Y:S01]  /*9150*/  ISETP.GT.U32.AND P4, PT, R0, R214, PT ;  /* 0x000000d60000720c */ /* 0x000fe20003f84070 */
[----:B------:R-:W-:Y:S01]  /*9160*/  IMAD.HI.U32 R4, R3, R210, RZ ;  /* 0x000000d203047227 */ /* 0x000fe200078e00ff */
[----:B------:R-:W-:-:S02]  /*9170*/  IABS R211, R32 ;  /* 0x0000002000d37213 */ /* 0x000fc40000000000 */
[----:B------:R-:W-:Y:S01]  /*9180*/  IABS R220, R33 ;  /* 0x0000002100dc7213 */ /* 0x000fe20000000000 */
[----:B------:R-:W-:Y:S02]  /*9190*/  IMAD R216, R0, R5, R216 ;  /* 0x0000000500d87224 */ /* 0x000fe400078e02d8 */
[----:B------:R-:W-:-:S04]  /*91a0*/  IMAD.HI.U32 R5, R3, R218, RZ ;  /* 0x000000da03057227 */ /* 0x000fc800078e00ff */
[----:B------:R-:W-:Y:S01]  /*91b0*/  @!P6 IMAD.IADD R208, R208, 0x1, -R0 ;  /* 0x00000001d0d0e824 */ /* 0x000fe200078e0a00 */
[----:B------:R-:W-:Y:S01]  /*91c0*/  ISETP.GT.U32.AND P6, PT, R0, R209, PT ;  /* 0x000000d10000720c */ /* 0x000fe20003fc4070 */
[----:B------:R-:W-:Y:S01]  /*91d0*/  IMAD.MOV R11, RZ, RZ, -R4 ;  /* 0x000000ffff0b7224 */ /* 0x000fe200078e0a04 */
[----:B------:R-:W-:Y:S01]  /*91e0*/  IADD3 R5, -R5, RZ, RZ ;  /* 0x000000ff05057210 */ /* 0x000fe20007ffe1ff */
[----:B------:R-:W-:Y:S02]  /*91f0*/  @!P4 IMAD.IADD R214, R214, 0x1, -R0 ;  /* 0x00000001d6d6c824 */ /* 0x000fe400078e0a00 */
[C---:B------:R-:W-:Y:S02]  /*9200*/  IMAD R210, R0.reuse, R11, R210 ;  /* 0x0000000b00d27224 */ /* 0x040fe400078e02d2 */
[----:B------:R-:W-:Y:S02]  /*9210*/  IMAD R218, R0, R5, R218 ;  /* 0x0000000500da7224 */ /* 0x000fe400078e02da */
[----:B------:R-:W-:Y:S01]  /*9220*/  VIADD R8, R6, 0xc1 ;  /* 0x000000c106087836 */ /* 0x000fe20000000000 */
[C---:B------:R-:W-:Y:S01]  /*9230*/  ISETP.GT.U32.AND P4, PT, R0.reuse, R210, PT ;  /* 0x000000d20000720c */ /* 0x040fe20003f84070 */
[----:B------:R-:W-:Y:S01]  /*9240*/  @!P3 IMAD.MOV R208, RZ, RZ, -R208 ;  /* 0x000000ffffd0b224 */ /* 0x000fe200078e0ad0 */
[----:B------:R-:W-:Y:S01]  /*9250*/  ISETP.GT.U32.AND P3, PT, R0, R216, PT ;  /* 0x000000d80000720c */ /* 0x000fe20003f64070 */
[----:B------:R-:W-:Y:S01]  /*9260*/  VIADD R34, R6, 0xc4 ;  /* 0x000000c406227836 */ /* 0x000fe20000000000 */
[----:B------:R-:W-:Y:S01]  /*9270*/  @!P6 IADD3 R209, R209, -R0, RZ ;  /* 0x80000000d1d1e210 */ /* 0x000fe20007ffe0ff */
[----:B------:R-:W-:Y:S01]  /*9280*/  @!P1 IMAD.MOV R214, RZ, RZ, -R214 ;  /* 0x000000ffffd69224 */ /* 0x000fe200078e0ad6 */
[----:B------:R-:W-:-:S02]  /*9290*/  ISETP.GT.U32.AND P6, PT, R0, R218, PT ;  /* 0x000000da0000720c */ /* 0x000fc40003fc4070 */
[----:B------:R-:W-:Y:S02]  /*92a0*/  IABS R12, R8 ;  /* 0x00000008000c7213 */ /* 0x000fe40000000000 */
[----:B------:R-:W-:-:S03]  /*92b0*/  IABS R212, R34 ;  /* 0x0000002200d47213 */ /* 0x000fc60000000000 */
[----:B------:R-:W-:Y:S01]  /*92c0*/  IMAD.HI.U32 R4, R3, R12, RZ ;  /* 0x0000000c03047227 */ /* 0x000fe200078e00ff */
[----:B------:R-:W-:-:S03]  /*92d0*/  @!P4 IADD3 R210, R210, -R0, RZ ;  /* 0x80000000d2d2c210 */ /* 0x000fc60007ffe0ff */
[--C-:B------:R-:W-:Y:S01]  /*92e0*/  @!P3 IMAD.IADD R216, R216, 0x1, -R0.reuse ;  /* 0x00000001d8d8b824 */ /* 0x100fe200078e0a00 */
[----:B------:R-:W-:Y:S01]  /*92f0*/  IADD3 R5, -R4, RZ, RZ ;  /* 0x000000ff04057210 */ /* 0x000fe20007ffe1ff */
[C---:B------:R-:W-:Y:S01]  /*9300*/  IMAD.HI.U32 R4, R3.reuse, R211, RZ ;  /* 0x000000d303047227 */ /* 0x040fe200078e00ff */
[C---:B------:R-:W-:Y:S02]  /*9310*/  ISETP.GT.U32.AND P3, PT, R0.reuse, R209, PT ;  /* 0x000000d10000720c */ /* 0x040fe40003f64070 */
[----:B------:R-:W-:Y:S01]  /*9320*/  ISETP.GT.U32.AND P4, PT, R0, R216, PT ;  /* 0x000000d80000720c */ /* 0x000fe20003f84070 */
[----:B------:R-:W-:Y:S01]  /*9330*/  @!P6 IMAD.IADD R218, R218, 0x1, -R0 ;  /* 0x00000001dadae824 */ /* 0x000fe200078e0a00 */
[C---:B------:R-:W-:Y:S01]  /*9340*/  ISETP.GT.U32.AND P6, PT, R0.reuse, R210, PT ;  /* 0x000000d20000720c */ /* 0x040fe20003fc4070 */
[----:B------:R-:W-:Y:S01]  /*9350*/  IMAD R12, R0, R5, R12 ;  /* 0x00000005000c7224 */ /* 0x000fe200078e020c */
[----:B------:R-:W-:Y:S01]  /*9360*/  IADD3 R4, -R4, RZ, RZ ;  /* 0x000000ff04047210 */ /* 0x000fe20007ffe1ff */
[----:B------:R-:W-:Y:S01]  /*9370*/  IMAD.HI.U32 R5, R3, R212, RZ ;  /* 0x000000d403057227 */ /* 0x000fe200078e00ff */
[----:B------:R-:W-:-:S03]  /*9380*/  ISETP.GT.U32.AND P1, PT, R0, R218, PT ;  /* 0x000000da0000720c */ /* 0x000fc60003f24070 */
[----:B------:R-:W-:Y:S02]  /*9390*/  IMAD R211, R0, R4, R211 ;  /* 0x0000000400d37224 */ /* 0x000fe400078e02d3 */
[----:B------:R-:W-:-:S04]  /*93a0*/  IMAD.HI.U32 R4, R3, R220, RZ ;  /* 0x000000dc03047227 */ /* 0x000fc800078e00ff */
[--C-:B------:R-:W-:Y:S01]  /*93b0*/  @!P6 IMAD.IADD R210, R210, 0x1, -R0.reuse ;  /* 0x00000001d2d2e824 */ /* 0x100fe200078e0a00 */
[----:B------:R-:W-:Y:S01]  /*93c0*/  ISETP.GT.U32.AND P6, PT, R0, R211, PT ;  /* 0x000000d30000720c */ /* 0x000fe20003fc4070 */
[--C-:B------:R-:W-:Y:S01]  /*93d0*/  @!P4 IMAD.IADD R216, R216, 0x1, -R0.reuse ;  /* 0x00000001d8d8c824 */ /* 0x100fe200078e0a00 */
[----:B------:R-:W-:Y:S01]  /*93e0*/  ISETP.GE.AND P4, PT, R10, RZ, PT ;  /* 0x000000ff0a00720c */ /* 0x000fe20003f86270 */
[----:B------:R-:W-:Y:S01]  /*93f0*/  IMAD.MOV R5, RZ, RZ, -R5 ;  /* 0x000000ffff057224 */ /* 0x000fe200078e0a05 */
[----:B------:R-:W-:Y:S01]  /*9400*/  IADD3 R10, R6, 0xc5, RZ ;  /* 0x000000c5060a7810 */ /* 0x000fe20007ffe0ff */
[----:B------:R-:W-:Y:S01]  /*9410*/  @!P3 IMAD.IADD R209, R209, 0x1, -R0 ;  /* 0x00000001d1d1b824 */ /* 0x000fe200078e0a00 */
[----:B------:R-:W-:Y:S01]  /*9420*/  IADD3 R11, -R4, RZ, RZ ;  /* 0x000000ff040b7210 */ /* 0x000fe20007ffe1ff */
[----:B------:R-:W-:Y:S01]  /*9430*/  IMAD R212, R0, R5, R212 ;  /* 0x0000000500d47224 */ /* 0x000fe200078e02d4 */
[----:B------:R-:W-:Y:S01]  /*9440*/  IABS R222, R10 ;  /* 0x0000000a00de7213 */ /* 0x000fe20000000000 */
[--C-:B------:R-:W-:Y:S01]  /*9450*/  @!P1 IMAD.IADD R218, R218, 0x1, -R0.reuse ;  /* 0x00000001dada9824 */ /* 0x100fe200078e0a00 */
[----:B------:R-:W-:Y:S01]  /*9460*/  ISETP.GT.U32.AND P3, PT, R0, R12, PT ;  /* 0x0000000c0000720c */ /* 0x000fe20003f64070 */
[----:B------:R-:W-:Y:S01]  /*9470*/  @!P0 IMAD.MOV R209, RZ, RZ, -R209 ;  /* 0x000000ffffd18224 */ /* 0x000fe200078e0ad1 */
[----:B------:R-:W-:Y:S01]  /*9480*/  ISETP.GE.AND P1, PT, R8, RZ, PT ;  /* 0x000000ff0800720c */ /* 0x000fe20003f26270 */
[----:B------:R-:W-:Y:S01]  /*9490*/  @!P6 IMAD.IADD R211, R211, 0x1, -R0 ;  /* 0x00000001d3d3e824 */ /* 0x000fe200078e0a00 */
[----:B------:R-:W-:Y:S01]  /*94a0*/  IADD3 R8, R6, 0xc6, RZ ;  /* 0x000000c606087810 */ /* 0x000fe20007ffe0ff */
[----:B------:R-:W-:Y:S01]  /*94b0*/  IMAD.HI.U32 R4, R3, R222, RZ ;  /* 0x000000de03047227 */ /* 0x000fe200078e00ff */
[----:B------:R-:W-:-:S02]  /*94c0*/  @!P4 IADD3 R218, -R218, RZ, RZ ;  /* 0x000000ffdadac210 */ /* 0x000fc40007ffe1ff */
[C---:B------:R-:W-:Y:S01]  /*94d0*/  ISETP.GT.U32.AND P6, PT, R0.reuse, R211, PT ;  /* 0x000000d30000720c */ /* 0x040fe20003fc4070 */
[----:B------:R-:W-:Y:S01]  /*94e0*/  IMAD R220, R0, R11, R220 ;  /* 0x0000000b00dc7224 */ /* 0x000fe200078e02dc */
[----:B------:R-:W-:Y:S01]  /*94f0*/  IADD3 R5, -R4, RZ, RZ ;  /* 0x000000ff04057210 */ /* 0x000fe20007ffe1ff */
[----:B------:R-:W-:Y:S01]  /*9500*/  VIADD R11, R6, 0xc7 ;  /* 0x000000c7060b7836 */ /* 0x000fe20000000000 */
[----:B------:R-:W-:Y:S01]  /*9510*/  IABS R213, R8 ;  /* 0x0000000800d57213 */ /* 0x000fe20000000000 */
[----:B------:R-:W-:Y:S01]  /*9520*/  @!P3 IMAD.IADD R12, R12, 0x1, -R0 ;  /* 0x000000010c0cb824 */ /* 0x000fe200078e0a00 */
[C---:B------:R-:W-:Y:S01]  /*9530*/  ISETP.GT.U32.AND P4, PT, R0.reuse, R212, PT ;  /* 0x000000d40000720c */ /* 0x040fe20003f84070 */
[C---:B------:R-:W-:Y:S01]  /*9540*/  IMAD R222, R0.reuse, R5, R222 ;  /* 0x0000000500de7224 */ /* 0x040fe200078e02de */
[----:B------:R-:W-:Y:S01]  /*9550*/  IABS R92, R11 ;  /* 0x0000000b005c7213 */ /* 0x000fe20000000000 */
[----:B------:R-:W-:Y:S01]  /*9560*/  @!P5 IMAD.MOV R216, RZ, RZ, -R216 ;  /* 0x000000ffffd8d224 */ /* 0x000fe200078e0ad8 */
[C---:B------:R-:W-:Y:S01]  /*9570*/  ISETP.GT.U32.AND P0, PT, R0.reuse, R12, PT ;  /* 0x0000000c0000720c */ /* 0x040fe20003f04070 */
[----:B------:R-:W-:Y:S01]  /*9580*/  IMAD.HI.U32 R4, R3, R213, RZ ;  /* 0x000000d503047227 */ /* 0x000fe200078e00ff */
[----:B------:R-:W-:-:S02]  /*9590*/  ISETP.GT.U32.AND P5, PT, R0, R220, PT ;  /* 0x000000dc0000720c */ /* 0x000fc40003fa4070 */
[----:B------:R-:W-:Y:S01]  /*95a0*/  @!P6 IADD3 R211, R211, -R0, RZ ;  /* 0x80000000d3d3e210 */ /* 0x000fe20007ffe0ff */
[----:B------:R-:W-:Y:S01]  /*95b0*/  IMAD.MOV R5, RZ, RZ, -R4 ;  /* 0x000000ffff057224 */ /* 0x000fe200078e0a04 */
[----:B------:R-:W-:Y:S01]  /*95c0*/  ISETP.GT.U32.AND P6, PT, R0, R222, PT ;  /* 0x000000de0000720c */ /* 0x000fe20003fc4070 */
[----:B------:R-:W-:Y:S01]  /*95d0*/  IMAD.HI.U32 R4, R3, R92, RZ ;  /* 0x0000005c03047227 */ /* 0x000fe200078e00ff */
[----:B------:R-:W-:Y:S02]  /*95e0*/  ISETP.GE.AND P3, PT, R32, RZ, PT ;  /* 0x000000ff2000720c */ /* 0x000fe40003f66270 */
[----:B------:R-:W-:Y:S01]  /*95f0*/  @!P4 IADD3 R212, R212, -R0, RZ ;  /* 0x80000000d4d4c210 */ /* 0x000fe20007ffe0ff */
[----:B------:R-:W-:Y:S02]  /*9600*/  IMAD R213, R0, R5, R213 ;  /* 0x0000000500d57224 */ /* 0x000fe400078e02d5 */
[----:B------:R-:W-:Y:S01]  /*9610*/  @!P0 IMAD.IADD R12, R12, 0x1, -R0 ;  /* 0x000000010c0c8824 */ /* 0x000fe200078e0a00 */
[----:B------:R-:W-:Y:S01]  /*9620*/  ISETP.GE.AND P0, PT, R34, RZ, PT ;  /* 0x000000ff2200720c */ /* 0x000fe20003f06270 */
[----:B------:R-:W-:-:S02]  /*9630*/  IMAD.MOV R5, RZ, RZ, -R4 ;  /* 0x000000ffff057224 */ /* 0x000fc400078e0a04 */
[----:B------:R-:W-:Y:S01]  /*9640*/  @!P1 IMAD.MOV R12, RZ, RZ, -R12 ;  /* 0x000000ffff0c9224 */ /* 0x000fe200078e0a0c */
[----:B------:R-:W-:Y:S01]  /*9650*/  ISETP.GT.U32.AND P1, PT, R0, R212, PT ;  /* 0x000000d40000720c */ /* 0x000fe20003f24070 */
[----:B------:R-:W-:Y:S02]  /*9660*/  @!P6 IMAD.IADD R222, R222, 0x1, -R0 ;  /* 0x00000001dedee824 */ /* 0x000fe400078e0a00 */
[----:B------:R-:W-:Y:S01]  /*9670*/  IMAD R92, R0, R5, R92 ;  /* 0x00000005005c7224 */ /* 0x000fe200078e025c */
[----:B------:R-:W-:Y:S01]  /*9680*/  @!P3 IADD3 R211, -R211, RZ, RZ ;  /* 0x000000ffd3d3b210 */ /* 0x000fe20007ffe1ff */
[----:B------:R-:W-:Y:S01]  /*9690*/  @!P5 IMAD.IADD R220, R220, 0x1, -R0 ;  /* 0x00000001dcdcd824 */ /* 0x000fe200078e0a00 */
[----:B------:R-:W-:Y:S01]  /*96a0*/  ISETP.GT.U32.AND P6, PT, R0, R222, PT ;  /* 0x000000de0000720c */ /* 0x000fe20003fc4070 */
[----:B------:R-:W-:Y:S01]  /*96b0*/  VIADD R32, R6, 0xc8 ;  /* 0x000000c806207836 */ /* 0x000fe20000000000 */
[----:B------:R-:W-:Y:S01]  /*96c0*/  ISETP.GE.AND P5, PT, R10, RZ, PT ;  /* 0x000000ff0a00720c */ /* 0x000fe20003fa6270 */
[----:B------:R-:W-:Y:S01]  /*96d0*/  @!P2 IMAD.MOV R210, RZ, RZ, -R210 ;  /* 0x000000ffffd2a224 */ /* 0x000fe200078e0ad2 */
[----:B------:R-:W-:Y:S01]  /*96e0*/  ISETP.GT.U32.AND P4, PT, R0, R220, PT ;  /* 0x000000dc0000720c */ /* 0x000fe20003f84070 */
[----:B------:R-:W-:Y:S01]  /*96f0*/  VIADD R34, R6, 0xd5 ;  /* 0x000000d506227836 */ /* 0x000fe20000000000 */
[----:B------:R-:W-:Y:S01]  /*9700*/  IABS R215, R32 ;  /* 0x0000002000d77213 */ /* 0x000fe20000000000 */
[----:B------:R-:W-:Y:S01]  /*9710*/  @!P1 IMAD.IADD R212, R212, 0x1, -R0 ;  /* 0x00000001d4d49824 */ /* 0x000fe200078e0a00 */
[----:B------:R-:W-:Y:S01]  /*9720*/  ISETP.GE.AND P1, PT, R8, RZ, PT ;  /* 0x000000ff0800720c */ /* 0x000fe20003f26270 */
[C---:B------:R-:W-:Y:S01]  /*9730*/  VIADD R8, R6.reuse, 0xca ;  /* 0x000000ca06087836 */ /* 0x040fe20000000000 */
[----:B------:R-:W-:Y:S01]  /*9740*/  ISETP.GE.AND P2, PT, R33, RZ, PT ;  /* 0x000000ff2100720c */ /* 0x000fe20003f46270 */
[----:B------:R-:W-:Y:S01]  /*9750*/  IMAD.HI.U32 R4, R3, R215, RZ ;  /* 0x000000d703047227 */ /* 0x000fe200078e00ff */
[----:B------:R-:W-:-:S02]  /*9760*/  IADD3 R33, R6, 0xc9, RZ ;  /* 0x000000c906217810 */ /* 0x000fc40007ffe0ff */
[----:B------:R-:W-:Y:S01]  /*9770*/  @!P6 IADD3 R222, R222, -R0, RZ ;  /* 0x80000000dedee210 */ /* 0x000fe20007ffe0ff */
[----:B------:R-:W-:Y:S01]  /*9780*/  IMAD.MOV R4, RZ, RZ, -R4 ;  /* 0x000000ffff047224 */ /* 0x000fe200078e0a04 */
[----:B------:R-:W-:Y:S02]  /*9790*/  ISETP.GT.U32.AND P6, PT, R0, R92, PT ;  /* 0x0000005c0000720c */ /* 0x000fe40003fc4070 */
[----:B------:R-:W-:Y:S01]  /*97a0*/  @!P4 IADD3 R220, R220, -R0, RZ ;  /* 0x80000000dcdcc210 */ /* 0x000fe20007ffe0ff */
[C---:B------:R-:W-:Y:S01]  /*97b0*/  IMAD R215, R0.reuse, R4, R215 ;  /* 0x0000000400d77224 */ /* 0x040fe200078e02d7 */
[----:B------:R-:W-:Y:S01]  /*97c0*/  IABS R97, R8 ;  /* 0x0000000800617213 */ /* 0x000fe20000000000 */
[----:B------:R-:W-:Y:S01]  /*97d0*/  @!P5 IMAD.MOV R222, RZ, RZ, -R222 ;  /* 0x000000ffffded224 */ /* 0x000fe200078e0ade */
[C---:B------:R-:W-:Y:S01]  /*97e0*/  ISETP.GT.U32.AND P4, PT, R0.reuse, R213, PT ;  /* 0x000000d50000720c */ /* 0x040fe20003f84070 */
[----:B------:R-:W-:Y:S01]  /*97f0*/  @!P2 IMAD.MOV R220, RZ, RZ, -R220 ;  /* 0x000000ffffdca224 */ /* 0x000fe200078e0adc */
[----:B------:R-:W-:Y:S01]  /*9800*/  IABS R10, R33 ;  /* 0x00000021000a7213 */ /* 0x000fe20000000000 */
[----:B------:R-:W-:Y:S01]  /*9810*/  IMAD.HI.U32 R4, R3, R97, RZ ;  /* 0x0000006103047227 */ /* 0x000fe200078e00ff */
[----:B------:R-:W-:-:S02]  /*9820*/  ISETP.GT.U32.AND P2, PT, R0, R215, PT ;  /* 0x000000d70000720c */ /* 0x000fc40003f44070 */
[----:B------:R-:W-:Y:S01]  /*9830*/  @!P0 IADD3 R212, -R212, RZ, RZ ;  /* 0x000000ffd4d48210 */ /* 0x000fe20007ffe1ff */
[----:B------:R-:W-:Y:S01]  /*9840*/  @!P6 IMAD.IADD R92, R92, 0x1, -R0 ;  /* 0x000000015c5ce824 */ /* 0x000fe200078e0a00 */
[----:B------:R-:W-:Y:S01]  /*9850*/  ISETP.GE.AND P0, PT, R32, RZ, PT ;  /* 0x000000ff2000720c */ /* 0x000fe20003f06270 */
[----:B------:R-:W-:Y:S01]  /*9860*/  IMAD.MOV R4, RZ, RZ, -R4 ;  /* 0x000000ffff047224 */ /* 0x000fe200078e0a04 */
[----:B------:R-:W-:Y:S01]  /*9870*/  IABS R231, R34 ;  /* 0x0000002200e77213 */ /* 0x000fe20000000000 */
[----:B------:R-:W-:Y:S01]  /*9880*/  IMAD.HI.U32 R5, R3, R10, RZ ;  /* 0x0000000a03057227 */ /* 0x000fe200078e00ff */
[C---:B------:R-:W-:Y:S02]  /*9890*/  ISETP.GT.U32.AND P6, PT, R0.reuse, R92, PT ;  /* 0x0000005c0000720c */ /* 0x040fe40003fc4070 */
[----:B------:R-:W-:Y:S01]  /*98a0*/  @!P4 IADD3 R213, R213, -R0, RZ ;  /* 0x80000000d5d5c210 */ /* 0x000fe20007ffe0ff */
[----:B------:R-:W-:Y:S01]  /*98b0*/  IMAD R97, R0, R4, R97 ;  /* 0x0000000400617224 */ /* 0x000fe200078e0261 */
[----:B------:R-:W-:Y:S01]  /*98c0*/  ISETP.GE.AND P4, PT, R11, RZ, PT ;  /* 0x000000ff0b00720c */ /* 0x000fe20003f86270 */
[----:B------:R-:W-:Y:S01]  /*98d0*/  VIADD R11, R6, 0xcb ;  /* 0x000000cb060b7836 */ /* 0x000fe20000000000 */
[----:B------:R-:W-:Y:S01]  /*98e0*/  ISETP.GT.U32.AND P3, PT, R0, R213, PT ;  /* 0x000000d50000720c */ /* 0x000fe20003f64070 */
[----:B------:R-:W-:-:S02]  /*98f0*/  IMAD.MOV R5, RZ, RZ, -R5 ;  /* 0x000000ffff057224 */ /* 0x000fc400078e0a05 */
[----:B------:R-:W-:Y:S01]  /*9900*/  @!P2 IMAD.IADD R215, R215, 0x1, -R0 ;  /* 0x00000001d7d7a824 */ /* 0x000fe200078e0a00 */
[----:B------:R-:W-:Y:S01]  /*9910*/  IABS R217, R11 ;  /* 0x0000000b00d97213 */ /* 0x000fe20000000000 */
[----:B------:R-:W-:Y:S01]  /*9920*/  IMAD R10, R0, R5, R10 ;  /* 0x00000005000a7224 */ /* 0x000fe200078e020a */
[----:B------:R-:W-:Y:S01]  /*9930*/  IADD3 R5, R6, 0xcc, RZ ;  /* 0x000000cc06057810 */ /* 0x000fe20007ffe0ff */
[----:B------:R-:W-:Y:S01]  /*9940*/  @!P6 IMAD.IADD R92, R92, 0x1, -R0 ;  /* 0x000000015c5ce824 */ /* 0x000fe200078e0a00 */
[C---:B------:R-:W-:Y:S01]  /*9950*/  ISETP.GT.U32.AND P6, PT, R0.reuse, R97, PT ;  /* 0x000000610000720c */ /* 0x040fe20003fc4070 */
[----:B------:R-:W-:Y:S01]  /*9960*/  IMAD.HI.U32 R4, R3, R217, RZ ;  /* 0x000000d903047227 */ /* 0x000fe200078e00ff */
[----:B------:R-:W-:Y:S02]  /*9970*/  ISETP.GT.U32.AND P5, PT, R0, R10, PT ;  /* 0x0000000a0000720c */ /* 0x000fe40003fa4070 */
[----:B------:R-:W-:Y:S01]  /*9980*/  IABS R93, R5 ;  /* 0x00000005005d7213 */ /* 0x000fe20000000000 */
[----:B------:R-:W-:Y:S01]  /*9990*/  IMAD.MOV R4, RZ, RZ, -R4 ;  /* 0x000000ffff047224 */ /* 0x000fe200078e0a04 */
[----:B------:R-:W-:Y:S01]  /*99a0*/  ISETP.GE.AND P2, PT, R8, RZ, PT ;  /* 0x000000ff0800720c */ /* 0x000fe20003f46270 */
[----:B------:R-:W-:Y:S01]  /*99b0*/  @!P4 IMAD.MOV R92, RZ, RZ, -R92 ;  /* 0x000000ffff5cc224 */ /* 0x000fe200078e0a5c */
[----:B------:R-:W-:Y:S01]  /*99c0*/  IADD3 R8, R6, 0xcd, RZ ;  /* 0x000000cd06087810 */ /* 0x000fe20007ffe0ff */
[----:B------:R-:W-:Y:S01]  /*99d0*/  IMAD R217, R0, R4, R217 ;  /* 0x0000000400d97224 */ /* 0x000fe200078e02d9 */
[----:B------:R-:W-:Y:S01]  /*99e0*/  ISETP.GE.AND P4, PT, R11, RZ, PT ;  /* 0x000000ff0b00720c */ /* 0x000fe20003f86270 */
[----:B------:R-:W-:Y:S01]  /*99f0*/  IMAD.HI.U32 R4, R3, R93, RZ ;  /* 0x0000005d03047227 */ /* 0x000fe200078e00ff */
[----:B------:R-:W-:-:S02]  /*9a00*/  IABS R219, R8 ;  /* 0x0000000800db7213 */ /* 0x000fc40000000000 */
[----:B------:R-:W-:Y:S01]  /*9a10*/  IADD3 R11, R6, 0xce, RZ ;  /* 0x000000ce060b7810 */ /* 0x000fe20007ffe0ff */
[--C-:B------:R-:W-:Y:S01]  /*9a20*/  @!P6 IMAD.IADD R97, R97, 0x1, -R0.reuse ;  /* 0x000000016161e824 */ /* 0x100fe200078e0a00 */
[----:B------:R-:W-:Y:S01]  /*9a30*/  IADD3 R4, -R4, RZ, RZ ;  /* 0x000000ff04047210 */ /* 0x000fe20007ffe1ff */
[--C-:B------:R-:W-:Y:S01]  /*9a40*/  @!P5 IMAD.IADD R10, R10, 0x1, -R0.reuse ;  /* 0x000000010a0ad824 */ /* 0x100fe200078e0a00 */
[C---:B------:R-:W-:Y:S01]  /*9a50*/  ISETP.GT.U32.AND P5, PT, R0.reuse, R215, PT ;  /* 0x000000d70000720c */ /* 0x040fe20003fa4070 */
[----:B------:R-:W-:Y:S01]  /*9a60*/  @!P3 IMAD.IADD R213, R213, 0x1, -R0 ;  /* 0x00000001d5d5b824 */ /* 0x000fe200078e0a00 */
[C---:B------:R-:W-:Y:S01]  /*9a70*/  ISETP.GT.U32.AND P6, PT, R0.reuse, R97, PT ;  /* 0x000000610000720c */ /* 0x040fe20003fc4070 */
[----:B------:R-:W-:Y:S01]  /*9a80*/  IMAD R93, R0, R4, R93 ;  /* 0x00000004005d7224 */ /* 0x000fe200078e025d */
[----:B------:R-:W-:Y:S01]  /*9a90*/  IABS R98, R11 ;  /* 0x0000000b00627213 */ /* 0x000fe20000000000 */
[----:B------:R-:W-:Y:S01]  /*9aa0*/  IMAD.HI.U32 R4, R3, R219, RZ ;  /* 0x000000db03047227 */ /* 0x000fe200078e00ff */
[----:B------:R-:W-:-:S02]  /*9ab0*/  @!P1 IADD3 R213, -R213, RZ, RZ ;  /* 0x000000ffd5d59210 */ /* 0x000fc40007ffe1ff */
[----:B------:R-:W-:Y:S01]  /*9ac0*/  ISETP.GT.U32.AND P1, PT, R0, R10, PT ;  /* 0x0000000a0000720c */ /* 0x000fe20003f24070 */
[----:B------:R-:W-:Y:S01]  /*9ad0*/  VIADD R32, R6, 0xcf ;  /* 0x000000cf06207836 */ /* 0x000fe20000000000 */
[----:B------:R-:W-:Y:S02]  /*9ae0*/  IADD3 R4, -R4, RZ, RZ ;  /* 0x000000ff04047210 */ /* 0x000fe40007ffe1ff */
[----:B------:R-:W-:Y:S01]  /*9af0*/  ISETP.GE.AND P3, PT, R33, RZ, PT ;  /* 0x000000ff2100720c */ /* 0x000fe20003f66270 */
[--C-:B------:R-:W-:Y:S01]  /*9b00*/  @!P5 IMAD.IADD R215, R215, 0x1, -R0.reuse ;  /* 0x00000001d7d7d824 */ /* 0x100fe200078e0a00 */
[C---:B------:R-:W-:Y:S01]  /*9b10*/  ISETP.GT.U32.AND P5, PT, R0.reuse, R217, PT ;  /* 0x000000d90000720c */ /* 0x040fe20003fa4070 */
[----:B------:R-:W-:Y:S01]  /*9b20*/  @!P6 IMAD.IADD R97, R97, 0x1, -R0 ;  /* 0x000000016161e824 */ /* 0x000fe200078e0a00 */
[C---:B------:R-:W-:Y:S01]  /*9b30*/  ISETP.GT.U32.AND P6, PT, R0.reuse, R93, PT ;  /* 0x0000005d0000720c */ /* 0x040fe20003fc4070 */
[----:B------:R-:W-:Y:S01]  /*9b40*/  IMAD R219, R0, R4, R219 ;  /* 0x0000000400db7224 */ /* 0x000fe200078e02db */
[----:B------:R-:W-:Y:S01]  /*9b50*/  IABS R221, R32 ;  /* 0x0000002000dd7213 */ /* 0x000fe20000000000 */
[----:B------:R-:W-:-:S04]  /*9b60*/  IMAD.HI.U32 R4, R3, R98, RZ ;  /* 0x0000006203047227 */ /* 0x000fc800078e00ff */
[----:B------:R-:W-:Y:S01]  /*9b70*/  @!P2 IMAD.MOV R97, RZ, RZ, -R97 ;  /* 0x000000ffff61a224 */ /* 0x000fe200078e0a61 */
[----:B------:R-:W-:Y:S01]  /*9b80*/  ISETP.GE.AND P2, PT, R11, RZ, PT ;  /* 0x000000ff0b00720c */ /* 0x000fe20003f46270 */
[----:B------:R-:W-:Y:S01]  /*9b90*/  @!P0 IMAD.MOV R215, RZ, RZ, -R215 ;  /* 0x000000ffffd78224 */ /* 0x000fe200078e0ad7 */
[----:B------:R-:W-:Y:S01]  /*9ba0*/  IADD3 R11, -R4, RZ, RZ ;  /* 0x000000ff040b7210 */ /* 0x000fe20007ffe1ff */
[--C-:B------:R-:W-:Y:S01]  /*9bb0*/  @!P5 IMAD.IADD R217, R217, 0x1, -R0.reuse ;  /* 0x00000001d9d9d824 */ /* 0x100fe200078e0a00 */
[----:B------:R-:W-:Y:S01]  /*9bc0*/  ISETP.GE.AND P5, PT, R8, RZ, PT ;  /* 0x000000ff0800720c */ /* 0x000fe20003fa6270 */
[----:B------:R-:W-:Y:S01]  /*9bd0*/  @!P1 IMAD.IADD R10, R10, 0x1, -R0 ;  /* 0x000000010a0a9824 */ /* 0x000fe200078e0a00 */
[----:B------:R-:W-:Y:S01]  /*9be0*/  @!P6 IADD3 R93, R93, -R0, RZ ;  /* 0x800000005d5de210 */ /* 0x000fe20007ffe0ff */
[C---:B------:R-:W-:Y:S01]  /*9bf0*/  IMAD R98, R0.reuse, R11, R98 ;  /* 0x0000000b00627224 */ /* 0x040fe200078e0262 */
[C---:B------:R-:W-:Y:S01]  /*9c00*/  ISETP.GT.U32.AND P0, PT, R0.reuse, R217, PT ;  /* 0x000000d90000720c */ /* 0x040fe20003f04070 */
[----:B------:R-:W-:Y:S01]  /*9c10*/  @!P3 IMAD.MOV R10, RZ, RZ, -R10 ;  /* 0x000000ffff0ab224 */ /* 0x000fe200078e0a0a */
[----:B------:R-:W-:Y:S01]  /*9c20*/  ISETP.GT.U32.AND P6, PT, R0, R93, PT ;  /* 0x0000005d0000720c */ /* 0x000fe20003fc4070 */
[----:B------:R-:W-:Y:S01]  /*9c30*/  VIADD R33, R6, 0xd2 ;  /* 0x000000d206217836 */ /* 0x000fe20000000000 */
[----:B------:R-:W-:-:S02]  /*9c40*/  ISETP.GT.U32.AND P3, PT, R0, R219, PT ;  /* 0x000000db0000720c */ /* 0x000fc40003f64070 */
[----:B------:R-:W-:Y:S01]  /*9c50*/  ISETP.GE.AND P1, PT, R5, RZ, PT ;  /* 0x000000ff0500720c */ /* 0x000fe20003f26270 */
[----:B------:R-:W-:Y:S01]  /*9c60*/  IMAD.HI.U32 R5, R3, R221, RZ ;  /* 0x000000dd03057227 */ /* 0x000fe200078e00ff */
[----:B------:R-:W-:-:S03]  /*9c70*/  IABS R223, R33 ;  /* 0x0000002100df7213 */ /* 0x000fc60000000000 */
[----:B------:R-:W-:Y:S02]  /*9c80*/  IMAD.MOV R5, RZ, RZ, -R5 ;  /* 0x000000ffff057224 */ /* 0x000fe400078e0a05 */
[--C-:B------:R-:W-:Y:S01]  /*9c90*/  @!P0 IMAD.IADD R217, R217, 0x1, -R0.reuse ;  /* 0x00000001d9d98824 */ /* 0x100fe200078e0a00 */
[----:B------:R-:W-:Y:S01]  /*9ca0*/  ISETP.GE.AND P0, PT, R32, RZ, PT ;  /* 0x000000ff2000720c */ /* 0x000fe20003f06270 */
[----:B------:R-:W-:Y:S01]  /*9cb0*/  @!P6 IMAD.IADD R93, R93, 0x1, -R0 ;  /* 0x000000015d5de824 */ /* 0x000fe200078e0a00 */
[C---:B------:R-:W-:Y:S01]  /*9cc0*/  ISETP.GT.U32.AND P6, PT, R0.reuse, R98, PT ;  /* 0x000000620000720c */ /* 0x040fe20003fc4070 */
[----:B------:R-:W-:Y:S01]  /*9cd0*/  IMAD R221, R0, R5, R221 ;  /* 0x0000000500dd7224 */ /* 0x000fe200078e02dd */
[C---:B------:R-:W-:Y:S01]  /*9ce0*/  IADD3 R32, R6.reuse, 0xd0, RZ ;  /* 0x000000d006207810 */ /* 0x040fe20007ffe0ff */
[----:B------:R-:W-:Y:S01]  /*9cf0*/  VIADD R5, R6, 0xd1 ;  /* 0x000000d106057836 */ /* 0x000fe20000000000 */
[----:B------:R-:W-:Y:S01]  /*9d00*/  @!P3 IADD3 R219, R219, -R0, RZ ;  /* 0x80000000dbdbb210 */ /* 0x000fe20007ffe0ff */
[----:B------:R-:W-:Y:S01]  /*9d10*/  @!P4 IMAD.MOV R217, RZ, RZ, -R217 ;  /* 0x000000ffffd9c224 */ /* 0x000fe200078e0ad9 */
[----:B------:R-:W-:-:S02]  /*9d20*/  IABS R94, R32 ;  /* 0x00000020005e7213 */ /* 0x000fc40000000000 */
[C---:B------:R-:W-:Y:S02]  /*9d30*/  ISETP.GT.U32.AND P3, PT, R0.reuse, R219, PT ;  /* 0x000000db0000720c */ /* 0x040fe40003f64070 */
[----:B------:R-:W-:Y:S01]  /*9d40*/  ISETP.GT.U32.AND P4, PT, R0, R221, PT ;  /* 0x000000dd0000720c */ /* 0x000fe20003f84070 */
[----:B------:R-:W-:Y:S01]  /*9d50*/  IMAD.HI.U32 R4, R3, R94, RZ ;  /* 0x0000005e03047227 */ /* 0x000fe200078e00ff */
[----:B------:R-:W-:Y:S02]  /*9d60*/  IABS R8, R5 ;  /* 0x0000000500087213 */ /* 0x000fe40000000000 */
[----:B------:R-:W-:Y:S01]  /*9d70*/  @!P1 IADD3 R93, -R93, RZ, RZ ;  /* 0x000000ff5d5d9210 */ /* 0x000fe20007ffe1ff */
[----:B------:R-:W-:Y:S01]  /*9d80*/  @!P6 IMAD.IADD R98, R98, 0x1, -R0 ;  /* 0x000000016262e824 */ /* 0x000fe200078e0a00 */
[----:B------:R-:W-:Y:S01]  /*9d90*/  ISETP.GE.AND P1, PT, R32, RZ, PT ;  /* 0x000000ff2000720c */ /* 0x000fe20003f26270 */
[----:B------:R-:W-:Y:S02]  /*9da0*/  IMAD.MOV R11, RZ, RZ, -R4 ;  /* 0x000000ffff0b7224 */ /* 0x000fe400078e0a04 */
[----:B------:R-:W-:Y:S01]  /*9db0*/  IMAD.HI.U32 R4, R3, R8, RZ ;  /* 0x0000000803047227 */ /* 0x000fe200078e00ff */
[----:B------:R-:W-:-:S02]  /*9dc0*/  ISETP.GT.U32.AND P6, PT, R0, R98, PT ;  /* 0x000000620000720c */ /* 0x000fc40003fc4070 */
[----:B------:R-:W-:Y:S01]  /*9dd0*/  @!P3 IADD3 R219, R219, -R0, RZ ;  /* 0x80000000dbdbb210 */ /* 0x000fe20007ffe0ff */
[----:B------:R-:W-:Y:S01]  /*9de0*/  IMAD R94, R0, R11, R94 ;  /* 0x0000000b005e7224 */ /* 0x000fe200078e025e */
[----:B------:R-:W-:Y:S01]  /*9df0*/  ISETP.GE.AND P3, PT, R5, RZ, PT ;  /* 0x000000ff0500720c */ /* 0x000fe20003f66270 */
[----:B------:R-:W-:-:S04]  /*9e00*/  IMAD.HI.U32 R5, R3, R223, RZ ;  /* 0x000000df03057227 */ /* 0x000fc800078e00ff */
[----:B------:R-:W-:Y:S01]  /*9e10*/  @!P5 IMAD.MOV R219, RZ, RZ, -R219 ;  /* 0x000000ffffdbd224 */ /* 0x000fe200078e0adb */
[----:B------:R-:W-:Y:S01]  /*9e20*/  ISETP.GE.AND P5, PT, R33, RZ, PT ;  /* 0x000000ff2100720c */ /* 0x000fe20003fa6270 */
[----:B------:R-:W-:Y:S01]  /*9e30*/  IMAD.MOV R11, RZ, RZ, -R4 ;  /* 0x000000ffff0b7224 */ /* 0x000fe200078e0a04 */
[----:B------:R-:W-:Y:S01]  /*9e40*/  IADD3 R5, -R5, RZ, RZ ;  /* 0x000000ff05057210 */ /* 0x000fe20007ffe1ff */
[--C-:B------:R-:W-:Y:S01]  /*9e50*/  @!P6 IMAD.IADD R98, R98, 0x1, -R0.reuse ;  /* 0x000000016262e824 */ /* 0x100fe200078e0a00 */
[----:B------:R-:W-:Y:S01]  /*9e60*/  ISETP.GT.U32.AND P6, PT, R0, R94, PT ;  /* 0x0000005e0000720c */ /* 0x000fe20003fc4070 */
[C---:B------:R-:W-:Y:S01]  /*9e70*/  VIADD R33, R6.reuse, 0xd4 ;  /* 0x000000d406217836 */ /* 0x040fe20000000000 */
[----:B------:R-:W-:Y:S01]  /*9e80*/  IADD3 R4, R6, 0xd3, RZ ;  /* 0x000000d306047810 */ /* 0x000fe20007ffe0ff */
[----:B------:R-:W-:Y:S01]  /*9e90*/  @!P4 IMAD.IADD R221, R221, 0x1, -R0 ;  /* 0x00000001ddddc824 */ /* 0x000fe200078e0a00 */
[----:B------:R-:W-:Y:S01]  /*9ea0*/  @!P2 IADD3 R98, -R98, RZ, RZ ;  /* 0x000000ff6262a210 */ /* 0x000fe20007ffe1ff */
[C---:B------:R-:W-:Y:S01]  /*9eb0*/  IMAD R8, R0.reuse, R11, R8 ;  /* 0x0000000b00087224 */ /* 0x040fe200078e0208 */
[----:B------:R-:W-:Y:S01]  /*9ec0*/  IABS R224, R33 ;  /* 0x0000002100e07213 */ /* 0x000fe20000000000 */
[C---:B------:R-:W-:Y:S01]  /*9ed0*/  IMAD R223, R0.reuse, R5, R223 ;  /* 0x0000000500df7224 */ /* 0x040fe200078e02df */
[----:B------:R-:W-:Y:S01]  /*9ee0*/  ISETP.GT.U32.AND P4, PT, R0, R221, PT ;  /* 0x000000dd0000720c */ /* 0x000fe20003f84070 */
[----:B------:R-:W-:Y:S01]  /*9ef0*/  VIADD R32, R6, 0xd6 ;  /* 0x000000d606207836 */ /* 0x000fe20000000000 */
[----:B------:R-:W-:Y:S01]  /*9f00*/  ISETP.GT.U32.AND P2, PT, R0, R8, PT ;  /* 0x000000080000720c */ /* 0x000fe20003f44070 */
[----:B------:R-:W-:Y:S01]  /*9f10*/  IMAD.HI.U32 R5, R3, R224, RZ ;  /* 0x000000e003057227 */ /* 0x000fe200078e00ff */
[----:B------:R-:W-:-:S02]  /*9f20*/  IABS R229, R4 ;  /* 0x0000000400e57213 */ /* 0x000fc40000000000 */
[----:B------:R-:W-:Y:S01]  /*9f30*/  @!P6 IADD3 R94, R94, -R0, RZ ;  /* 0x800000005e5ee210 */ /* 0x000fe20007ffe0ff */
[----:B------:R-:W-:Y:S01]  /*9f40*/  IMAD.MOV R5, RZ, RZ, -R5 ;  /* 0x000000ffff057224 */ /* 0x000fe200078e0a05 */
[----:B------:R-:W-:Y:S02]  /*9f50*/  IABS R225, R32 ;  /* 0x0000002000e17213 */ /* 0x000fe40000000000 */
[C---:B------:R-:W-:Y:S01]  /*9f60*/  ISETP.GT.U32.AND P6, PT, R0.reuse, R94, PT ;  /* 0x0000005e0000720c */ /* 0x040fe20003fc4070 */
[----:B------:R-:W-:Y:S02]  /*9f70*/  IMAD R224, R0, R5, R224 ;  /* 0x0000000500e07224 */ /* 0x000fe400078e02e0 */
[--C-:B------:R-:W-:Y:S01]  /*9f80*/  @!P4 IMAD.IADD R221, R221, 0x1, -R0.reuse ;  /* 0x00000001ddddc824 */ /* 0x100fe200078e0a00 */
[----:B------:R-:W-:Y:S01]  /*9f90*/  ISETP.GE.AND P4, PT, R4, RZ, PT ;  /* 0x000000ff0400720c */ /* 0x000fe20003f86270 */
[----:B------:R-:W-:Y:S02]  /*9fa0*/  @!P2 IMAD.IADD R8, R8, 0x1, -R0 ;  /* 0x000000010808a824 */ /* 0x000fe400078e0a00 */
[----:B------:R-:W-:Y:S01]  /*9fb0*/  IMAD.HI.U32 R4, R3, R229, RZ ;  /* 0x000000e503047227 */ /* 0x000fe200078e00ff */
[----:B------:R-:W-:-:S02]  /*9fc0*/  @!P0 IADD3 R221, -R221, RZ, RZ ;  /* 0x000000ffdddd8210 */ /* 0x000fc40007ffe1ff */
[C---:B------:R-:W-:Y:S01]  /*9fd0*/  ISETP.GT.U32.AND P2, PT, R0.reuse, R8, PT ;  /* 0x000000080000720c */ /* 0x040fe20003f44070 */
[----:B------:R-:W-:Y:S01]  /*9fe0*/  IMAD.MOV R11, RZ, RZ, -R4 ;  /* 0x000000ffff0b7224 */ /* 0x000fe200078e0a04 */
[----:B------:R-:W-:Y:S01]  /*9ff0*/  ISETP.GT.U32.AND P0, PT, R0, R223, PT ;  /* 0x000000df0000720c */ /* 0x000fe20003f04070 */
[----:B------:R-:W-:Y:S01]  /*a000*/  @!P6 IMAD.IADD R94, R94, 0x1, -R0 ;  /* 0x000000015e5ee824 */ /* 0x000fe200078e0a00 */
[----:B------:R-:W-:Y:S01]  /*a010*/  ISETP.GE.AND P6, PT, R33, RZ, PT ;  /* 0x000000ff2100720c */ /* 0x000fe20003fc6270 */
[----:B------:R-:W-:Y:S01]  /*a020*/  IMAD.HI.U32 R4, R3, R231, RZ ;  /* 0x000000e703047227 */ /* 0x000fe200078e00ff */
[----:B------:R-:W-:-:S03]  /*a030*/  IADD3 R33, R6, 0xd7, RZ ;  /* 0x000000d706217810 */ /* 0x000fc60007ffe0ff */
[----:B------:R-:W-:Y:S01]  /*a040*/  @!P1 IMAD.MOV R94, RZ, RZ, -R94 ;  /* 0x000000ffff5e9224 */ /* 0x000fe200078e0a5e */
[C---:B------:R-:W-:Y:S01]  /*a050*/  ISETP.GT.U32.AND P1, PT, R0.reuse, R224, PT ;  /* 0x000000e00000720c */ /* 0x040fe20003f24070 */
[----:B------:R-:W-:Y:S01]  /*a060*/  IMAD R229, R0, R11, R229 ;  /* 0x0000000b00e57224 */ /* 0x000fe200078e02e5 */
[----:B------:R-:W-:Y:S01]  /*a070*/  IABS R232, R33 ;  /* 0x0000002100e87213 */ /* 0x000fe20000000000 */
[----:B------:R-:W-:Y:S01]  /*a080*/  IMAD.HI.U32 R5, R3, R225, RZ ;  /* 0x000000e103057227 */ /* 0x000fe200078e00ff */
[----:B------:R-:W-:Y:S02]  /*a090*/  IABS R11, R35 ;  /* 0x00000023000b7213 */ /* 0x000fe40000000000 */
[----:B------:R-:W-:Y:S01]  /*a0a0*/  @!P0 IADD3 R223, R223, -R0, RZ ;  /* 0x80000000dfdf8210 */ /* 0x000fe20007ffe0ff */
[----:B------:R-:W-:Y:S02]  /*a0b0*/  IMAD.MOV R4, RZ, RZ, -R4 ;  /* 0x000000ffff047224 */ /* 0x000fe400078e0a04 */
[--C-:B------:R-:W-:Y:S01]  /*a0c0*/  @!P2 IMAD.IADD R8, R8, 0x1, -R0.reuse ;  /* 0x000000010808a824 */ /* 0x100fe200078e0a00 */
[C---:B------:R-:W-:Y:S01]  /*a0d0*/  ISETP.GT.U32.AND P2, PT, R0.reuse, R229, PT ;  /* 0x000000e50000720c */ /* 0x040fe20003f44070 */
[----:B------:R-:W-:Y:S01]  /*a0e0*/  IMAD.MOV R5, RZ, RZ, -R5 ;  /* 0x000000ffff057224 */ /* 0x000fe200078e0a05 */
[----:B------:R-:W-:Y:S01]  /*a0f0*/  ISETP.GT.U32.AND P0, PT, R0, R223, PT ;  /* 0x000000df0000720c */ /* 0x000fe20003f04070 */
[----:B------:R-:W-:Y:S01]  /*a100*/  @!P1 IMAD.IADD R224, R224, 0x1, -R0 ;  /* 0x00000001e0e09824 */ /* 0x000fe200078e0a00 */
[----:B------:R-:W-:Y:S01]  /*a110*/  @!P3 IADD3 R8, -R8, RZ, RZ ;  /* 0x000000ff0808b210 */ /* 0x000fe20007ffe1ff */
[----:B------:R-:W-:Y:S01]  /*a120*/  IMAD R231, R0, R4, R231 ;  /* 0x0000000400e77224 */ /* 0x000fe200078e02e7 */
[----:B------:R-:W-:Y:S01]  /*a130*/  ISETP.GE.AND P3, PT, R34, RZ, PT ;  /* 0x000000ff2200720c */ /* 0x000fe20003f66270 */
[----:B------:R-:W-:Y:S01]  /*a140*/  IMAD.HI.U32 R4, R3, R232, RZ ;  /* 0x000000e803047227 */ /* 0x000fe200078e00ff */
[----:B------:R-:W-:-:S03]  /*a150*/  ISETP.GT.U32.AND P1, PT, R0, R224, PT ;  /* 0x000000e00000720c */ /* 0x000fc60003f24070 */
[C---:B------:R-:W-:Y:S02]  /*a160*/  IMAD R225, R0.reuse, R5, R225 ;  /* 0x0000000500e17224 */ /* 0x040fe400078e02e1 */
[----:B------:R-:W-:Y:S02]  /*a170*/  IMAD.MOV R5, RZ, RZ, -R4 ;  /* 0x000000ffff057224 */ /* 0x000fe400078e0a04 */
[----:B------:R-:W-:Y:S02]  /*a180*/  @!P2 IMAD.IADD R229, R229, 0x1, -R0 ;  /* 0x00000001e5e5a824 */ /* 0x000fe400078e0a00 */
[C---:B------:R-:W-:Y:S02]  /*a190*/  IMAD R232, R0.reuse, R5, R232 ;  /* 0x0000000500e87224 */ /* 0x040fe400078e02e8 */
[--C-:B------:R-:W-:Y:S01]  /*a1a0*/  @!P0 IMAD.IADD R223, R223, 0x1, -R0.reuse ;  /* 0x00000001dfdf8824 */ /* 0x100fe200078e0a00 */
[----:B------:R-:W-:Y:S01]  /*a1b0*/  ISETP.GT.U32.AND P2, PT, R0, R229, PT ;  /* 0x000000e50000720c */ /* 0x000fe20003f44070 */
[----:B------:R-:W-:Y:S01]  /*a1c0*/  @!P1 IMAD.IADD R224, R224, 0x1, -R0 ;  /* 0x00000001e0e09824 */ /* 0x000fe200078e0a00 */
[----:B------:R-:W-:Y:S01]  /*a1d0*/  ISETP.GT.U32.AND P1, PT, R0, R232, PT ;  /* 0x000000e80000720c */ /* 0x000fe20003f24070 */
[----:B------:R-:W-:Y:S01]  /*a1e0*/  VIADD R34, R6, 0xd8 ;  /* 0x000000d806227836 */ /* 0x000fe20000000000 */
[----:B------:R-:W-:-:S02]  /*a1f0*/  @!P5 IADD3 R223, -R223, RZ, RZ ;  /* 0x000000ffdfdfd210 */ /* 0x000fc40007ffe1ff */
[C---:B------:R-:W-:Y:S02]  /*a200*/  ISETP.GT.U32.AND P0, PT, R0.reuse, R231, PT ;  /* 0x000000e70000720c */ /* 0x040fe40003f04070 */
[----:B------:R-:W-:Y:S02]  /*a210*/  ISETP.GT.U32.AND P5, PT, R0, R225, PT ;  /* 0x000000e10000720c */ /* 0x000fe40003fa4070 */
[----:B------:R-:W-:Y:S02]  /*a220*/  IABS R226, R34 ;  /* 0x0000002200e27213 */ /* 0x000fe40000000000 */
[----:B------:R-:W-:Y:S01]  /*a230*/  @!P6 IADD3 R224, -R224, RZ, RZ ;  /* 0x000000ffe0e0e210 */ /* 0x000fe20007ffe1ff */
[----:B------:R-:W-:Y:S01]  /*a240*/  @!P2 IMAD.IADD R229, R229, 0x1, -R0 ;  /* 0x00000001e5e5a824 */ /* 0x000fe200078e0a00 */
[----:B------:R-:W-:Y:S01]  /*a250*/  ISETP.GE.AND P2, PT, R32, RZ, PT ;  /* 0x000000ff2000720c */ /* 0x000fe20003f46270 */
[----:B------:R-:W-:Y:S01]  /*a260*/  IMAD.MOV.U32 R32, RZ, RZ, R11 ;  /* 0x000000ffff207224 */ /* 0x000fe200078e000b */
[----:B------:R-:W-:Y:S01]  /*a270*/  @!P1 IADD3 R232, R232, -R0, RZ ;  /* 0x80000000e8e89210 */ /* 0x000fe20007ffe0ff */
[----:B------:R-:W-:Y:S01]  /*a280*/  @!P4 IMAD.MOV R229, RZ, RZ, -R229 ;  /* 0x000000ffffe5c224 */ /* 0x000fe200078e0ae5 */
[----:B------:R-:W-:Y:S01]  /*a290*/  ISETP.GE.AND P6, PT, R34, RZ, PT ;  /* 0x000000ff2200720c */ /* 0x000fe20003fc6270 */
[----:B------:R-:W-:Y:S01]  /*a2a0*/  IMAD.HI.U32 R5, R3, R32, RZ ;  /* 0x0000002003057227 */ /* 0x000fe200078e00ff */
[----:B------:R-:W-:-:S02]  /*a2b0*/  ISETP.GT.U32.AND P1, PT, R0, R232, PT ;  /* 0x000000e80000720c */ /* 0x000fc40003f24070 */
[-C--:B------:R-:W-:Y:S01]  /*a2c0*/  @!P0 IADD3 R231, R231, -R0.reuse, RZ ;  /* 0x80000000e7e78210 */ /* 0x080fe20007ffe0ff */
[----:B------:R-:W-:Y:S01]  /*a2d0*/  IMAD.MOV R5, RZ, RZ, -R5 ;  /* 0x000000ffff057224 */ /* 0x000fe200078e0a05 */
[----:B------:R-:W-:Y:S01]  /*a2e0*/  @!P5 IADD3 R225, R225, -R0, RZ ;  /* 0x80000000e1e1d210 */ /* 0x000fe20007ffe0ff */
[----:B------:R-:W-:Y:S01]  /*a2f0*/  IMAD.HI.U32 R4, R3, R226, RZ ;  /* 0x000000e203047227 */ /* 0x000fe200078e00ff */
[----:B------:R-:W-:Y:S02]  /*a300*/  ISETP.GE.AND P5, PT, R33, RZ, PT ;  /* 0x000000ff2100720c */ /* 0x000fe40003fa6270 */
[C---:B------:R-:W-:Y:S01]  /*a310*/  ISETP.GT.U32.AND P0, PT, R0.reuse, R231, PT ;  /* 0x000000e70000720c */ /* 0x040fe20003f04070 */
[C---:B------:R-:W-:Y:S01]  /*a320*/  IMAD R5, R0.reuse, R5, R32 ;  /* 0x0000000500057224 */ /* 0x040fe200078e0220 */
[----:B------:R-:W-:Y:S01]  /*a330*/  ISETP.GT.U32.AND P4, PT, R0, R225, PT ;  /* 0x000000e10000720c */ /* 0x000fe20003f84070 */
[----:B------:R-:W-:Y:S01]  /*a340*/  IMAD.MOV R11, RZ, RZ, -R4 ;  /* 0x000000ffff0b7224 */ /* 0x000fe200078e0a04 */
[----:B------:R-:W-:Y:S01]  /*a350*/  IADD3 R34, R6, 0xdd, RZ ;  /* 0x000000dd06227810 */ /* 0x000fe20007ffe0ff */
[----:B------:R-:W-:Y:S01]  /*a360*/  @!P1 IMAD.IADD R232, R232, 0x1, -R0 ;  /* 0x00000001e8e89824 */ /* 0x000fe200078e0a00 */
[C---:B------:R-:W-:Y:S01]  /*a370*/  IADD3 R33, R6.reuse, 0xde, RZ ;  /* 0x000000de06217810 */ /* 0x040fe20007ffe0ff */
[----:B------:R-:W-:Y:S01]  /*a380*/  VIADD R4, R6, 0xda ;  /* 0x000000da06047836 */ /* 0x000fe20000000000 */
[----:B------:R-:W-:Y:S01]  /*a390*/  IABS R228, R34 ;  /* 0x0000002200e47213 */ /* 0x000fe20000000000 */
[C---:B------:R-:W-:Y:S01]  /*a3a0*/  IMAD R226, R0.reuse, R11, R226 ;  /* 0x0000000b00e27224 */ /* 0x040fe200078e02e2 */
[----:B------:R-:W-:Y:S01]  /*a3b0*/  IABS R99, R33 ;  /* 0x0000002100637213 */ /* 0x000fe20000000000 */
[----:B------:R-:W-:Y:S01]  /*a3c0*/  @!P5 IMAD.MOV R232, RZ, RZ, -R232 ;  /* 0x000000ffffe8d224 */ /* 0x000fe200078e0ae8 */
[----:B------:R-:W-:Y:S01]  /*a3d0*/  ISETP.GT.U32.AND P5, PT, R0, R5, PT ;  /* 0x000000050000720c */ /* 0x000fe20003fa4070 */
[----:B------:R-:W-:Y:S01]  /*a3e0*/  @!P0 IMAD.IADD R231, R231, 0x1, -R0 ;  /* 0x00000001e7e78824 */ /* 0x000fe200078e0a00 */
[----:B------:R-:W-:Y:S01]  /*a3f0*/  IABS R233, R4 ;  /* 0x0000000400e97213 */ /* 0x000fe20000000000 */
[----:B------:R-:W-:Y:S01]  /*a400*/  VIADD R11, R6, 0xdb ;  /* 0x000000db060b7836 */ /* 0x000fe20000000000 */
[----:B------:R-:W-:Y:S01]  /*a410*/  @!P4 IADD3 R225, R225, -R0, RZ ;  /* 0x80000000e1e1c210 */ /* 0x000fe20007ffe0ff */
[----:B------:R-:W-:Y:S01]  /*a420*/  @!P3 IMAD.MOV R231, RZ, RZ, -R231 ;  /* 0x000000ffffe7b224 */ /* 0x000fe200078e0ae7 */
[----:B------:R-:W-:Y:S01]  /*a430*/  ISETP.GT.U32.AND P4, PT, R0, R226, PT ;  /* 0x000000e20000720c */ /* 0x000fe20003f84070 */
[----:B------:R-:W-:Y:S01]  /*a440*/  VIADD R32, R6, 0xdc ;  /* 0x000000dc06207836 */ /* 0x000fe20000000000 */
[----:B------:R-:W-:Y:S01]  /*a450*/  ISETP.GE.AND P3, PT, R4, RZ, PT ;  /* 0x000000ff0400720c */ /* 0x000fe20003f66270 */
[----:B------:R-:W-:Y:S01]  /*a460*/  IMAD.HI.U32 R4, R3, R233, RZ ;  /* 0x000000e903047227 */ /* 0x000fe200078e00ff */
[----:B------:R-:W-:-:S02]  /*a470*/  IABS R227, R11 ;  /* 0x0000000b00e37213 */ /* 0x000fc40000000000 */
[----:B------:R-:W-:Y:S01]  /*a480*/  ISETP.GE.AND P1, PT, R32, RZ, PT ;  /* 0x000000ff2000720c */ /* 0x000fe20003f26270 */
[----:B------:R-:W-:Y:S01]  /*a490*/  IMAD.MOV R4, RZ, RZ, -R4 ;  /* 0x000000ffff047224 */ /* 0x000fe200078e0a04 */
[----:B------:R-:W-:Y:S01]  /*a4a0*/  IABS R234, R32 ;  /* 0x0000002000ea7213 */ /* 0x000fe20000000000 */
[----:B------:R-:W-:Y:S01]  /*a4b0*/  @!P5 IMAD.IADD R5, R5, 0x1, -R0 ;  /* 0x000000010505d824 */ /* 0x000fe200078e0a00 */
[----:B------:R-:W-:Y:S01]  /*a4c0*/  ISETP.GE.AND P0, PT, R35, RZ, PT ;  /* 0x000000ff2300720c */ /* 0x000fe20003f06270 */
[C---:B------:R-:W-:Y:S02]  /*a4d0*/  IMAD R233, R0.reuse, R4, R233 ;  /* 0x0000000400e97224 */ /* 0x040fe400078e02e9 */
[C---:B------:R-:W-:Y:S01]  /*a4e0*/  IMAD.HI.U32 R4, R3.reuse, R227, RZ ;  /* 0x000000e303047227 */ /* 0x040fe200078e00ff */
[----:B------:R-:W-:Y:S02]  /*a4f0*/  ISETP.GT.U32.AND P5, PT, R0, R5, PT ;  /* 0x000000050000720c */ /* 0x000fe40003fa4070 */
[----:B------:R-:W-:Y:S01]  /*a500*/  @!P4 IADD3 R226, R226, -R0, RZ ;  /* 0x80000000e2e2c210 */ /* 0x000fe20007ffe0ff */
[----:B------:R-:W-:Y:S01]  /*a510*/  @!P2 IMAD.MOV R225, RZ, RZ, -R225 ;  /* 0x000000ffffe1a224 */ /* 0x000fe200078e0ae1 */
[----:B------:R-:W-:Y:S01]  /*a520*/  IADD3 R32, -R4, RZ, RZ ;  /* 0x000000ff04207210 */ /* 0x000fe20007ffe1ff */
[----:B------:R-:W-:Y:S01]  /*a530*/  IMAD.HI.U32 R4, R3, R228, RZ ;  /* 0x000000e403047227 */ /* 0x000fe200078e00ff */
[----:B------:R-:W-:-:S02]  /*a540*/  ISETP.GT.U32.AND P4, PT, R0, R226, PT ;  /* 0x000000e20000720c */ /* 0x000fc40003f84070 */
[----:B------:R-:W-:Y:S01]  /*a550*/  ISETP.GE.AND P2, PT, R11, RZ, PT ;  /* 0x000000ff0b00720c */ /* 0x000fe20003f46270 */
[----:B------:R-:W-:Y:S01]  /*a560*/  IMAD R227, R0, R32, R227 ;  /* 0x0000002000e37224 */ /* 0x000fe200078e02e3 */
[----:B------:R-:W-:Y:S01]  /*a570*/  IADD3 R35, -R4, RZ, RZ ;  /* 0x000000ff04237210 */ /* 0x000fe20007ffe1ff */
[----:B------:R-:W-:Y:S02]  /*a580*/  IMAD.HI.U32 R11, R3, R234, RZ ;  /* 0x000000ea030b7227 */ /* 0x000fe400078e00ff */
[----:B------:R-:W-:Y:S02]  /*a590*/  @!P5 IADD3 R5, R5, -R0, RZ ;  /* 0x800000000505d210 */ /* 0x000fe40007ffe0ff */
[----:B------:R-:W-:Y:S01]  /*a5a0*/  ISETP.GT.U32.AND P5, PT, R0, R227, PT ;  /* 0x000000e30000720c */ /* 0x000fe20003fa4070 */
[----:B------:R-:W-:Y:S02]  /*a5b0*/  IMAD.MOV R11, RZ, RZ, -R11 ;  /* 0x000000ffff0b7224 */ /* 0x000fe400078e0a0b */
[----:B------:R-:W-:-:S04]  /*a5c0*/  IMAD.HI.U32 R4, R3, R99, RZ ;  /* 0x0000006303047227 */ /* 0x000fc800078e00ff */
[----:B------:R-:W-:Y:S01]  /*a5d0*/  @!P4 IMAD.IADD R226, R226, 0x1, -R0 ;  /* 0x00000001e2e2c824 */ /* 0x000fe200078e0a00 */
[C---:B------:R-:W-:Y:S01]  /*a5e0*/  ISETP.GT.U32.AND P4, PT, R0.reuse, R233, PT ;  /* 0x000000e90000720c */ /* 0x040fe20003f84070 */
[C---:B------:R-:W-:Y:S02]  /*a5f0*/  IMAD R234, R0.reuse, R11, R234 ;  /* 0x0000000b00ea7224 */ /* 0x040fe400078e02ea */
[C---:B------:R-:W-:Y:S02]  /*a600*/  IMAD R228, R0.reuse, R35, R228 ;  /* 0x0000002300e47224 */ /* 0x040fe400078e02e4 */
[----:B------:R-:W-:Y:S01]  /*a610*/  IMAD.MOV R4, RZ, RZ, -R4 ;  /* 0x000000ffff047224 */ /* 0x000fe200078e0a04 */
[----:B------:R-:W-:Y:S01]  /*a620*/  @!P5 IADD3 R227, R227, -R0, RZ ;  /* 0x80000000e3e3d210 */ /* 0x000fe20007ffe0ff */
[----:B------:R-:W-:Y:S01]  /*a630*/  @!P6 IMAD.MOV R226, RZ, RZ, -R226 ;  /* 0x000000ffffe2e224 */ /* 0x000fe200078e0ae2 */
[C---:B------:R-:W-:Y:S01]  /*a640*/  ISETP.GT.U32.AND P6, PT, R0.reuse, R234, PT ;  /* 0x000000ea0000720c */ /* 0x040fe20003fc4070 */
[----:B------:R-:W-:-:S02]  /*a650*/  IMAD R99, R0, R4, R99 ;  /* 0x0000000400637224 */ /* 0x000fc400078e0263 */
[----:B------:R-:W-:Y:S01]  /*a660*/  @!P0 IMAD.MOV R5, RZ, RZ, -R5 ;  /* 0x000000ffff058224 */ /* 0x000fe200078e0a05 */
[C---:B------:R-:W-:Y:S01]  /*a670*/  ISETP.GT.U32.AND P0, PT, R0.reuse, R228, PT ;  /* 0x000000e40000720c */ /* 0x040fe20003f04070 */
[----:B------:R-:W-:Y:S01]  /*a680*/  @!P4 IMAD.IADD R233, R233, 0x1, -R0 ;  /* 0x00000001e9e9c824 */ /* 0x000fe200078e0a00 */
[----:B------:R-:W-:Y:S01]  /*a690*/  ISETP.GT.U32.AND P5, PT, R0, R99, PT ;  /* 0x000000630000720c */ /* 0x000fe20003fa4070 */
[----:B------:R-:W-:-:S03]  /*a6a0*/  IMAD.HI.U32 R4, R3, R230, RZ ;  /* 0x000000e603047227 */ /* 0x000fc600078e00ff */
[----:B------:R-:W-:Y:S01]  /*a6b0*/  ISETP.GT.U32.AND P4, PT, R0, R233, PT ;  /* 0x000000e90000720c */ /* 0x000fe20003f84070 */
[----:B------:R-:W-:Y:S01]  /*a6c0*/  VIADD R32, R6, 0xe2 ;  /* 0x000000e206207836 */ /* 0x000fe20000000000 */
[----:B------:R-:W-:Y:S01]  /*a6d0*/  IADD3 R11, -R4, RZ, RZ ;  /* 0x000000ff040b7210 */ /* 0x000fe20007ffe1ff */
[----:B------:R-:W-:Y:S01]  /*a6e0*/  IMAD.HI.U32 R4, R3, R95, RZ ;  /* 0x0000005f03047227 */ /* 0x000fe200078e00ff */
[----:B------:R-:W-:Y:S02]  /*a6f0*/  @!P6 IADD3 R234, R234, -R0, RZ ;  /* 0x80000000eaeae210 */ /* 0x000fe40007ffe0ff */
[----:B------:R-:W-:Y:S01]  /*a700*/  ISETP.GT.U32.AND P6, PT, R0, R227, PT ;  /* 0x000000e30000720c */ /* 0x000fe20003fc4070 */
[--C-:B------:R-:W-:Y:S01]  /*a710*/  @!P0 IMAD.IADD R228, R228, 0x1, -R0.reuse ;  /* 0x00000001e4e48824 */ /* 0x100fe200078e0a00 */
[C---:B------:R-:W-:Y:S01]  /*a720*/  ISETP.GT.U32.AND P0, PT, R0.reuse, R234, PT ;  /* 0x000000ea0000720c */ /* 0x040fe20003f04070 */
[----:B------:R-:W-:Y:S01]  /*a730*/  @!P5 IMAD.IADD R99, R99, 0x1, -R0 ;  /* 0x000000016363d824 */ /* 0x000fe200078e0a00 */
[----:B------:R-:W-:Y:S01]  /*a740*/  IABS R35, R32 ;  /* 0x0000002000237213 */ /* 0x000fe20000000000 */
[C---:B------:R-:W-:Y:S01]  /*a750*/  IMAD R230, R0.reuse, R11, R230 ;  /* 0x0000000b00e67224 */ /* 0x040fe200078e02e6 */
[----:B------:R-:W-:Y:S01]  /*a760*/  ISETP.GT.U32.AND P5, PT, R0, R228, PT ;  /* 0x000000e40000720c */ /* 0x000fe20003fa4070 */
[----:B------:R-:W-:-:S02]  /*a770*/  IMAD.MOV R4, RZ, RZ, -R4 ;  /* 0x000000ffff047224 */ /* 0x000fc400078e0a04 */
[--C-:B------:R-:W-:Y:S01]  /*a780*/  @!P4 IMAD.IADD R233, R233, 0x1, -R0.reuse ;  /* 0x00000001e9e9c824 */ /* 0x100fe200078e0a00 */
[----:B------:R-:W-:Y:S01]  /*a790*/  ISETP.GE.AND P4, PT, R34, RZ, PT ;  /* 0x000000ff2200720c */ /* 0x000fe20003f86270 */
[C---:B------:R-:W-:Y:S02]  /*a7a0*/  IMAD R95, R0.reuse, R4, R95 ;  /* 0x00000004005f7224 */ /* 0x040fe400078e025f */
[--C-:B------:R-:W-:Y:S01]  /*a7b0*/  @!P6 IMAD.IADD R227, R227, 0x1, -R0.reuse ;  /* 0x00000001e3e3e824 */ /* 0x100fe200078e0a00 */
[----:B------:R-:W-:Y:S01]  /*a7c0*/  ISETP.GT.U32.AND P6, PT, R0, R230, PT ;  /* 0x000000e60000720c */ /* 0x000fe20003fc4070 */
[----:B------:R-:W-:Y:S01]  /*a7d0*/  VIADD R34, R6, 0xe1 ;  /* 0x000000e106227836 */ /* 0x000fe20000000000 */
[----:B------:R-:W-:Y:S01]  /*a7e0*/  @!P3 IADD3 R233, -R233, RZ, RZ ;  /* 0x000000ffe9e9b210 */ /* 0x000fe20007ffe1ff */
[C---:B------:R-:W-:Y:S01]  /*a7f0*/  IMAD.HI.U32 R11, R3.reuse, R35, RZ ;  /* 0x00000023030b7227 */ /* 0x040fe200078e00ff */
[----:B------:R-:W-:Y:S02]  /*a800*/  ISETP.GT.U32.AND P3, PT, R0, R99, PT ;  /* 0x000000630000720c */ /* 0x000fe40003f64070 */
[----:B------:R-:W-:Y:S01]  /*a810*/  IABS R39, R34 ;  /* 0x0000002200277213 */ /* 0x000fe20000000000 */
[----:B------:R-:W-:Y:S01]  /*a820*/  @!P5 IMAD.IADD R228, R228, 0x1, -R0 ;  /* 0x00000001e4e4d824 */ /* 0x000fe200078e0a00 */
[----:B------:R-:W-:Y:S01]  /*a830*/  ISETP.GT.U32.AND P5, PT, R0, R95, PT ;  /* 0x0000005f0000720c */ /* 0x000fe20003fa4070 */
[----:B------:R-:W-:Y:S01]  /*a840*/  IMAD.MOV R40, RZ, RZ, -R11 ;  /* 0x000000ffff287224 */ /* 0x000fe200078e0a0b */
[----:B------:R-:W-:Y:S01]  /*a850*/  @!P0 IADD3 R234, R234, -R0, RZ ;  /* 0x80000000eaea8210 */ /* 0x000fe20007ffe0ff */
[----:B------:R-:W-:Y:S01]  /*a860*/  IMAD.HI.U32 R4, R3, R39, RZ ;  /* 0x0000002703047227 */ /* 0x000fe200078e00ff */
[----:B------:R-:W-:-:S02]  /*a870*/  ISETP.GE.AND P0, PT, R33, RZ, PT ;  /* 0x000000ff2100720c */ /* 0x000fc40003f06270 */
[----:B------:R-:W-:Y:S01]  /*a880*/  @!P2 IADD3 R227, -R227, RZ, RZ ;  /* 0x000000ffe3e3a210 */ /* 0x000fe20007ffe1ff */
[--C-:B------:R-:W-:Y:S01]  /*a890*/  @!P6 IMAD.IADD R230, R230, 0x1, -R0.reuse ;  /* 0x00000001e6e6e824 */ /* 0x100fe200078e0a00 */
[----:B------:R-:W-:Y:S01]  /*a8a0*/  IADD3 R4, -R4, RZ, RZ ;  /* 0x000000ff04047210 */ /* 0x000fe20007ffe1ff */
[--C-:B------:R-:W-:Y:S01]  /*a8b0*/  @!P3 IMAD.IADD R99, R99, 0x1, -R0.reuse ;  /* 0x000000016363b824 */ /* 0x100fe200078e0a00 */
[----:B------:R-:W-:Y:S01]  /*a8c0*/  ISETP.GE.AND P3, PT, R36, RZ, PT ;  /* 0x000000ff2400720c */ /* 0x000fe20003f66270 */
[----:B------:R-:W-:Y:S01]  /*a8d0*/  IMAD R35, R0, R40, R35 ;  /* 0x0000002800237224 */ /* 0x000fe200078e0223 */
[----:B------:R-:W-:Y:S01]  /*a8e0*/  IADD3 R36, R6, 0xe3, RZ ;  /* 0x000000e306247810 */ /* 0x000fe20007ffe0ff */
[----:B------:R-:W-:Y:S01]  /*a8f0*/  @!P5 IMAD.IADD R95, R95, 0x1, -R0 ;  /* 0x000000015f5fd824 */ /* 0x000fe200078e0a00 */
[----:B------:R-:W-:Y:S01]  /*a900*/  ISETP.GT.U32.AND P5, PT, R0, R230, PT ;  /* 0x000000e60000720c */ /* 0x000fe20003fa4070 */
[----:B------:R-:W-:Y:S01]  /*a910*/  VIADD R33, R6, 0xe4 ;  /* 0x000000e406217836 */ /* 0x000fe20000000000 */
[----:B------:R-:W-:Y:S01]  /*a920*/  ISETP.GE.AND P6, PT, R37, RZ, PT ;  /* 0x000000ff2500720c */ /* 0x000fe20003fc6270 */
[C---:B------:R-:W-:Y:S01]  /*a930*/  IMAD R11, R0.reuse, R4, R39 ;  /* 0x00000004000b7224 */ /* 0x040fe200078e0227 */
[----:B------:R-:W-:Y:S01]  /*a940*/  @!P0 IADD3 R99, -R99, RZ, RZ ;  /* 0x000000ff63638210 */ /* 0x000fe20007ffe1ff */
[----:B------:R-:W-:Y:S01]  /*a950*/  @!P1 IMAD.MOV R234, RZ, RZ, -R234 ;  /* 0x000000ffffea9224 */ /* 0x000fe200078e0aea */
[----:B------:R-:W-:Y:S01]  /*a960*/  ISETP.GT.U32.AND P0, PT, R0, R35, PT ;  /* 0x000000230000720c */ /* 0x000fe20003f04070 */
[----:B------:R-:W-:Y:S01]  /*a970*/  @!P4 IMAD.MOV R228, RZ, RZ, -R228 ;  /* 0x000000ffffe4c224 */ /* 0x000fe200078e0ae4 */
[----:B------:R-:W-:Y:S01]  /*a980*/  IABS R37, R33 ;  /* 0x0000002100257213 */ /* 0x000fe20000000000 */
[----:B------:R-:W-:Y:S01]  /*a990*/  VIADD R40, R6, 0xe7 ;  /* 0x000000e706287836 */ /* 0x000fe20000000000 */
[----:B------:R-:W-:-:S02]  /*a9a0*/  IABS R41, R36 ;  /* 0x0000002400297213 */ /* 0x000fc40000000000 */
[----:B------:R-:W-:Y:S01]  /*a9b0*/  ISETP.GT.U32.AND P2, PT, R0, R95, PT ;  /* 0x0000005f0000720c */ /* 0x000fe20003f44070 */
[----:B------:R-:W-:Y:S01]  /*a9c0*/  @!P5 IMAD.IADD R230, R230, 0x1, -R0 ;  /* 0x00000001e6e6d824 */ /* 0x000fe200078e0a00 */
[----:B------:R-:W-:Y:S01]  /*a9d0*/  ISETP.GT.U32.AND P1, PT, R0, R11, PT ;  /* 0x0000000b0000720c */ /* 0x000fe20003f24070 */
[C---:B------:R-:W-:Y:S01]  /*a9e0*/  IMAD.HI.U32 R4, R3.reuse, R41, RZ ;  /* 0x0000002903047227 */ /* 0x040fe200078e00ff */
[----:B------:R-:W-:Y:S02]  /*a9f0*/  ISETP.GE.AND P5, PT, R32, RZ, PT ;  /* 0x000000ff2000720c */ /* 0x000fe40003fa6270 */
[----:B------:R-:W-:Y:S01]  /*aa00*/  @!P3 IADD3 R230, -R230, RZ, RZ ;  /* 0x000000ffe6e6b210 */ /* 0x000fe20007ffe1ff */
[----:B------:R-:W-:Y:S01]  /*aa10*/  IMAD.HI.U32 R32, R3, R37, RZ ;  /* 0x0000002503207227 */ /* 0x000fe200078e00ff */
[----:B------:R-:W-:-:S03]  /*aa20*/  ISETP.GE.AND P4, PT, R34, RZ, PT ;  /* 0x000000ff2200720c */ /* 0x000fc60003f86270 */
[----:B------:R-:W-:Y:S01]  /*aa30*/  IMAD.MOV R4, RZ, RZ, -R4 ;  /* 0x000000ffff047224 */ /* 0x000fe200078e0a04 */
[----:B------:R-:W-:Y:S01]  /*aa40*/  IADD3 R32, -R32, RZ, RZ ;  /* 0x000000ff20207210 */ /* 0x000fe20007ffe1ff */
[--C-:B------:R-:W-:Y:S01]  /*aa50*/  @!P0 IMAD.IADD R35, R35, 0x1, -R0.reuse ;  /* 0x0000000123238824 */ /* 0x100fe200078e0a00 */
[----:B------:R-:W-:Y:S01]  /*aa60*/  @!P2 IADD3 R95, R95, -R0, RZ ;  /* 0x800000005f5fa210 */ /* 0x000fe20007ffe0ff */
[----:B------:R-:W-:Y:S01]  /*aa70*/  @!P1 IMAD.IADD R11, R11, 0x1, -R0 ;  /* 0x000000010b0b9824 */ /* 0x000fe200078e0a00 */
[----:B------:R-:W-:Y:S01]  /*aa80*/  ISETP.GE.AND P2, PT, R36, RZ, PT ;  /* 0x000000ff2400720c */ /* 0x000fe20003f46270 */
[C---:B------:R-:W-:Y:S01]  /*aa90*/  IMAD R41, R0.reuse, R4, R41 ;  /* 0x0000000400297224 */ /* 0x040fe200078e0229 */
[C---:B------:R-:W-:Y:S01]  /*aaa0*/  ISETP.GT.U32.AND P0, PT, R0.reuse, R35, PT ;  /* 0x000000230000720c */ /* 0x040fe20003f04070 */
[C---:B------:R-:W-:Y:S01]  /*aab0*/  IMAD R37, R0.reuse, R32, R37 ;  /* 0x0000002000257224 */ /* 0x040fe200078e0225 */
[----:B------:R-:W-:Y:S01]  /*aac0*/  ISETP.GT.U32.AND P1, PT, R0, R11, PT ;  /* 0x0000000b0000720c */ /* 0x000fe20003f24070 */
[----:B------:R-:W-:Y:S01]  /*aad0*/  VIADD R36, R6, 0xe5 ;  /* 0x000000e506247836 */ /* 0x000fe20000000000 */
[C---:B------:R-:W-:Y:S01]  /*aae0*/  ISETP.GT.U32.AND P3, PT, R0.reuse, R41, PT ;  /* 0x000000290000720c */ /* 0x040fe20003f64070 */
[----:B------:R-:W-:Y:S01]  /*aaf0*/  @!P6 IMAD.MOV R95, RZ, RZ, -R95 ;  /* 0x000000ffff5fe224 */ /* 0x000fe200078e0a5f */
[----:B------:R-:W-:Y:S01]  /*ab00*/  ISETP.GT.U32.AND P6, PT, R0, R37, PT ;  /* 0x000000250000720c */ /* 0x000fe20003fc4070 */
[----:B------:R-:W-:Y:S01]  /*ab10*/  VIADD R34, R6, 0xe6 ;  /* 0x000000e606227836 */ /* 0x000fe20000000000 */
[----:B------:R-:W-:-:S04]  /*ab20*/  IABS R4, R36 ;  /* 0x0000002400047213 */ /* 0x000fc80000000000 */
[----:B------:R-:W-:Y:S01]  /*ab30*/  IABS R39, R34 ;  /* 0x0000002200277213 */ /* 0x000fe20000000000 */
[----:B------:R-:W-:Y:S01]  /*ab40*/  IMAD.MOV.U32 R32, RZ, RZ, R4 ;  /* 0x000000ffff207224 */ /* 0x000fe200078e0004 */
[----:B------:R-:W-:Y:S02]  /*ab50*/  @!P0 IADD3 R35, R35, -R0, RZ ;  /* 0x8000000023238210 */ /* 0x000fe40007ffe0ff */
[----:B------:R-:W-:Y:S01]  /*ab60*/  ISETP.GE.AND P0, PT, R36, RZ, PT ;  /* 0x000000ff2400720c */ /* 0x000fe20003f06270 */
[----:B------:R-:W-:Y:S01]  /*ab70*/  IMAD.HI.U32 R4, R3, R32, RZ ;  /* 0x0000002003047227 */ /* 0x000fe200078e00ff */
[----:B------:R-:W-:Y:S02]  /*ab80*/  @!P1 IADD3 R11, R11, -R0, RZ ;  /* 0x800000000b0b9210 */ /* 0x000fe40007ffe0ff */
[----:B------:R-:W-:Y:S01]  /*ab90*/  IABS R36, R40 ;  /* 0x0000002800247213 */ /* 0x000fe20000000000 */
[--C-:B------:R-:W-:Y:S01]  /*aba0*/  @!P3 IMAD.IADD R41, R41, 0x1, -R0.reuse ;  /* 0x000000012929b824 */ /* 0x100fe200078e0a00 */
[----:B------:R-:W-:Y:S01]  /*abb0*/  ISETP.GE.AND P1, PT, R33, RZ, PT ;  /* 0x000000ff2100720c */ /* 0x000fe20003f26270 */
[----:B------:R-:W-:Y:S01]  /*abc0*/  @!P6 IMAD.IADD R37, R37, 0x1, -R0 ;  /* 0x000000012525e824 */ /* 0x000fe200078e0a00 */
[----:B------:R-:W-:Y:S01]  /*abd0*/  MOV R9, R35 ;  /* 0x0000002300097202 */ /* 0x000fe20000000f00 */
[----:B------:R-:W-:Y:S01]  /*abe0*/  IMAD.MOV R33, RZ, RZ, -R4 ;  /* 0x000000ffff217224 */ /* 0x000fe200078e0a04 */
[C---:B------:R-:W-:Y:S01]  /*abf0*/  ISETP.GT.U32.AND P3, PT, R0.reuse, R41, PT ;  /* 0x000000290000720c */ /* 0x040fe20003f64070 */
[----:B------:R-:W-:Y:S01]  /*ac00*/  IMAD.MOV.U32 R4, RZ, RZ, R39 ;  /* 0x000000ffff047224 */ /* 0x000fe200078e0027 */
[----:B------:R-:W-:Y:S01]  /*ac10*/  MOV R39, R36 ;  /* 0x0000002400277202 */ /* 0x000fe20000000f00 */
[C---:B------:R-:W-:Y:S01]  /*ac20*/  IMAD R33, R0.reuse, R33, R32 ;  /* 0x0000002100217224 */ /* 0x040fe200078e0220 */
[----:B------:R-:W-:Y:S01]  /*ac30*/  ISETP.GT.U32.AND P6, PT, R0, R37, PT ;  /* 0x000000250000720c */ /* 0x000fe20003fc4070 */
[----:B------:R-:W-:-:S04]  /*ac40*/  IMAD.HI.U32 R32, R3, R4, RZ ;  /* 0x0000000403207227 */ /* 0x000fc800078e00ff */
[----:B------:R-:W-:Y:S02]  /*ac50*/  IMAD.MOV.U32 R13, RZ, RZ, R11 ;  /* 0x000000ffff0d7224 */ /* 0x000fe400078e000b */
[----:B------:R-:W-:-:S04]  /*ac60*/  IMAD.HI.U32 R11, R3, R39, RZ ;  /* 0x00000027030b7227 */ /* 0x000fc800078e00ff */
[----:B------:R-:W-:Y:S01]  /*ac70*/  IMAD.MOV R35, RZ, RZ, -R32 ;  /* 0x000000ffff237224 */ /* 0x000fe200078e0a20 */
[----:B------:R-:W-:Y:S01]  /*ac80*/  IADD3 R32, -R11, RZ, RZ ;  /* 0x000000ff0b207210 */ /* 0x000fe20007ffe1ff */
[----:B------:R-:W-:Y:S01]  /*ac90*/  @!P4 IMAD.MOV R13, RZ, RZ, -R13 ;  /* 0x000000ffff0dc224 */ /* 0x000fe200078e0a0d */
[C---:B------:R-:W-:Y:S01]  /*aca0*/  ISETP.GT.U32.AND P4, PT, R0.reuse, R33, PT ;  /* 0x000000210000720c */ /* 0x040fe20003f84070 */
[----:B------:R-:W-:Y:S01]  /*acb0*/  IMAD R11, R0, R35, R4 ;  /* 0x00000023000b7224 */ /* 0x000fe200078e0204 */
[----:B------:R-:W-:Y:S01]  /*acc0*/  IADD3 R4, R6, 0xe8, RZ ;  /* 0x000000e806047810 */ /* 0x000fe20007ffe0ff */
[----:B------:R-:W-:Y:S01]  /*acd0*/  @!P5 IMAD.MOV R9, RZ, RZ, -R9 ;  /* 0x000000ffff09d224 */ /* 0x000fe200078e0a09 */
[----:B------:R-:W-:Y:S01]  /*ace0*/  STL [R1+0x150], R13 ;  /* 0x0001500d01007387 */ /* 0x000fe20000100800 */
[--C-:B------:R-:W-:Y:S01]  /*acf0*/  @!P3 IMAD.IADD R41, R41, 0x1, -R0.reuse ;  /* 0x000000012929b824 */ /* 0x100fe200078e0a00 */
[----:B------:R-:W-:Y:S01]  /*ad00*/  ISETP.GE.AND P5, PT, R34, RZ, PT ;  /* 0x000000ff2200720c */ /* 0x000fe20003fa6270 */
[----:B------:R-:W-:Y:S01]  /*ad10*/  @!P6 IMAD.IADD R37, R37, 0x1, -R0 ;  /* 0x000000012525e824 */ /* 0x000fe200078e0a00 */
[C---:B------:R-:W-:Y:S01]  /*ad20*/  ISETP.GT.U32.AND P6, PT, R0.reuse, R11, PT ;  /* 0x0000000b0000720c */ /* 0x040fe20003fc4070 */
[----:B------:R1:W-:Y:S01]  /*ad30*/  STL [R1+0x314], R9 ;  /* 0x0003140901007387 */ /* 0x0003e20000100800 */
[----:B------:R-:W-:Y:S01]  /*ad40*/  IMAD R39, R0, R32, R39 ;  /* 0x0000002000277224 */ /* 0x000fe200078e0227 */
[----:B------:R-:W-:Y:S01]  /*ad50*/  IABS R32, R4 ;  /* 0x0000000400207213 */ /* 0x000fe20000000000 */
[----:B------:R-:W-:Y:S01]  /*ad60*/  VIADD R34, R6, 0xea ;  /* 0x000000ea06227836 */ /* 0x000fe20000000000 */
[----:B------:R-:W-:-:S02]  /*ad70*/  @!P4 IADD3 R33, R33, -R0, RZ ;  /* 0x800000002121c210 */ /* 0x000fc40007ffe0ff */
[----:B------:R-:W-:Y:S02]  /*ad80*/  ISETP.GE.AND P3, PT, R40, RZ, PT ;  /* 0x000000ff2800720c */ /* 0x000fe40003f66270 */
[----:B------:R-:W-:Y:S01]  /*ad90*/  ISETP.GT.U32.AND P4, PT, R0, R33, PT ;  /* 0x000000210000720c */ /* 0x000fe20003f84070 */
[----:B-1----:R-:W-:Y:S01]  /*ada0*/  IMAD.MOV.U32 R9, RZ, RZ, R41 ;  /* 0x000000ffff097224 */ /* 0x002fe200078e0029 */
[----:B------:R-:W-:Y:S02]  /*adb0*/  IADD3 R40, R6, 0xeb, RZ ;  /* 0x000000eb06287810 */ /* 0x000fe40007ffe0ff */
[----:B------:R-:W-:Y:S02]  /*adc0*/  @!P6 IMAD.IADD R11, R11, 0x1, -R0 ;  /* 0x000000010b0be824 */ /* 0x000fe400078e0a00 */
[----:B------:R-:W-:Y:S01]  /*add0*/  @!P2 IMAD.MOV R9, RZ, RZ, -R9 ;  /* 0x000000ffff09a224 */ /* 0x000fe200078e0a09 */
[----:B------:R-:W-:Y:S02]  /*ade0*/  ISETP.GE.AND P2, PT, R4, RZ, PT ;  /* 0x000000ff0400720c */ /* 0x000fe40003f46270 */
[----:B------:R-:W-:-:S02]  /*adf0*/  ISETP.GT.U32.AND P6, PT, R0, R11, PT ;  /* 0x0000000b0000720c */ /* 0x000fc40003fc4070 */
[----:B------:R1:W-:Y:S01]  /*ae00*/  STL [R1+0x4fc], R9 ;  /* 0x0004fc0901007387 */ /* 0x0003e20000100800 */
[----:B------:R-:W-:Y:S01]  /*ae10*/  IADD3 R4, R6, 0xe9, RZ ;  /* 0x000000e906047810 */ /* 0x000fe20007ffe0ff */
[----:B------:R-:W-:Y:S01]  /*ae20*/  @!P4 IMAD.IADD R33, R33, 0x1, -R0 ;  /* 0x000000012121c824 */ /* 0x000fe200078e0a00 */
[----:B------:R-:W-:Y:S02]  /*ae30*/  ISETP.GT.U32.AND P4, PT, R0, R39, PT ;  /* 0x000000270000720c */ /* 0x000fe40003f84070 */
[----:B------:R-:W-:Y:S02]  /*ae40*/  IABS R35, R4 ;  /* 0x0000000400237213 */ /* 0x000fe40000000000 */
[----:B------:R-:W-:Y:S01]  /*ae50*/  IABS R42, R40 ;  /* 0x00000028002a7213 */ /* 0x000fe20000000000 */
[----:B-1----:R-:W-:Y:S02]  /*ae60*/  IMAD.MOV.U32 R9, RZ, RZ, R37 ;  /* 0x000000ffff097224 */ /* 0x002fe400078e0025 */
[----:B------:R-:W-:-:S02]  /*ae70*/  IMAD.MOV.U32 R37, RZ, RZ, R32 ;  /* 0x000000ffff257224 */ /* 0x000fc400078e0020 */
[--C-:B------:R-:W-:Y:S01]  /*ae80*/  @!P6 IMAD.IADD R11, R11, 0x1, -R0.reuse ;  /* 0x000000010b0be824 */ /* 0x100fe200078e0a00 */
[----:B------:R-:W-:Y:S01]  /*ae90*/  @!P1 IADD3 R9, -R9, RZ, RZ ;  /* 0x000000ff09099210 */ /* 0x000fe20007ffe1ff */
[----:B------:R-:W-:Y:S01]  /*aea0*/  IMAD.HI.U32 R32, R3, R37, RZ ;  /* 0x0000002503207227 */ /* 0x000fe200078e00ff */
[----:B------:R-:W-:Y:S02]  /*aeb0*/  ISETP.GE.AND P1, PT, R4, RZ, PT ;  /* 0x000000ff0400720c */ /* 0x000fe40003f26270 */
[----:B------:R-:W-:Y:S01]  /*aec0*/  IABS R4, R34 ;  /* 0x0000002200047213 */ /* 0x000fe20000000000 */
[----:B------:R1:W-:Y:S01]  /*aed0*/  STL [R1+0x570], R9 ;  /* 0x0005700901007387 */ /* 0x0003e20000100800 */
[----:B------:R-:W-:Y:S01]  /*aee0*/  IADD3 R36, -R32, RZ, RZ ;  /* 0x000000ff20247210 */ /* 0x000fe20007ffe1ff */
[----:B------:R-:W-:Y:S02]  /*aef0*/  @!P4 IMAD.IADD R39, R39, 0x1, -R0 ;  /* 0x000000012727c824 */ /* 0x000fe400078e0a00 */
[----:B------:R-:W-:-:S03]  /*af00*/  IMAD.HI.U32 R32, R3, R4, RZ ;  /* 0x0000000403207227 */ /* 0x000fc600078e00ff */
[C---:B------:R-:W-:Y:S01]  /*af10*/  ISETP.GT.U32.AND P4, PT, R0.reuse, R39, PT ;  /* 0x000000270000720c */ /* 0x040fe20003f84070 */
[C---:B------:R-:W-:Y:S02]  /*af20*/  IMAD R37, R0.reuse, R36, R37 ;  /* 0x0000002400257224 */ /* 0x040fe400078e0225 */
[----:B-1----:R-:W-:Y:S02]  /*af30*/  IMAD.MOV.U32 R9, RZ, RZ, R33 ;  /* 0x000000ffff097224 */ /* 0x002fe400078e0021 */
[----:B------:R-:W-:Y:S01]  /*af40*/  IMAD.HI.U32 R33, R3, R35, RZ ;  /* 0x0000002303217227 */ /* 0x000fe200078e00ff */
[----:B------:R-:W-:-:S03]  /*af50*/  ISETP.GT.U32.AND P6, PT, R0, R37, PT ;  /* 0x000000250000720c */ /* 0x000fc60003fc4070 */
[----:B------:R-:W-:Y:S01]  /*af60*/  @!P0 IMAD.MOV R9, RZ, RZ, -R9 ;  /* 0x000000ffff098224 */ /* 0x000fe200078e0a09 */
[----:B------:R-:W-:Y:S01]  /*af70*/  IADD3 R33, -R33, RZ, RZ ;  /* 0x000000ff21217210 */ /* 0x000fe20007ffe1ff */
[----:B------:R-:W-:Y:S01]  /*af80*/  IMAD.MOV R41, RZ, RZ, -R32 ;  /* 0x000000ffff297224 */ /* 0x000fe200078e0a20 */
[----:B------:R-:W-:Y:S01]  /*af90*/  ISETP.GE.AND P0, PT, R34, RZ, PT ;  /* 0x000000ff2200720c */ /* 0x000fe20003f06270 */
[----:B------:R-:W-:Y:S01]  /*afa0*/  IMAD.HI.U32 R34, R3, R42, RZ ;  /* 0x0000002a03227227 */ /* 0x000fe200078e00ff */
[----:B------:R1:W-:Y:S01]  /*afb0*/  STL [R1+0x578], R9 ;  /* 0x0005780901007387 */ /* 0x0003e20000100800 */
[----:B------:R-:W-:Y:S02]  /*afc0*/  @!P4 IADD3 R39, R39, -R0, RZ ;  /* 0x800000002727c210 */ /* 0x000fe40007ffe0ff */
[----:B------:R-:W-:Y:S01]  /*afd0*/  IMAD R35, R0, R33, R35 ;  /* 0x0000002100237224 */ /* 0x000fe200078e0223 */
[----:B------:R-:W-:Y:S01]  /*afe0*/  IADD3 R32, R6, 0xec, RZ ;  /* 0x000000ec06207810 */ /* 0x000fe20007ffe0ff */
[----:B------:R-:W-:-:S02]  /*aff0*/  @!P6 IMAD.IADD R37, R37, 0x1, -R0 ;  /* 0x000000012525e824 */ /* 0x000fc400078e0a00 */
[C---:B------:R-:W-:Y:S01]  /*b000*/  IMAD R33, R0.reuse, R41, R4 ;  /* 0x0000002900217224 */ /* 0x040fe200078e0204 */
[----:B------:R-:W-:Y:S01]  /*b010*/  IABS R43, R32 ;  /* 0x00000020002b7213 */ /* 0x000fe20000000000 */
[----:B------:R-:W-:Y:S01]  /*b020*/  IMAD.MOV R34, RZ, RZ, -R34 ;  /* 0x000000ffff227224 */ /* 0x000fe200078e0a22 */
[C---:B------:R-:W-:Y:S01]  /*b030*/  ISETP.GT.U32.AND P6, PT, R0.reuse, R37, PT ;  /* 0x000000250000720c */ /* 0x040fe20003fc4070 */
[----:B-1----:R-:W-:Y:S01]  /*b040*/  IMAD.MOV.U32 R9, RZ, RZ, R11 ;  /* 0x000000ffff097224 */ /* 0x002fe200078e000b */
[C---:B------:R-:W-:Y:S01]  /*b050*/  ISETP.GT.U32.AND P4, PT, R0.reuse, R33, PT ;  /* 0x000000210000720c */ /* 0x040fe20003f84070 */
[----:B------:R-:W-:Y:S01]  /*b060*/  IMAD R42, R0, R34, R42 ;  /* 0x00000022002a7224 */ /* 0x000fe200078e022a */
[----:B------:R-:W-:Y:S01]  /*b070*/  IADD3 R4, R6, 0xed, RZ ;  /* 0x000000ed06047810 */ /* 0x000fe20007ffe0ff */
[----:B------:R-:W-:Y:S01]  /*b080*/  @!P5 IMAD.MOV R9, RZ, RZ, -R9 ;  /* 0x000000ffff09d224 */ /* 0x000fe200078e0a09 */
[----:B------:R-:W-:Y:S01]  /*b090*/  ISETP.GT.U32.AND P5, PT, R0, R35, PT ;  /* 0x000000230000720c */ /* 0x000fe20003fa4070 */
[----:B------:R-:W-:Y:S01]  /*b0a0*/  VIADD R11, R6, 0xee ;  /* 0x000000ee060b7836 */ /* 0x000fe20000000000 */
[----:B------:R-:W-:Y:S01]  /*b0b0*/  IABS R36, R4 ;  /* 0x0000000400247213 */ /* 0x000fe20000000000 */
[----:B------:R-:W-:Y:S01]  /*b0c0*/  IMAD.HI.U32 R41, R3, R43, RZ ;  /* 0x0000002b03297227 */ /* 0x000fe200078e00ff */
[----:B------:R1:W-:Y:S02]  /*b0d0*/  STL [R1+0x57c], R9 ;  /* 0x00057c0901007387 */ /* 0x0003e40000100800 */
[----:B------:R-:W-:Y:S01]  /*b0e0*/  IABS R34, R11 ;  /* 0x0000000b00227213 */ /* 0x000fe20000000000 */
[----:B------:R-:W-:Y:S01]  /*b0f0*/  IMAD.MOV R41, RZ, RZ, -R41 ;  /* 0x000000ffff297224 */ /* 0x000fe200078e0a29 */
[----:B------:R-:W-:Y:S01]  /*b100*/  @!P6 IADD3 R37, R37, -R0, RZ ;  /* 0x800000002525e210 */ /* 0x000fe20007ffe0ff */
[----:B------:R-:W-:Y:S01]  /*b110*/  @!P4 IMAD.IADD R33, R33, 0x1, -R0 ;  /* 0x000000012121c824 */ /* 0x000fe200078e0a00 */
[C---:B------:R-:W-:Y:S01]  /*b120*/  ISETP.GT.U32.AND P6, PT, R0.reuse, R42, PT ;  /* 0x0000002a0000720c */ /* 0x040fe20003fc4070 */
[----:B------:R-:W-:-:S02]  /*b130*/  IMAD R43, R0, R41, R43 ;  /* 0x00000029002b7224 */ /* 0x000fc400078e022b */
[--C-:B------:R-:W-:Y:S01]  /*b140*/  @!P5 IMAD.IADD R35, R35, 0x1, -R0.reuse ;  /* 0x000000012323d824 */ /* 0x100fe200078e0a00 */
[C---:B------:R-:W-:Y:S01]  /*b150*/  ISETP.GT.U32.AND P4, PT, R0.reuse, R33, PT ;  /* 0x000000210000720c */ /* 0x040fe20003f84070 */
[----:B-1----:R-:W-:Y:S02]  /*b160*/  IMAD.MOV.U32 R9, RZ, RZ, R39 ;  /* 0x000000ffff097224 */ /* 0x002fe400078e0027 */
[----:B------:R-:W-:Y:S01]  /*b170*/  IMAD.HI.U32 R39, R3, R36, RZ ;  /* 0x0000002403277227 */ /* 0x000fe200078e00ff */
[----:B------:R-:W-:Y:S02]  /*b180*/  ISETP.GT.U32.AND P5, PT, R0, R35, PT ;  /* 0x000000230000720c */ /* 0x000fe40003fa4070 */
[----:B------:R-:W-:Y:S01]  /*b190*/  @!P3 IADD3 R9, -R9, RZ, RZ ;  /* 0x000000ff0909b210 */ /* 0x000fe20007ffe1ff */
[----:B------:R-:W-:Y:S01]  /*b1a0*/  IMAD.MOV R39, RZ, RZ, -R39 ;  /* 0x000000ffff277224 */ /* 0x000fe200078e0a27 */
[----:B------:R-:W-:Y:S01]  /*b1b0*/  ISETP.GE.AND P3, PT, R40, RZ, PT ;  /* 0x000000ff2800720c */ /* 0x000fe20003f66270 */
[----:B------:R-:W-:-:S02]  /*b1c0*/  @!P6 IMAD.IADD R42, R42, 0x1, -R0 ;  /* 0x000000012a2ae824 */ /* 0x000fc400078e0a00 */
[----:B------:R1:W-:Y:S01]  /*b1d0*/  STL [R1+0x580], R9 ;  /* 0x0005800901007387 */ /* 0x0003e20000100800 */
[C---:B------:R-:W-:Y:S02]  /*b1e0*/  IMAD R36, R0.reuse, R39, R36 ;  /* 0x0000002700247224 */ /* 0x040fe400078e0224 */
[C---:B------:R-:W-:Y:S01]  /*b1f0*/  ISETP.GT.U32.AND P6, PT, R0.reuse, R42, PT ;  /* 0x0000002a0000720c */ /* 0x040fe20003fc4070 */
[--C-:B------:R-:W-:Y:S02]  /*b200*/  @!P4 IMAD.IADD R33, R33, 0x1, -R0.reuse ;  /* 0x000000012121c824 */ /* 0x100fe400078e0a00 */
[----:B------:R-:W-:Y:S01]  /*b210*/  @!P5 IMAD.IADD R35, R35, 0x1, -R0 ;  /* 0x000000012323d824 */ /* 0x000fe200078e0a00 */
[C---:B------:R-:W-:Y:S02]  /*b220*/  ISETP.GT.U32.AND P5, PT, R0.reuse, R43, PT ;  /* 0x0000002b0000720c */ /* 0x040fe40003fa4070 */
[----:B------:R-:W-:Y:S02]  /*b230*/  ISETP.GT.U32.AND P4, PT, R0, R36, PT ;  /* 0x000000240000720c */ /* 0x000fe40003f84070 */
[----:B-1----:R-:W-:Y:S01]  /*b240*/  MOV R9, R37 ;  /* 0x0000002500097202 */ /* 0x002fe20000000f00 */
[----:B------:R-:W-:-:S04]  /*b250*/  IMAD.HI.U32 R37, R3, R34, RZ ;  /* 0x0000002203257227 */ /* 0x000fc800078e00ff */
[----:B------:R-:W-:Y:S01]  /*b260*/  @!P2 IMAD.MOV R9, RZ, RZ, -R9 ;  /* 0x000000ffff09a224 */ /* 0x000fe200078e0a09 */
[----:B------:R-:W-:Y:S01]  /*b270*/  ISETP.GE.AND P2, PT, R32, RZ, PT ;  /* 0x000000ff2000720c */ /* 0x000fe20003f46270 */
[----:B------:R-:W-:Y:S01]  /*b280*/  IMAD.MOV R37, RZ, RZ, -R37 ;  /* 0x000000ffff257224 */ /* 0x000fe200078e0a25 */
[----:B------:R-:W-:Y:S01]  /*b290*/  IADD3 R32, R6, 0xef, RZ ;  /* 0x000000ef06207810 */ /* 0x000fe20007ffe0ff */
[----:B------:R-:W-:Y:S01]  /*b2a0*/  @!P6 IMAD.IADD R42, R42, 0x1, -R0 ;  /* 0x000000012a2ae824 */ /* 0x000fe200078e0a00 */
[----:B------:R1:W-:Y:S01]  /*b2b0*/  STL [R1+0x584], R9 ;  /* 0x0005840901007387 */ /* 0x0003e20000100800 */
[----:B------:R-:W-:Y:S02]  /*b2c0*/  IMAD R34, R0, R37, R34 ;  /* 0x0000002500227224 */ /* 0x000fe400078e0222 */
[--C-:B------:R-:W-:Y:S01]  /*b2d0*/  @!P5 IMAD.IADD R43, R43, 0x1, -R0.reuse ;  /* 0x000000012b2bd824 */ /* 0x100fe200078e0a00 */
[----:B------:R-:W-:Y:S01]  /*b2e0*/  ISETP.GE.AND P5, PT, R4, RZ, PT ;  /* 0x000000ff0400720c */ /* 0x000fe20003fa6270 */
[----:B------:R-:W-:Y:S01]  /*b2f0*/  @!P4 IMAD.IADD R36, R36, 0x1, -R0 ;  /* 0x000000012424c824 */ /* 0x000fe200078e0a00 */
[----:B------:R-:W-:Y:S01]  /*b300*/  ISETP.GT.U32.AND P6, PT, R0, R34, PT ;  /* 0x000000220000720c */ /* 0x000fe20003fc4070 */
[----:B------:R-:W-:Y:S01]  /*b310*/  IMAD.MOV.U32 R13, RZ, RZ, R42 ;  /* 0x000000ffff0d7224 */ /* 0x000fe200078e002a */
[----:B------:R-:W-:Y:S01]  /*b320*/  ISETP.GE.AND P4, PT, R11, RZ, PT ;  /* 0x000000ff0b00720c */ /* 0x000fe20003f86270 */
[----:B------:R-:W-:Y:S01]  /*b330*/  VIADD R11, R6, 0xf2 ;  /* 0x000000f2060b7836 */ /* 0x000fe20000000000 */
[----:B-1----:R-:W-:Y:S01]  /*b340*/  MOV R9, R35 ;  /* 0x0000002300097202 */ /* 0x002fe20000000f00 */
[----:B------:R-:W-:Y:S01]  /*b350*/  @!P3 IMAD.MOV R13, RZ, RZ, -R13 ;  /* 0x000000ffff0db224 */ /* 0x000fe200078e0a0d */
[----:B------:R-:W-:-:S02]  /*b360*/  IABS R35, R32 ;  /* 0x0000002000237213 */ /* 0x000fc40000000000 */
[----:B------:R-:W-:Y:S01]  /*b370*/  IABS R39, R11 ;  /* 0x0000000b00277213 */ /* 0x000fe20000000000 */
[----:B------:R-:W-:Y:S01]  /*b380*/  @!P1 IMAD.MOV R9, RZ, RZ, -R9 ;  /* 0x000000ffff099224 */ /* 0x000fe200078e0a09 */
[----:B------:R-:W-:Y:S01]  /*b390*/  MOV R4, R35 ;  /* 0x0000002300047202 */ /* 0x000fe20000000f00 */
[----:B------:R-:W-:Y:S01]  /*b3a0*/  VIADD R35, R6, 0xf0 ;  /* 0x000000f006237836 */ /* 0x000fe20000000000 */
[----:B------:R-:W-:Y:S01]  /*b3b0*/  ISETP.GT.U32.AND P1, PT, R0, R43, PT ;  /* 0x0000002b0000720c */ /* 0x000fe20003f24070 */
[----:B------:R-:W-:Y:S01]  /*b3c0*/  IMAD.HI.U32 R46, R3, R39, RZ ;  /* 0x00000027032e7227 */ /* 0x000fe200078e00ff */
[----:B------:R1:W-:Y:S01]  /*b3d0*/  STL [R1+0x588], R9 ;  /* 0x0005880901007387 */ /* 0x0003e20000100800 */
[----:B------:R-:W-:Y:S02]  /*b3e0*/  @!P6 IADD3 R34, R34, -R0, RZ ;  /* 0x800000002222e210 */ /* 0x000fe40007ffe0ff */
[----:B------:R-:W-:Y:S01]  /*b3f0*/  IABS R41, R35 ;  /* 0x0000002300297213 */ /* 0x000fe20000000000 */
[----:B------:R-:W-:Y:S01]  /*b400*/  IMAD.MOV R46, RZ, RZ, -R46 ;  /* 0x000000ffff2e7224 */ /* 0x000fe200078e0a2e */
[----:B------:R-:W-:-:S03]  /*b410*/  ISETP.GT.U32.AND P6, PT, R0, R34, PT ;  /* 0x000000220000720c */ /* 0x000fc60003fc4070 */
[----:B------:R-:W-:Y:S01]  /*b420*/  IMAD.HI.U32 R37, R3, R41, RZ ;  /* 0x0000002903257227 */ /* 0x000fe200078e00ff */
[----:B-1----:R-:W-:-:S03]  /*b430*/  MOV R9, R33 ;  /* 0x0000002100097202 */ /* 0x002fc60000000f00 */
[----:B------:R-:W-:Y:S01]  /*b440*/  IMAD.HI.U32 R33, R3, R4, RZ ;  /* 0x0000000403217227 */ /* 0x000fe200078e00ff */
[----:B------:R-:W-:-:S03]  /*b450*/  IADD3 R37, -R37, RZ, RZ ;  /* 0x000000ff25257210 */ /* 0x000fc60007ffe1ff */
[----:B------:R-:W-:Y:S01]  /*b460*/  @!P0 IMAD.MOV R9, RZ, RZ, -R9 ;  /* 0x000000ffff098224 */ /* 0x000fe200078e0a09 */
[C---:B------:R-:W-:Y:S01]  /*b470*/  ISETP.GT.U32.AND P0, PT, R0.reuse, R36, PT ;  /* 0x000000240000720c */ /* 0x040fe20003f04070 */
[----:B------:R-:W-:Y:S01]  /*b480*/  IMAD R41, R0, R37, R41 ;  /* 0x0000002500297224 */ /* 0x000fe200078e0229 */
[----:B------:R-:W-:Y:S01]  /*b490*/  IADD3 R33, -R33, RZ, RZ ;  /* 0x000000ff21217210 */ /* 0x000fe20007ffe1ff */
[----:B------:R-:W-:Y:S01]  /*b4a0*/  @!P1 IMAD.IADD R43, R43, 0x1, -R0 ;  /* 0x000000012b2b9824 */ /* 0x000fe200078e0a00 */
[----:B------:R-:W-:Y:S01]  /*b4b0*/  @!P6 IADD3 R34, R34, -R0, RZ ;  /* 0x800000002222e210 */ /* 0x000fe20007ffe0ff */
[----:B------:R1:W-:Y:S01]  /*b4c0*/  STL [R1+0x58c], R9 ;  /* 0x00058c0901007387 */ /* 0x0003e20000100800 */
[C---:B------:R-:W-:Y:S01]  /*b4d0*/  ISETP.GT.U32.AND P6, PT, R0.reuse, R41, PT ;  /* 0x000000290000720c */ /* 0x040fe20003fc4070 */
[----:B------:R-:W-:Y:S01]  /*b4e0*/  IMAD R4, R0, R33, R4 ;  /* 0x0000002100047224 */ /* 0x000fe200078e0204 */
[----:B------:R-:W-:Y:S01]  /*b4f0*/  ISETP.GE.AND P1, PT, R32, RZ, PT ;  /* 0x000000ff2000720c */ /* 0x000fe20003f26270 */
[C---:B------:R-:W-:Y:S01]  /*b500*/  VIADD R32, R6.reuse, 0xf3 ;  /* 0x000000f306207836 */ /* 0x040fe20000000000 */
[----:B------:R2:W-:Y:S01]  /*b510*/  STL [R1+0x574], R13 ;  /* 0x0005740d01007387 */ /* 0x0005e20000100800 */
[----:B------:R-:W-:-:S02]  /*b520*/  VIADD R33, R6, 0xf1 ;  /* 0x000000f106217836 */ /* 0x000fc40000000000 */
[----:B------:R-:W-:Y:S01]  /*b530*/  @!P0 IMAD.IADD R36, R36, 0x1, -R0 ;  /* 0x0000000124248824 */ /* 0x000fe200078e0a00 */
[C---:B------:R-:W-:Y:S01]  /*b540*/  ISETP.GT.U32.AND P0, PT, R0.reuse, R4, PT ;  /* 0x000000040000720c */ /* 0x040fe20003f04070 */
[----:B-1----:R-:W-:Y:S01]  /*b550*/  IMAD.MOV.U32 R9, RZ, RZ, R43 ;  /* 0x000000ffff097224 */ /* 0x002fe200078e002b */
[----:B------:R-:W-:Y:S01]  /*b560*/  IABS R37, R32 ;  /* 0x0000002000257213 */ /* 0x000fe20000000000 */
[----:B------:R-:W-:Y:S01]  /*b570*/  IMAD R39, R0, R46, R39 ;  /* 0x0000002e00277224 */ /* 0x000fe200078e0227 */
[----:B------:R-:W-:Y:S01]  /*b580*/  IABS R40, R33 ;  /* 0x0000002100287213 */ /* 0x000fe20000000000 */
[----:B------:R-:W-:Y:S01]  /*b590*/  @!P2 IMAD.MOV R9, RZ, RZ, -R9 ;  /* 0x000000ffff09a224 */ /* 0x000fe200078e0a09 */
[----:B------:R-:W-:Y:S01]  /*b5a0*/  @!P6 IADD3 R41, R41, -R0, RZ ;  /* 0x800000002929e210 */ /* 0x000fe20007ffe0ff */
[----:B------:R-:W-:Y:S01]  /*b5b0*/  IMAD.HI.U32 R44, R3, R37, RZ ;  /* 0x00000025032c7227 */ /* 0x000fe200078e00ff */
[----:B--2---:R-:W-:Y:S02]  /*b5c0*/  MOV R13, R36 ;  /* 0x00000024000d7202 */ /* 0x004fe40000000f00 */
[----:B------:R1:W-:Y:S01]  /*b5d0*/  STL [R1+0x54c], R9 ;  /* 0x00054c0901007387 */ /* 0x0003e20000100800 */
[----:B------:R-:W-:Y:S01]  /*b5e0*/  IMAD.MOV R44, RZ, RZ, -R44 ;  /* 0x000000ffff2c7224 */ /* 0x000fe200078e0a2c */
[----:B------:R-:W-:Y:S01]  /*b5f0*/  @!P5 IADD3 R13, -R13, RZ, RZ ;  /* 0x000000ff0d0dd210 */ /* 0x000fe20007ffe1ff */
[----:B------:R-:W-:Y:S01]  /*b600*/  IMAD.HI.U32 R47, R3, R40, RZ ;  /* 0x00000028032f7227 */ /* 0x000fe200078e00ff */
[----:B------:R-:W-:-:S02]  /*b610*/  @!P0 IADD3 R4, R4, -R0, RZ ;  /* 0x8000000004048210 */ /* 0x000fc40007ffe0ff */
[----:B------:R-:W-:Y:S01]  /*b620*/  ISETP.GE.AND P0, PT, R35, RZ, PT ;  /* 0x000000ff2300720c */ /* 0x000fe20003f06270 */
[C---:B------:R-:W-:Y:S01]  /*b630*/  IMAD R37, R0.reuse, R44, R37 ;  /* 0x0000002c00257224 */ /* 0x040fe200078e0225 */
[C---:B------:R-:W-:Y:S01]  /*b640*/  ISETP.GT.U32.AND P6, PT, R0.reuse, R4, PT ;  /* 0x000000040000720c */ /* 0x040fe20003fc4070 */
[----:B------:R-:W-:Y:S01]  /*b650*/  IMAD.MOV R47, RZ, RZ, -R47 ;  /* 0x000000ffff2f7224 */ /* 0x000fe200078e0a2f */
[----:B------:R-:W-:Y:S01]  /*b660*/  IABS R35, R45 ;  /* 0x0000002d00237213 */ /* 0x000fe20000000000 */
[----:B-1----:R-:W-:Y:S01]  /*b670*/  IMAD.MOV.U32 R9, RZ, RZ, R34 ;  /* 0x000000ffff097224 */ /* 0x002fe200078e0022 */
[----:B------:R-:W-:Y:S01]  /*b680*/  ISETP.GE.AND P5, PT, R33, RZ, PT ;  /* 0x000000ff2100720c */ /* 0x000fe20003fa6270 */
[C---:B------:R-:W-:Y:S01]  /*b690*/  IMAD R40, R0.reuse, R47, R40 ;  /* 0x0000002f00287224 */ /* 0x040fe200078e0228 */
[C---:B------:R-:W-:Y:S01]  /*b6a0*/  ISETP.GT.U32.AND P2, PT, R0.reuse, R41, PT ;  /* 0x000000290000720c */ /* 0x040fe20003f44070 */
[----:B------:R-:W-:Y:S01]  /*b6b0*/  @!P4 IMAD.MOV R9, RZ, RZ, -R9 ;  /* 0x000000ffff09c224 */ /* 0x000fe200078e0a09 */
[C---:B------:R-:W-:Y:S01]  /*b6c0*/  ISETP.GT.U32.AND P4, PT, R0.reuse, R39, PT ;  /* 0x000000270000720c */ /* 0x040fe20003f84070 */
[----:B------:R-:W-:Y:S01]  /*b6d0*/  IMAD.HI.U32 R33, R3, R35, RZ ;  /* 0x0000002303217227 */ /* 0x000fe200078e00ff */
[----:B------:R-:W-:Y:S01]  /*b6e0*/  ISETP.GT.U32.AND P3, PT, R0, R40, PT ;  /* 0x000000280000720c */ /* 0x000fe20003f64070 */
[----:B------:R1:W-:Y:S02]  /*b6f0*/  STL [R1+0x564], R13 ;  /* 0x0005640d01007387 */ /* 0x0003e40000100800 */
[--C-:B------:R-:W-:Y:S01]  /*b700*/  @!P6 IMAD.IADD R4, R4, 0x1, -R0.reuse ;  /* 0x000000010404e824 */ /* 0x100fe200078e0a00 */
[----:B------:R-:W-:Y:S01]  /*b710*/  ISETP.GT.U32.AND P6, PT, R0, R37, PT ;  /* 0x000000250000720c */ /* 0x000fe20003fc4070 */
[----:B------:R-:W-:Y:S01]  /*b720*/  VIADD R34, R6, 0xf5 ;  /* 0x000000f506227836 */ /* 0x000fe20000000000 */
[----:B------:R-:W-:Y:S01]  /*b730*/  IADD3 R36, -R33, RZ, RZ ;  /* 0x000000ff21247210 */ /* 0x000fe20007ffe1ff */
[----:B------:R2:W-:Y:S02]  /*b740*/  STL [R1+0x568], R9 ;  /* 0x0005680901007387 */ /* 0x0005e40000100800 */
[--C-:B------:R-:W-:Y:S01]  /*b750*/  @!P2 IMAD.IADD R41, R41, 0x1, -R0.reuse ;  /* 0x000000012929a824 */ /* 0x100fe200078e0a00 */
[----:B------:R-:W-:Y:S01]  /*b760*/  IABS R33, R34 ;  /* 0x0000002200217213 */ /* 0x000fe20000000000 */
[----:B------:R-:W-:Y:S01]  /*b770*/  @!P4 IMAD.IADD R39, R39, 0x1, -R0 ;  /* 0x000000012727c824 */ /* 0x000fe200078e0a00 */
[----:B------:R-:W-:Y:S01]  /*b780*/  ISETP.GE.AND P2, PT, R11, RZ, PT ;  /* 0x000000ff0b00720c */ /* 0x000fe20003f46270 */
[----:B------:R-:W-:Y:S01]  /*b790*/  IMAD R35, R0, R36, R35 ;  /* 0x0000002400237224 */ /* 0x000fe200078e0223 */
[----:B------:R-:W-:Y:S01]  /*b7a0*/  @!P3 IADD3 R40, R40, -R0, RZ ;  /* 0x800000002828b210 */ /* 0x000fe20007ffe0ff */
[----:B------:R-:W-:Y:S01]  /*b7b0*/  IMAD.HI.U32 R36, R3, R33, RZ ;  /* 0x0000002103247227 */ /* 0x000fe200078e00ff */
[----:B-1----:R-:W-:-:S02]  /*b7c0*/  MOV R13, R41 ;  /* 0x00000029000d7202 */ /* 0x002fc40000000f00 */
[C---:B------:R-:W-:Y:S01]  /*b7d0*/  ISETP.GT.U32.AND P4, PT, R0.reuse, R40, PT ;  /* 0x000000280000720c */ /* 0x040fe20003f84070 */
[----:B------:R-:W-:Y:S01]  /*b7e0*/  @!P6 IMAD.IADD R37, R37, 0x1, -R0 ;  /* 0x000000012525e824 */ /* 0x000fe200078e0a00 */
[----:B------:R-:W-:Y:S01]  /*b7f0*/  ISETP.GT.U32.AND P6, PT, R0, R39, PT ;  /* 0x000000270000720c */ /* 0x000fe20003fc4070 */
[----:B------:R-:W-:Y:S01]  /*b800*/  IMAD.MOV R36, RZ, RZ, -R36 ;  /* 0x000000ffff247224 */ /* 0x000fe200078e0a24 */
[----:B--2---:R-:W-:Y:S01]  /*b810*/  MOV R9, R4 ;  /* 0x0000000400097202 */ /* 0x004fe20000000f00 */
[----:B------:R-:W-:Y:S01]  /*b820*/  VIADD R4, R6, 0xf7 ;  /* 0x000000f706047836 */ /* 0x000fe20000000000 */
[----:B------:R-:W-:Y:S01]  /*b830*/  ISETP.GE.AND P3, PT, R32, RZ, PT ;  /* 0x000000ff2000720c */ /* 0x000fe20003f66270 */
[----:B------:R-:W-:Y:S01]  /*b840*/  IMAD R33, R0, R36, R33 ;  /* 0x0000002400217224 */ /* 0x000fe200078e0221 */
[----:B------:R-:W-:Y:S01]  /*b850*/  @!P1 IADD3 R9, -R9, RZ, RZ ;  /* 0x000000ff09099210 */ /* 0x000fe20007ffe1ff */
[----:B------:R-:W-:Y:S01]  /*b860*/  VIADD R32, R6, 0xf6 ;  /* 0x000000f606207836 */ /* 0x000fe20000000000 */
[----:B------:R-:W-:-:S02]  /*b870*/  ISETP.GT.U32.AND P1, PT, R0, R37, PT ;  /* 0x000000250000720c */ /* 0x000fc40003f24070 */
[----:B------:R-:W-:Y:S01]  /*b880*/  IABS R11, R4 ;  /* 0x00000004000b7213 */ /* 0x000fe20000000000 */
[--C-:B------:R-:W-:Y:S01]  /*b890*/  @!P4 IMAD.IADD R40, R40, 0x1, -R0.reuse ;  /* 0x000000012828c824 */ /* 0x100fe200078e0a00 */
[C---:B------:R-:W-:Y:S01]  /*b8a0*/  ISETP.GT.U32.AND P4, PT, R0.reuse, R35, PT ;  /* 0x000000230000720c */ /* 0x040fe20003f84070 */
[--C-:B------:R-:W-:Y:S01]  /*b8b0*/  @!P6 IMAD.IADD R39, R39, 0x1, -R0.reuse ;  /* 0x000000012727e824 */ /* 0x100fe200078e0a00 */
[----:B------:R-:W-:Y:S01]  /*b8c0*/  ISETP.GT.U32.AND P6, PT, R0, R33, PT ;  /* 0x000000210000720c */ /* 0x000fe20003fc4070 */
[----:B------:R1:W-:Y:S01]  /*b8d0*/  STL [R1+0x56c], R9 ;  /* 0x00056c0901007387 */ /* 0x0003e20000100800 */
[----:B------:R-:W-:Y:S01]  /*b8e0*/  IADD3 R36, R6, 0xf8, RZ ;  /* 0x000000f806247810 */ /* 0x000fe20007ffe0ff */
[----:B------:R-:W-:Y:S01]  /*b8f0*/  IMAD.HI.U32 R42, R3, R11, RZ ;  /* 0x0000000b032a7227 */ /* 0x000fe200078e00ff */
[----:B------:R-:W-:Y:S02]  /*b900*/  @!P0 IADD3 R13, -R13, RZ, RZ ;  /* 0x000000ff0d0d8210 */ /* 0x000fe40007ffe1ff */
[----:B------:R-:W-:Y:S01]  /*b910*/  IABS R44, R36 ;  /* 0x00000024002c7213 */ /* 0x000fe20000000000 */
[----:B------:R-:W-:Y:S01]  /*b920*/  @!P1 IMAD.IADD R37, R37, 0x1, -R0 ;  /* 0x0000000125259824 */ /* 0x000fe200078e0a00 */
[----:B------:R-:W-:Y:S01]  /*b930*/  IABS R43, R32 ;  /* 0x00000020002b7213 */ /* 0x000fe20000000000 */
[----:B------:R-:W-:Y:S01]  /*b940*/  IMAD.MOV R42, RZ, RZ, -R42 ;  /* 0x000000ffff2a7224 */ /* 0x000fe200078e0a2a */
[----:B------:R-:W-:Y:S01]  /*b950*/  STL [R1+0x550], R13 ;  /* 0x0005500d01007387 */ /* 0x000fe20000100800 */
[----:B-1----:R-:W-:Y:S01]  /*b960*/  IMAD.MOV.U32 R9, RZ, RZ, R40 ;  /* 0x000000ffff097224 */ /* 0x002fe200078e0028 */
[----:B------:R-:W-:Y:S01]  /*b970*/  ISETP.GE.AND P1, PT, R45, RZ, PT ;  /* 0x000000ff2d00720c */ /* 0x000fe20003f26270 */
[----:B------:R-:W-:-:S02]  /*b980*/  @!P6 IMAD.IADD R33, R33, 0x1, -R0 ;  /* 0x000000012121e824 */ /* 0x000fc400078e0a00 */
[----:B------:R-:W-:Y:S01]  /*b990*/  IMAD.HI.U32 R41, R3, R44, RZ ;  /* 0x0000002c03297227 */ /* 0x000fe200078e00ff */
[----:B------:R-:W-:Y:S02]  /*b9a0*/  @!P5 IADD3 R9, -R9, RZ, RZ ;  /* 0x000000ff0909d210 */ /* 0x000fe40007ffe1ff */
[----:B------:R-:W-:Y:S01]  /*b9b0*/  ISETP.GT.U32.AND P6, PT, R0, R33, PT ;  /* 0x000000210000720c */ /* 0x000fe20003fc4070 */
[----:B------:R-:W-:Y:S01]  /*b9c0*/  @!P4 IMAD.IADD R35, R35, 0x1, -R0 ;  /* 0x000000012323c824 */ /* 0x000fe200078e0a00 */
[----:B------:R-:W-:Y:S01]  /*b9d0*/  ISETP.GE.AND P4, PT, R34, RZ, PT ;  /* 0x000000ff2200720c */ /* 0x000fe20003f86270 */
[----:B------:R1:W-:Y:S01]  /*b9e0*/  STL [R1+0x554], R9 ;  /* 0x0005540901007387 */ /* 0x0003e20000100800 */
[----:B------:R-:W-:Y:S01]  /*b9f0*/  IMAD R11, R0, R42, R11 ;  /* 0x0000002a000b7224 */ /* 0x000fe200078e020b */
[----:B------:R-:W-:Y:S01]  /*ba00*/  IADD3 R42, R6, 0xfd, RZ ;  /* 0x000000fd062a7810 */ /* 0x000fe20007ffe0ff */
[----:B------:R-:W-:Y:S01]  /*ba10*/  IMAD.MOV R40, RZ, RZ, -R41 ;  /* 0x000000ffff287224 */ /* 0x000fe200078e0a29 */
[----:B------:R-:W-:Y:S01]  /*ba20*/  ISETP.GT.U32.AND P0, PT, R0, R35, PT ;  /* 0x000000230000720c */ /* 0x000fe20003f04070 */
[----:B------:R-:W-:-:S04]  /*ba30*/  IMAD.HI.U32 R46, R3, R43, RZ ;  /* 0x0000002b032e7227 */ /* 0x000fc800078e00ff */
[----:B------:R-:W-:Y:S01]  /*ba40*/  IMAD R44, R0, R40, R44 ;  /* 0x00000028002c7224 */ /* 0x000fe200078e022c */
[----:B------:R-:W-:Y:S01]  /*ba50*/  IADD3 R45, -R46, RZ, RZ ;  /* 0x000000ff2e2d7210 */ /* 0x000fe20007ffe1ff */
[----:B-1----:R-:W-:Y:S01]  /*ba60*/  IMAD.MOV.U32 R9, RZ, RZ, R37 ;  /* 0x000000ffff097224 */ /* 0x002fe200078e0025 */
[----:B------:R-:W-:Y:S01]  /*ba70*/  IADD3 R37, R6, 0xf9, RZ ;  /* 0x000000f906257810 */ /* 0x000fe20007ffe0ff */
[--C-:B------:R-:W-:Y:S01]  /*ba80*/  @!P6 IMAD.IADD R33, R33, 0x1, -R0.reuse ;  /* 0x000000012121e824 */ /* 0x100fe200078e0a00 */
[C---:B------:R-:W-:Y:S01]  /*ba90*/  ISETP.GT.U32.AND P6, PT, R0.reuse, R44, PT ;  /* 0x0000002c0000720c */ /* 0x040fe20003fc4070 */
[----:B------:R-:W-:Y:S01]  /*baa0*/  @!P3 IMAD.MOV R9, RZ, RZ, -R9 ;  /* 0x000000ffff09b224 */ /* 0x000fe200078e0a09 */
[C---:B------:R-:W-:Y:S01]  /*bab0*/  ISETP.GT.U32.AND P3, PT, R0.reuse, R11, PT ;  /* 0x0000000b0000720c */ /* 0x040fe20003f64070 */
[----:B------:R-:W-:Y:S01]  /*bac0*/  IMAD.MOV.U32 R13, RZ, RZ, R39 ;  /* 0x000000ffff0d7224 */ /* 0x000fe200078e0027 */
[----:B------:R-:W-:Y:S01]  /*bad0*/  IABS R39, R42 ;  /* 0x0000002a00277213 */ /* 0x000fe20000000000 */
[----:B------:R-:W-:Y:S01]  /*bae0*/  IMAD R34, R0, R45, R43 ;  /* 0x0000002d00227224 */ /* 0x000fe200078e022b */
[----:B------:R-:W-:Y:S01]  /*baf0*/  IADD3 R45, R6, 0xfa, RZ ;  /* 0x000000fa062d7810 */ /* 0x000fe20007ffe0ff */
[----:B------:R-:W-:Y:S01]  /*bb00*/  @!P0 IMAD.IADD R35, R35, 0x1, -R0 ;  /* 0x0000000123238824 */ /* 0x000fe200078e0a00 */
[----:B------:R-:W-:Y:S01]  /*bb10*/  ISETP.GE.AND P0, PT, R4, RZ, PT ;  /* 0x000000ff0400720c */ /* 0x000fe20003f06270 */
[----:B------:R-:W-:Y:S01]  /*bb20*/  @!P2 IMAD.MOV R13, RZ, RZ, -R13 ;  /* 0x000000ffff0da224 */ /* 0x000fe200078e0a0d */
[----:B------:R-:W-:Y:S01]  /*bb30*/  IABS R4, R37 ;  /* 0x0000002500047213 */ /* 0x000fe20000000000 */
[----:B------:R-:W-:Y:S01]  /*bb40*/  IMAD.HI.U32 R48, R3, R39, RZ ;  /* 0x0000002703307227 */ /* 0x000fe200078e00ff */
[----:B------:R-:W-:-:S02]  /*bb50*/  IABS R40, R45 ;  /* 0x0000002d00287213 */ /* 0x000fc40000000000 */
[----:B------:R-:W-:Y:S01]  /*bb60*/  @!P6 IADD3 R44, R44, -R0, RZ ;  /* 0x800000002c2ce210 */ /* 0x000fe20007ffe0ff */
[----:B------:R-:W-:Y:S01]  /*bb70*/  @!P3 IMAD.IADD R11, R11, 0x1, -R0 ;  /* 0x000000010b0bb824 */ /* 0x000fe200078e0a00 */
[----:B------:R-:W-:Y:S01]  /*bb80*/  ISETP.GE.AND P3, PT, R36, RZ, PT ;  /* 0x000000ff2400720c */ /* 0x000fe20003f66270 */
[----:B------:R-:W-:Y:S01]  /*bb90*/  STL [R1+0x558], R13 ;  /* 0x0005580d01007387 */ /* 0x000fe20000100800 */
[----:B------:R-:W-:Y:S01]  /*bba0*/  IMAD.HI.U32 R36, R3, R4, RZ ;  /* 0x0000000403247227 */ /* 0x000fe200078e00ff */
[C---:B------:R-:W-:Y:S02]  /*bbb0*/  ISETP.GT.U32.AND P5, PT, R0.reuse, R34, PT ;  /* 0x000000220000720c */ /* 0x040fe40003fa4070 */
[----:B------:R-:W-:Y:S01]  /*bbc0*/  ISETP.GT.U32.AND P6, PT, R0, R11, PT ;  /* 0x0000000b0000720c */ /* 0x000fe20003fc4070 */
[----:B------:R1:W-:Y:S01]  /*bbd0*/  STL [R1+0x55c], R9 ;  /* 0x00055c0901007387 */ /* 0x0003e20000100800 */
[----:B------:R-:W-:Y:S01]  /*bbe0*/  ISETP.GE.AND P2, PT, R32, RZ, PT ;  /* 0x000000ff2000720c */ /* 0x000fe20003f46270 */
[----:B------:R-:W-:Y:S01]  /*bbf0*/  IMAD.MOV R36, RZ, RZ, -R36 ;  /* 0x000000ffff247224 */ /* 0x000fe200078e0a24 */
[----:B------:R-:W-:Y:S01]  /*bc00*/  IADD3 R32, R6, 0xfb, RZ ;  /* 0x000000fb06207810 */ /* 0x000fe20007ffe0ff */
[----:B------:R-:W-:-:S02]  /*bc10*/  IMAD.MOV R48, RZ, RZ, -R48 ;  /* 0x000000ffff307224 */ /* 0x000fc400078e0a30 */
[----:B------:R-:W-:Y:S01]  /*bc20*/  IMAD R4, R0, R36, R4 ;  /* 0x0000002400047224 */ /* 0x000fe200078e0204 */
[----:B------:R-:W-:Y:S01]  /*bc30*/  IABS R41, R32 ;  /* 0x0000002000297213 */ /* 0x000fe20000000000 */
[----:B------:R-:W-:Y:S02]  /*bc40*/  VIADD R36, R6, 0xfc ;  /* 0x000000fc06247836 */ /* 0x000fe40000000000 */
[----:B-1----:R-:W-:Y:S02]  /*bc50*/  IMAD.MOV.U32 R9, RZ, RZ, R35 ;  /* 0x000000ffff097224 */ /* 0x002fe400078e0023 */
[----:B------:R-:W-:-:S04]  /*bc60*/  IMAD.HI.U32 R35, R3, R40, RZ ;  /* 0x0000002803237227 */ /* 0x000fc800078e00ff */
[----:B------:R-:W-:Y:S01]  /*bc70*/  @!P1 IMAD.MOV R9, RZ, RZ, -R9 ;  /* 0x000000ffff099224 */ /* 0x000fe200078e0a09 */
[----:B------:R-:W-:Y:S01]  /*bc80*/  IADD3 R35, -R35, RZ, RZ ;  /* 0x000000ff23237210 */ /* 0x000fe20007ffe1ff */
[--C-:B------:R-:W-:Y:S01]  /*bc90*/  @!P6 IMAD.IADD R11, R11, 0x1, -R0.reuse ;  /* 0x000000010b0be824 */ /* 0x100fe200078e0a00 */
[----:B------:R-:W-:Y:S01]  /*bca0*/  ISETP.GT.U32.AND P1, PT, R0, R44, PT ;  /* 0x0000002c0000720c */ /* 0x000fe20003f24070 */
[----:B------:R-:W-:Y:S01]  /*bcb0*/  @!P5 IMAD.IADD R34, R34, 0x1, -R0 ;  /* 0x000000012222d824 */ /* 0x000fe200078e0a00 */
[C---:B------:R-:W-:Y:S01]  /*bcc0*/  ISETP.GT.U32.AND P6, PT, R0.reuse, R4, PT ;  /* 0x000000040000720c */ /* 0x040fe20003fc4070 */
[C---:B------:R-:W-:Y:S01]  /*bcd0*/  IMAD R40, R0.reuse, R35, R40 ;  /* 0x0000002300287224 */ /* 0x040fe200078e0228 */
[----:B------:R1:W-:Y:S01]  /*bce0*/  STL [R1+0x560], R9 ;  /* 0x0005600901007387 */ /* 0x0003e20000100800 */
[----:B------:R-:W-:Y:S01]  /*bcf0*/  IMAD.HI.U32 R35, R3, R41, RZ ;  /* 0x0000002903237227 */ /* 0x000fe200078e00ff */
[----:B------:R-:W-:-:S03]  /*bd00*/  ISETP.GT.U32.AND P5, PT, R0, R34, PT ;  /* 0x000000220000720c */ /* 0x000fc60003fa4070 */
[----:B------:R-:W-:Y:S02]  /*bd10*/  IMAD.MOV R35, RZ, RZ, -R35 ;  /* 0x000000ffff237224 */ /* 0x000fe400078e0a23 */
[----:B------:R-:W-:Y:S02]  /*bd20*/  IMAD.MOV.U32 R13, RZ, RZ, R33 ;  /* 0x000000ffff0d7224 */ /* 0x000fe400078e0021 */
[----:B------:R-:W-:Y:S01]  /*bd30*/  IMAD R41, R0, R35, R41 ;  /* 0x0000002300297224 */ /* 0x000fe200078e0229 */
[----:B------:R-:W-:Y:S01]  /*bd40*/  @!P1 IADD3 R44, R44, -R0, RZ ;  /* 0x800000002c2c9210 */ /* 0x000fe20007ffe0ff */
[----:B------:R-:W-:Y:S01]  /*bd50*/  VIADD R35, R6, 0xfe ;  /* 0x000000fe06237836 */ /* 0x000fe20000000000 */
[----:B------:R-:W-:Y:S01]  /*bd60*/  ISETP.GT.U32.AND P1, PT, R0, R40, PT ;  /* 0x000000280000720c */ /* 0x000fe20003f24070 */
[----:B------:R-:W-:Y:S01]  /*bd70*/  @!P4 IMAD.MOV R13, RZ, RZ, -R13 ;  /* 0x000000ffff0dc224 */ /* 0x000fe200078e0a0d */
[----:B------:R-:W-:Y:S01]  /*bd80*/  @!P6 IADD3 R4, R4, -R0, RZ ;  /* 0x800000000404e210 */ /* 0x000fe20007ffe0ff */
[----:B------:R-:W-:Y:S01]  /*bd90*/  @!P5 IMAD.IADD R34, R34, 0x1, -R0 ;  /* 0x000000012222d824 */ /* 0x000fe200078e0a00 */
[C---:B------:R-:W-:Y:S01]  /*bda0*/  ISETP.GT.U32.AND P6, PT, R0.reuse, R41, PT ;  /* 0x000000290000720c */ /* 0x040fe20003fc4070 */
[C---:B------:R-:W-:Y:S01]  /*bdb0*/  IMAD R39, R0.reuse, R48, R39 ;  /* 0x0000003000277224 */ /* 0x040fe200078e0227 */
[----:B------:R-:W-:Y:S01]  /*bdc0*/  IABS R46, R35 ;  /* 0x00000023002e7213 */ /* 0x000fe20000000000 */
[----:B-1----:R-:W-:Y:S01]  /*bdd0*/  IMAD.MOV.U32 R9, RZ, RZ, R34 ;  /* 0x000000ffff097224 */ /* 0x002fe200078e0022 */
[----:B------:R-:W-:Y:S01]  /*bde0*/  ISETP.GE.AND P5, PT, R37, RZ, PT ;  /* 0x000000ff2500720c */ /* 0x000fe20003fa6270 */
[----:B------:R-:W-:Y:S01]  /*bdf0*/  STL [R1+0x548], R13 ;  /* 0x0005480d01007387 */ /* 0x000fe20000100800 */
[----:B------:R-:W-:Y:S01]  /*be00*/  IABS R37, R36 ;  /* 0x0000002400257213 */ /* 0x000fe20000000000 */
[----:B------:R-:W-:Y:S01]  /*be10*/  IMAD.HI.U32 R33, R3, R46, RZ ;  /* 0x0000002e03217227 */ /* 0x000fe200078e00ff */
[----:B------:R-:W-:-:S02]  /*be20*/  ISETP.GT.U32.AND P4, PT, R0, R4, PT ;  /* 0x000000040000720c */ /* 0x000fc40003f84070 */
[-C--:B------:R-:W-:Y:S01]  /*be30*/  @!P1 IADD3 R40, R40, -R0.reuse, RZ ;  /* 0x8000000028289210 */ /* 0x080fe20007ffe0ff */
[----:B------:R-:W-:Y:S01]  /*be40*/  IMAD.HI.U32 R47, R3, R37, RZ ;  /* 0x00000025032f7227 */ /* 0x000fe200078e00ff */
[----:B------:R-:W-:Y:S02]  /*be50*/  IADD3 R33, -R33, RZ, RZ ;  /* 0x000000ff21217210 */ /* 0x000fe40007ffe1ff */
[----:B------:R-:W-:Y:S01]  /*be60*/  @!P6 IADD3 R41, R41, -R0, RZ ;  /* 0x800000002929e210 */ /* 0x000fe20007ffe0ff */
[----:B------:R-:W-:Y:S01]  /*be70*/  @!P2 IMAD.MOV R9, RZ, RZ, -R9 ;  /* 0x000000ffff09a224 */ /* 0x000fe200078e0a09 */
[C---:B------:R-:W-:Y:S01]  /*be80*/  ISETP.GT.U32.AND P6, PT, R0.reuse, R40, PT ;  /* 0x000000280000720c */ /* 0x040fe20003fc4070 */
[----:B------:R-:W-:Y:S01]  /*be90*/  IMAD.MOV R47, RZ, RZ, -R47 ;  /* 0x000000ffff2f7224 */ /* 0x000fe200078e0a2f */
[C---:B------:R-:W-:Y:S01]  /*bea0*/  ISETP.GT.U32.AND P2, PT, R0.reuse, R41, PT ;  /* 0x000000290000720c */ /* 0x040fe20003f44070 */
[C---:B------:R-:W-:Y:S01]  /*beb0*/  IMAD R46, R0.reuse, R33, R46 ;  /* 0x00000021002e7224 */ /* 0x040fe200078e022e */
[----:B------:R1:W-:Y:S01]  /*bec0*/  STL [R1+0x544], R9 ;  /* 0x0005440901007387 */ /* 0x0003e20000100800 */
[----:B------:R-:W-:Y:S01]  /*bed0*/  IMAD R37, R0, R47, R37 ;  /* 0x0000002f00257224 */ /* 0x000fe200078e0225 */
[----:B------:R-:W-:Y:S01]  /*bee0*/  ISETP.GE.AND P1, PT, R45, RZ, PT ;  /* 0x000000ff2d00720c */ /* 0x000fe20003f26270 */
[----:B------:R-:W-:Y:S01]  /*bef0*/  @!P4 IMAD.IADD R4, R4, 0x1, -R0 ;  /* 0x000000010404c824 */ /* 0x000fe200078e0a00 */
[----:B------:R-:W-:Y:S01]  /*bf00*/  ISETP.GT.U32.AND P4, PT, R0, R39, PT ;  /* 0x000000270000720c */ /* 0x000fe20003f84070 */
[----:B------:R-:W-:-:S02]  /*bf10*/  VIADD R43, R6, 0xff ;  /* 0x000000ff062b7836 */ /* 0x000fc40000000000 */
[----:B------:R-:W-:Y:S01]  /*bf20*/  @!P0 IMAD.MOV R11, RZ, RZ, -R11 ;  /* 0x000000ffff0b8224 */ /* 0x000fe200078e0a0b */
[----:B------:R-:W-:Y:S01]  /*bf30*/  ISETP.GT.U32.AND P0, PT, R0, R37, PT ;  /* 0x000000250000720c */ /* 0x000fe20003f04070 */
[----:B------:R-:W-:Y:S01]  /*bf40*/  @!P6 IMAD.IADD R40, R40, 0x1, -R0 ;  /* 0x000000012828e824 */ /* 0x000fe200078e0a00 */
[----:B------:R-:W-:Y:S01]  /*bf50*/  ISETP.GT.U32.AND P6, PT, R0, R46, PT ;  /* 0x0000002e0000720c */ /* 0x000fe20003fc4070 */
[----:B-1----:R-:W-:Y:S01]  /*bf60*/  IMAD.MOV.U32 R9, RZ, RZ, R44 ;  /* 0x000000ffff097224 */ /* 0x002fe200078e002c */
[----:B------:R-:W-:Y:S01]  /*bf70*/  IABS R45, R43 ;  /* 0x0000002b002d7213 */ /* 0x000fe20000000000 */
[----:B------:R1:W-:Y:S01]  /*bf80*/  STL [R1+0x540], R11 ;  /* 0x0005400b01007387 */ /* 0x0003e20000100800 */
[----:B------:R-:W-:Y:S01]  /*bf90*/  @!P2 IMAD.IADD R41, R41, 0x1, -R0 ;  /* 0x000000012929a824 */ /* 0x000fe200078e0a00 */
[----:B------:R-:W-:Y:S01]  /*bfa0*/  ISETP.GE.AND P2, PT, R36, RZ, PT ;  /* 0x000000ff2400720c */ /* 0x000fe20003f46270 */
[----:B------:R-:W-:Y:S01]  /*bfb0*/  IMAD.MOV.U32 R13, RZ, RZ, R40 ;  /* 0x000000ffff0d7224 */ /* 0x000fe200078e0028 */
[----:B------:R-:W-:Y:S01]  /*bfc0*/  @!P3 IADD3 R9, -R9, RZ, RZ ;  /* 0x000000ff0909b210 */ /* 0x000fe20007ffe1ff */
[----:B------:R-:W-:Y:S01]  /*bfd0*/  @!P4 IMAD.IADD R39, R39, 0x1, -R0 ;  /* 0x000000012727c824 */ /* 0x000fe200078e0a00 */
[----:B------:R-:W-:Y:S01]  /*bfe0*/  ISETP.GE.AND P3, PT, R32, RZ, PT ;  /* 0x000000ff2000720c */ /* 0x000fe20003f66270 */
[----:B------:R-:W-:Y:S01]  /*bff0*/  @!P1 IMAD.MOV R13, RZ, RZ, -R13 ;  /* 0x000000ffff0d9224 */ /* 0x000fe200078e0a0d */
[-C--:B------:R-:W-:Y:S01]  /*c000*/  @!P0 IADD3 R37, R37, -R0.reuse, RZ ;  /* 0x8000000025258210 */ /* 0x080fe20007ffe0ff */
[----:B------:R2:W-:Y:S01]  /*c010*/  STL [R1+0x53c], R9 ;  /* 0x00053c0901007387 */ /* 0x0005e20000100800 */
[----:B-1----:R-:W-:Y:S01]  /*c020*/  IMAD.HI.U32 R11, R3, R45, RZ ;  /* 0x0000002d030b7227 */ /* 0x002fe200078e00ff */
[----:B------:R-:W-:-:S02]  /*c030*/  @!P6 IADD3 R46, R46, -R0, RZ ;  /* 0x800000002e2ee210 */ /* 0x000fc40007ffe0ff */
[----:B------:R-:W-:Y:S01]  /*c040*/  ISETP.GT.U32.AND P6, PT, R0, R39, PT ;  /* 0x000000270000720c */ /* 0x000fe20003fc4070 */
[----:B------:R-:W-:Y:S01]  /*c050*/  IMAD.MOV R11, RZ, RZ, -R11 ;  /* 0x000000ffff0b7224 */ /* 0x000fe200078e0a0b */
[C---:B------:R-:W-:Y:S01]  /*c060*/  IADD3 R32, R6.reuse, 0x100, RZ ;  /* 0x0000010006207810 */ /* 0x040fe20007ffe0ff */
[----:B------:R-:W-:Y:S01]  /*c070*/  VIADD R34, R6, 0x101 ;  /* 0x0000010106227836 */ /* 0x000fe20000000000 */
[C---:B------:R-:W-:Y:S01]  /*c080*/  ISETP.GT.U32.AND P4, PT, R0.reuse, R37, PT ;  /* 0x000000250000720c */ /* 0x040fe20003f84070 */
[----:B------:R-:W-:Y:S01]  /*c090*/  IMAD R11, R0, R11, R45 ;  /* 0x0000000b000b7224 */ /* 0x000fe200078e022d */
[----:B------:R-:W-:Y:S01]  /*c0a0*/  IABS R33, R32 ;  /* 0x0000002000217213 */ /* 0x000fe20000000000 */
[----:B--2---:R-:W-:Y:S01]  /*c0b0*/  IMAD.MOV.U32 R9, RZ, RZ, R4 ;  /* 0x000000ffff097224 */ /* 0x004fe200078e0004 */
[----:B------:R-:W-:Y:S02]  /*c0c0*/  ISETP.GE.AND P0, PT, R42, RZ, PT ;  /* 0x000000ff2a00720c */ /* 0x000fe40003f06270 */
[----:B------:R-:W-:Y:S01]  /*c0d0*/  IABS R36, R34 ;  /* 0x0000002200247213 */ /* 0x000fe20000000000 */
[----:B------:R-:W-:Y:S01]  /*c0e0*/  @!P5 IMAD.MOV R9, RZ, RZ, -R9 ;  /* 0x000000ffff09d224 */ /* 0x000fe200078e0a09 */
[----:B------:R-:W-:Y:S01]  /*c0f0*/  ISETP.GT.U32.AND P5, PT, R0, R46, PT ;  /* 0x0000002e0000720c */ /* 0x000fe20003fa4070 */
[----:B------:R-:W-:Y:S01]  /*c100*/  IMAD.HI.U32 R4, R3, R33, RZ ;  /* 0x0000002103047227 */ /* 0x000fe200078e00ff */
[----:B------:R-:W-:-:S02]  /*c110*/  @!P6 IADD3 R39, R39, -R0, RZ ;  /* 0x800000002727e210 */ /* 0x000fc40007ffe0ff */
[----:B------:R1:W-:Y:S01]  /*c120*/  STL [R1+0x538], R9 ;  /* 0x0005380901007387 */ /* 0x0003e20000100800 */
[----:B------:R-:W-:Y:S01]  /*c130*/  IMAD.MOV R4, RZ, RZ, -R4 ;  /* 0x000000ffff047224 */ /* 0x000fe200078e0a04 */
[----:B------:R-:W-:Y:S01]  /*c140*/  ISETP.GE.AND P6, PT, R32, RZ, PT ;  /* 0x000000ff2000720c */ /* 0x000fe20003fc6270 */
[--C-:B------:R-:W-:Y:S01]  /*c150*/  @!P4 IMAD.IADD R37, R37, 0x1, -R0.reuse ;  /* 0x000000012525c824 */ /* 0x100fe200078e0a00 */
[----:B------:R2:W-:Y:S01]  /*c160*/  STL [R1+0x528], R13 ;  /* 0x0005280d01007387 */ /* 0x0005e20000100800 */
[----:B------:R-:W-:Y:S01]  /*c170*/  IMAD R32, R0, R4, R33 ;  /* 0x0000000400207224 */ /* 0x000fe200078e0221 */
[----:B------:R-:W-:Y:S01]  /*c180*/  ISETP.GE.AND P1, PT, R35, RZ, PT ;  /* 0x000000ff2300720c */ /* 0x000fe20003f26270 */
[----:B------:R-:W-:Y:S01]  /*c190*/  VIADD R4, R6, 0x102 ;  /* 0x0000010206047836 */ /* 0x000fe20000000000 */
[----:B------:R-:W-:Y:S01]  /*c1a0*/  ISETP.GE.AND P4, PT, R43, RZ, PT ;  /* 0x000000ff2b00720c */ /* 0x000fe20003f86270 */
[----:B------:R-:W-:Y:S01]  /*c1b0*/  @!P5 IMAD.IADD R46, R46, 0x1, -R0 ;  /* 0x000000012e2ed824 */ /* 0x000fe200078e0a00 */
[----:B-1----:R-:W-:Y:S01]  /*c1c0*/  MOV R9, R41 ;  /* 0x0000002900097202 */ /* 0x002fe20000000f00 */
[----:B------:R-:W-:Y:S01]  /*c1d0*/  VIADD R33, R6, 0x103 ;  /* 0x0000010306217836 */ /* 0x000fe20000000000 */
[----:B------:R-:W-:Y:S01]  /*c1e0*/  ISETP.GE.AND P5, PT, R34, RZ, PT ;  /* 0x000000ff2200720c */ /* 0x000fe20003fa6270 */
[----:B------:R-:W-:Y:S01]  /*c1f0*/  IMAD.HI.U32 R34, R3, R36, RZ ;  /* 0x0000002403227227 */ /* 0x000fe200078e00ff */
[----:B------:R-:W-:-:S02]  /*c200*/  @!P3 IADD3 R9, -R9, RZ, RZ ;  /* 0x000000ff0909b210 */ /* 0x000fc40007ffe1ff */
[----:B------:R-:W-:Y:S01]  /*c210*/  ISETP.GT.U32.AND P3, PT, R0, R11, PT ;  /* 0x0000000b0000720c */ /* 0x000fe20003f64070 */
[----:B--2---:R-:W-:Y:S01]  /*c220*/  IMAD.MOV.U32 R13, RZ, RZ, R39 ;  /* 0x000000ffff0d7224 */ /* 0x004fe200078e0027 */
[----:B------:R-:W-:Y:S01]  /*c230*/  IABS R35, R4 ;  /* 0x0000000400237213 */ /* 0x000fe20000000000 */
[----:B------:R1:W-:Y:S01]  /*c240*/  STL [R1+0x510], R9 ;  /* 0x0005100901007387 */ /* 0x0003e20000100800 */
[----:B------:R-:W-:Y:S01]  /*c250*/  IMAD.MOV R34, RZ, RZ, -R34 ;  /* 0x000000ffff227224 */ /* 0x000fe200078e0a22 */
[----:B------:R-:W-:Y:S02]  /*c260*/  IADD3 R39, R6, 0x104, RZ ;  /* 0x0000010406277810 */ /* 0x000fe40007ffe0ff */
[----:B------:R-:W-:Y:S01]  /*c270*/  @!P0 IADD3 R13, -R13, RZ, RZ ;  /* 0x000000ff0d0d8210 */ /* 0x000fe20007ffe1ff */
[C---:B------:R-:W-:Y:S01]  /*c280*/  IMAD R36, R0.reuse, R34, R36 ;  /* 0x0000002200247224 */ /* 0x040fe200078e0224 */
[----:B------:R-:W-:Y:S02]  /*c290*/  ISETP.GT.U32.AND P0, PT, R0, R32, PT ;  /* 0x000000200000720c */ /* 0x000fe40003f04070 */
[----:B------:R-:W-:-:S02]  /*c2a0*/  IADD3 R40, R6, 0x106, RZ ;  /* 0x0000010606287810 */ /* 0x000fc40007ffe0ff */
[----:B-1----:R-:W-:Y:S01]  /*c2b0*/  MOV R9, R37 ;  /* 0x0000002500097202 */ /* 0x002fe20000000f00 */
[----:B------:R-:W-:Y:S01]  /*c2c0*/  @!P3 IMAD.IADD R11, R11, 0x1, -R0 ;  /* 0x000000010b0bb824 */ /* 0x000fe200078e0a00 */
[----:B------:R-:W-:Y:S02]  /*c2d0*/  IABS R37, R33 ;  /* 0x0000002100257213 */ /* 0x000fe40000000000 */
[----:B------:R-:W-:Y:S02]  /*c2e0*/  @!P2 IADD3 R9, -R9, RZ, RZ ;  /* 0x000000ff0909a210 */ /* 0x000fe40007ffe1ff */
[----:B------:R-:W-:Y:S01]  /*c2f0*/  ISETP.GT.U32.AND P2, PT, R0, R11, PT ;  /* 0x0000000b0000720c */ /* 0x000fe20003f44070 */
[----:B------:R-:W-:Y:S01]  /*c300*/  IMAD.HI.U32 R34, R3, R37, RZ ;  /* 0x0000002503227227 */ /* 0x000fe200078e00ff */
[----:B------:R-:W-:Y:S01]  /*c310*/  ISETP.GE.AND P3, PT, R4, RZ, PT ;  /* 0x000000ff0400720c */ /* 0x000fe20003f66270 */
[----:B------:R1:W-:Y:S01]  /*c320*/  STL [R1+0x500], R9 ;  /* 0x0005000901007387 */ /* 0x0003e20000100800 */
[----:B------:R-:W-:Y:S01]  /*c330*/  @!P0 IADD3 R32, R32, -R0, RZ ;  /* 0x8000000020208210 */ /* 0x000fe20007ffe0ff */
[----:B------:R-:W-:Y:S01]  /*c340*/  IMAD.MOV R34, RZ, RZ, -R34 ;  /* 0x000000ffff227224 */ /* 0x000fe200078e0a22 */
[----:B------:R-:W-:Y:S01]  /*c350*/  IADD3 R43, R6, 0x10d, RZ ;  /* 0x0000010d062b7810 */ /* 0x000fe20007ffe0ff */
[----:B------:R-:W-:Y:S01]  /*c360*/  STL [R1+0x504], R13 ;  /* 0x0005040d01007387 */ /* 0x000fe20000100800 */
[C---:B------:R-:W-:Y:S01]  /*c370*/  ISETP.GT.U32.AND P0, PT, R0.reuse, R32, PT ;  /* 0x000000200000720c */ /* 0x040fe20003f04070 */
[----:B------:R-:W-:Y:S01]  /*c380*/  IMAD R37, R0, R34, R37 ;  /* 0x0000002200257224 */ /* 0x000fe200078e0225 */
[C---:B------:R-:W-:Y:S01]  /*c390*/  IADD3 R45, R6.reuse, 0x10f, RZ ;  /* 0x0000010f062d7810 */ /* 0x040fe20007ffe0ff */
[----:B------:R-:W-:-:S02]  /*c3a0*/  VIADD R4, R6, 0x105 ;  /* 0x0000010506047836 */ /* 0x000fc40000000000 */
[----:B-1----:R-:W-:Y:S01]  /*c3b0*/  IMAD.MOV.U32 R9, RZ, RZ, R46 ;  /* 0x000000ffff097224 */ /* 0x002fe200078e002e */
[----:B------:R-:W-:Y:S01]  /*c3c0*/  IABS R46, R45 ;  /* 0x0000002d002e7213 */ /* 0x000fe20000000000 */
[--C-:B------:R-:W-:Y:S01]  /*c3d0*/  @!P2 IMAD.IADD R11, R11, 0x1, -R0.reuse ;  /* 0x000000010b0ba824 */ /* 0x100fe200078e0a00 */
[----:B------:R-:W-:Y:S01]  /*c3e0*/  ISETP.GT.U32.AND P2, PT, R0, R36, PT ;  /* 0x000000240000720c */ /* 0x000fe20003f44070 */
[----:B------:R-:W-:Y:S01]  /*c3f0*/  @!P1 IMAD.MOV R9, RZ, RZ, -R9 ;  /* 0x000000ffff099224 */ /* 0x000fe200078e0a09 */
[----:B------:R-:W-:Y:S01]  /*c400*/  ISETP.GE.AND P1, PT, R33, RZ, PT ;  /* 0x000000ff2100720c */ /* 0x000fe20003f26270 */
[----:B------:R-:W-:Y:S01]  /*c410*/  IMAD.HI.U32 R48, R3, R46, RZ ;  /* 0x0000002e03307227 */ /* 0x000fe200078e00ff */
[----:B------:R-:W-:Y:S02]  /*c420*/  IABS R33, R4 ;  /* 0x0000000400217213 */ /* 0x000fe40000000000 */
[----:B------:R1:W-:Y:S01]  /*c430*/  STL [R1+0x508], R9 ;  /* 0x0005080901007387 */ /* 0x0003e20000100800 */
[----:B------:R-:W-:-:S02]  /*c440*/  @!P0 IMAD.IADD R32, R32, 0x1, -R0 ;  /* 0x0000000120208824 */ /* 0x000fc400078e0a00 */
[----:B------:R-:W-:-:S04]  /*c450*/  IMAD.HI.U32 R34, R3, R33, RZ ;  /* 0x0000002103227227 */ /* 0x000fc800078e00ff */
[----:B------:R-:W-:Y:S02]  /*c460*/  @!P2 IMAD.IADD R36, R36, 0x1, -R0 ;  /* 0x000000012424a824 */ /* 0x000fe400078e0a00 */
[----:B------:R-:W-:Y:S02]  /*c470*/  IMAD.MOV R34, RZ, RZ, -R34 ;  /* 0x000000ffff227224 */ /* 0x000fe400078e0a22 */
[----:B-1----:R-:W-:Y:S01]  /*c480*/  IMAD.MOV.U32 R9, RZ, RZ, R11 ;  /* 0x000000ffff097224 */ /* 0x002fe200078e000b */
[----:B------:R-:W-:Y:S01]  /*c490*/  ISETP.GT.U32.AND P2, PT, R0, R36, PT ;  /* 0x000000240000720c */ /* 0x000fe20003f44070 */
[----:B------:R-:W-:-:S04]  /*c4a0*/  IMAD.HI.U32 R11, R3, R35, RZ ;  /* 0x00000023030b7227 */ /* 0x000fc800078e00ff */
[----:B------:R-:W-:Y:S01]  /*c4b0*/  @!P4 IMAD.MOV R9, RZ, RZ, -R9 ;  /* 0x000000ffff09c224 */ /* 0x000fe200078e0a09 */
[----:B------:R-:W-:Y:S01]  /*c4c0*/  IADD3 R11, -R11, RZ, RZ ;  /* 0x000000ff0b0b7210 */ /* 0x000fe20007ffe1ff */
[C---:B------:R-:W-:Y:S01]  /*c4d0*/  IMAD R33, R0.reuse, R34, R33 ;  /* 0x0000002200217224 */ /* 0x040fe200078e0221 */
[----:B------:R-:W-:Y:S01]  /*c4e0*/  ISETP.GE.AND P4, PT, R39, RZ, PT ;  /* 0x000000ff2700720c */ /* 0x000fe20003f86270 */
[----:B------:R-:W-:Y:S01]  /*c4f0*/  IMAD.MOV R48, RZ, RZ, -R48 ;  /* 0x000000ffff307224 */ /* 0x000fe200078e0a30 */
[----:B------:R1:W-:Y:S01]  /*c500*/  STL [R1+0x50c], R9 ;  /* 0x00050c0901007387 */ /* 0x0003e20000100800 */
[----:B------:R-:W-:Y:S01]  /*c510*/  IMAD R11, R0, R11, R35 ;  /* 0x0000000b000b7224 */ /* 0x000fe200078e0223 */
[----:B------:R-:W-:Y:S01]  /*c520*/  IABS R39, R39 ;  /* 0x0000002700277213 */ /* 0x000fe20000000000 */
[----:B------:R-:W-:Y:S01]  /*c530*/  @!P2 IMAD.IADD R36, R36, 0x1, -R0 ;  /* 0x000000012424a824 */ /* 0x000fe200078e0a00 */
[----:B------:R-:W-:Y:S01]  /*c540*/  ISETP.GE.AND P2, PT, R4, RZ, PT ;  /* 0x000000ff0400720c */ /* 0x000fe20003f46270 */
[C---:B------:R-:W-:Y:S01]  /*c550*/  IMAD R46, R0.reuse, R48, R46 ;  /* 0x00000030002e7224 */ /* 0x040fe200078e022e */
[----:B------:R-:W-:-:S02]  /*c560*/  ISETP.GT.U32.AND P0, PT, R0, R11, PT ;  /* 0x0000000b0000720c */ /* 0x000fc40003f04070 */
[----:B------:R-:W-:Y:S01]  /*c570*/  MOV R35, R39 ;  /* 0x0000002700237202 */ /* 0x000fe20000000f00 */
[----:B-1----:R-:W-:Y:S01]  /*c580*/  IMAD.MOV.U32 R9, RZ, RZ, R32 ;  /* 0x000000ffff097224 */ /* 0x002fe200078e0020 */
[----:B------:R-:W-:-:S03]  /*c590*/  IABS R32, R40 ;  /* 0x0000002800207213 */ /* 0x000fc60000000000 */
[----:B------:R-:W-:Y:S01]  /*c5a0*/  IMAD.HI.U32 R39, R3, R35, RZ ;  /* 0x0000002303277227 */ /* 0x000fe200078e00ff */
[----:B------:R-:W-:Y:S02]  /*c5b0*/  @!P6 IADD3 R9, -R9, RZ, RZ ;  /* 0x000000ff0909e210 */ /* 0x000fe40007ffe1ff */
[C---:B------:R-:W-:Y:S01]  /*c5c0*/  ISETP.GT.U32.AND P6, PT, R0.reuse, R37, PT ;  /* 0x000000250000720c */ /* 0x040fe20003fc4070 */
[----:B------:R-:W-:Y:S02]  /*c5d0*/  IMAD.MOV R39, RZ, RZ, -R39 ;  /* 0x000000ffff277224 */ /* 0x000fe400078e0a27 */
[----:B------:R-:W-:Y:S01]  /*c5e0*/  @!P0 IADD3 R11, R11, -R0, RZ ;  /* 0x800000000b0b8210 */ /* 0x000fe20007ffe0ff */
[----:B------:R1:W-:Y:S01]  /*c5f0*/  STL [R1+0x530], R9 ;  /* 0x0005300901007387 */ /* 0x0003e20000100800 */
[----:B------:R-:W-:Y:S02]  /*c600*/  IMAD.HI.U32 R34, R3, R32, RZ ;  /* 0x0000002003227227 */ /* 0x000fe400078e00ff */
[----:B------:R-:W-:-:S02]  /*c610*/  ISETP.GT.U32.AND P0, PT, R0, R11, PT ;  /* 0x0000000b0000720c */ /* 0x000fc40003f04070 */
[----:B------:R-:W-:Y:S01]  /*c620*/  IMAD R4, R0, R39, R35 ;  /* 0x0000002700047224 */ /* 0x000fe200078e0223 */
[----:B------:R-:W-:Y:S01]  /*c630*/  IABS R39, R6 ;  /* 0x0000000600277213 */ /* 0x000fe20000000000 */
[----:B------:R-:W-:Y:S02]  /*c640*/  IMAD.MOV R34, RZ, RZ, -R34 ;  /* 0x000000ffff227224 */ /* 0x000fe400078e0a22 */
[----:B------:R-:W-:Y:S01]  /*c650*/  VIADD R35, R6, 0x107 ;  /* 0x0000010706237836 */ /* 0x000fe20000000000 */
[----:B-1----:R-:W-:Y:S01]  /*c660*/  MOV R9, R36 ;  /* 0x0000002400097202 */ /* 0x002fe20000000f00 */
[----:B------:R-:W-:Y:S02]  /*c670*/  @!P6 IMAD.IADD R37, R37, 0x1, -R0 ;  /* 0x000000012525e824 */ /* 0x000fe400078e0a00 */
[C---:B------:R-:W-:Y:S01]  /*c680*/  IMAD R32, R0.reuse, R34, R32 ;  /* 0x0000002200207224 */ /* 0x040fe200078e0220 */
[----:B------:R-:W-:Y:S01]  /*c690*/  IABS R36, R35 ;  /* 0x0000002300247213 */ /* 0x000fe20000000000 */
[----:B------:R-:W-:Y:S01]  /*c6a0*/  @!P5 IMAD.MOV R9, RZ, RZ, -R9 ;  /* 0x000000ffff09d224 */ /* 0x000fe200078e0a09 */
[C---:B------:R-:W-:Y:S01]  /*c6b0*/  ISETP.GT.U32.AND P6, PT, R0.reuse, R37, PT ;  /* 0x000000250000720c */ /* 0x040fe20003fc4070 */
[----:B------:R-:W-:Y:S01]  /*c6c0*/  IMAD.HI.U32 R41, R3, R39, RZ ;  /* 0x0000002703297227 */ /* 0x000fe200078e00ff */
[----:B------:R-:W-:-:S02]  /*c6d0*/  ISETP.GT.U32.AND P5, PT, R0, R4, PT ;  /* 0x000000040000720c */ /* 0x000fc40003fa4070 */
[----:B------:R-:W-:Y:S01]  /*c6e0*/  @!P0 IADD3 R11, R11, -R0, RZ ;  /* 0x800000000b0b8210 */ /* 0x000fe20007ffe0ff */
[----:B------:R1:W-:Y:S01]  /*c6f0*/  STL [R1+0x534], R9 ;  /* 0x0005340901007387 */ /* 0x0003e20000100800 */
[----:B------:R-:W-:Y:S01]  /*c700*/  ISETP.GT.U32.AND P0, PT, R0, R33, PT ;  /* 0x000000210000720c */ /* 0x000fe20003f04070 */
[----:B------:R-:W-:-:S04]  /*c710*/  IMAD.HI.U32 R34, R3, R36, RZ ;  /* 0x0000002403227227 */ /* 0x000fc800078e00ff */
[----:B------:R-:W-:Y:S01]  /*c720*/  IMAD.MOV R41, RZ, RZ, -R41 ;  /* 0x000000ffff297224 */ /* 0x000fe200078e0a29 */
[----:B------:R-:W-:Y:S01]  /*c730*/  IADD3 R34, -R34, RZ, RZ ;  /* 0x000000ff22227210 */ /* 0x000fe20007ffe1ff */
[----:B------:R-:W-:Y:S01]  /*c740*/  @!P6 IMAD.IADD R37, R37, 0x1, -R0 ;  /* 0x000000012525e824 */ /* 0x000fe200078e0a00 */
[----:B------:R-:W-:Y:S01]  /*c750*/  ISETP.GT.U32.AND P6, PT, R0, R32, PT ;  /* 0x000000200000720c */ /* 0x000fe20003fc4070 */
[----:B-1----:R-:W-:Y:S01]  /*c760*/  IMAD.MOV.U32 R9, RZ, RZ, R11 ;  /* 0x000000ffff097224 */ /* 0x002fe200078e000b */
[----:B------:R-:W-:Y:S01]  /*c770*/  @!P5 IADD3 R4, R4, -R0, RZ ;  /* 0x800000000404d210 */ /* 0x000fe20007ffe0ff */
[C---:B------:R-:W-:Y:S02]  /*c780*/  IMAD R36, R0.reuse, R34, R36 ;  /* 0x0000002200247224 */ /* 0x040fe400078e0224 */
[----:B------:R-:W-:Y:S01]  /*c790*/  @!P3 IMAD.MOV R9, RZ, RZ, -R9 ;  /* 0x000000ffff09b224 */ /* 0x000fe200078e0a09 */
[C---:B------:R-:W-:Y:S01]  /*c7a0*/  ISETP.GT.U32.AND P5, PT, R0.reuse, R4, PT ;  /* 0x000000040000720c */ /* 0x040fe20003fa4070 */
[----:B------:R-:W-:Y:S01]  /*c7b0*/  @!P0 IMAD.IADD R33, R33, 0x1, -R0 ;  /* 0x0000000121218824 */ /* 0x000fe200078e0a00 */
[----:B------:R-:W-:Y:S01]  /*c7c0*/  ISETP.GE.AND P0, PT, R35, RZ, PT ;  /* 0x000000ff2300720c */ /* 0x000fe20003f06270 */
[----:B------:R-:W-:Y:S01]  /*c7d0*/  IMAD R35, R0, R41, R39 ;  /* 0x0000002900237224 */ /* 0x000fe200078e0227 */
[----:B------:R1:W-:Y:S01]  /*c7e0*/  STL [R1+0x52c], R9 ;  /* 0x00052c0901007387 */ /* 0x0003e20000100800 */
[----:B------:R-:W-:Y:S01]  /*c7f0*/  IMAD.HI.U32 R11, R3, R239, RZ ;  /* 0x000000ef030b7227 */ /* 0x000fe200078e00ff */
[----:B------:R-:W-:-:S03]  /*c800*/  ISETP.GE.AND P3, PT, R40, RZ, PT ;  /* 0x000000ff2800720c */ /* 0x000fc60003f66270 */
[----:B------:R-:W-:Y:S01]  /*c810*/  @!P6 IMAD.IADD R32, R32, 0x1, -R0 ;  /* 0x000000012020e824 */ /* 0x000fe200078e0a00 */
[----:B------:R-:W-:Y:S01]  /*c820*/  ISETP.GT.U32.AND P6, PT, R0, R33, PT ;  /* 0x000000210000720c */ /* 0x000fe20003fc4070 */
[C---:B------:R-:W-:Y:S01]  /*c830*/  VIADD R34, R6.reuse, 0x109 ;  /* 0x0000010906227836 */ /* 0x040fe20000000000 */
[----:B------:R-:W-:Y:S01]  /*c840*/  IADD3 R11, -R11, RZ, RZ ;  /* 0x000000ff0b0b7210 */ /* 0x000fe20007ffe1ff */
[----:B------:R-:W-:Y:S01]  /*c850*/  VIADD R40, R6, 0x10c ;  /* 0x0000010c06287836 */ /* 0x000fe20000000000 */
[----:B------:R-:W-:Y:S01]  /*c860*/  @!P5 IADD3 R4, R4, -R0, RZ ;  /* 0x800000000404d210 */ /* 0x000fe20007ffe0ff */
[----:B-1----:R-:W-:Y:S01]  /*c870*/  IMAD.MOV.U32 R9, RZ, RZ, R37 ;  /* 0x000000ffff097224 */ /* 0x002fe200078e0025 */
[C---:B------:R-:W-:Y:S01]  /*c880*/  ISETP.GT.U32.AND P5, PT, R0.reuse, R36, PT ;  /* 0x000000240000720c */ /* 0x040fe20003fa4070 */
[C---:B------:R-:W-:Y:S01]  /*c890*/  IMAD R239, R0.reuse, R11, R239 ;  /* 0x0000000b00ef7224 */ /* 0x040fe200078e02ef */
[----:B------:R-:W-:Y:S01]  /*c8a0*/  MOV R13, R4 ;  /* 0x00000004000d7202 */ /* 0x000fe20000000f00 */
[----:B------:R-:W-:Y:S01]  /*c8b0*/  @!P1 IMAD.MOV R9, RZ, RZ, -R9 ;  /* 0x000000ffff099224 */ /* 0x000fe200078e0a09 */
[----:B------:R-:W-:Y:S01]  /*c8c0*/  ISETP.GT.U32.AND P1, PT, R0, R32, PT ;  /* 0x000000200000720c */ /* 0x000fe20003f24070 */
[----:B------:R-:W-:-:S02]  /*c8d0*/  VIADD R11, R6, 0x10a ;  /* 0x0000010a060b7836 */ /* 0x000fc40000000000 */
[----:B------:R-:W-:Y:S01]  /*c8e0*/  @!P4 IMAD.MOV R13, RZ, RZ, -R13 ;  /* 0x000000ffff0dc224 */ /* 0x000fe200078e0a0d */
[----:B------:R1:W-:Y:S01]  /*c8f0*/  STL [R1+0x514], R9 ;  /* 0x0005140901007387 */ /* 0x0003e20000100800 */
[--C-:B------:R-:W-:Y:S01]  /*c900*/  @!P6 IMAD.IADD R33, R33, 0x1, -R0.reuse ;  /* 0x000000012121e824 */ /* 0x100fe200078e0a00 */
[----:B------:R-:W-:Y:S01]  /*c910*/  ISETP.GT.U32.AND P6, PT, R0, R35, PT ;  /* 0x000000230000720c */ /* 0x000fe20003fc4070 */
[----:B------:R-:W-:Y:S01]  /*c920*/  VIADD R4, R6, 0x10b ;  /* 0x0000010b06047836 */ /* 0x000fe20000000000 */
[----:B------:R-:W-:Y:S01]  /*c930*/  ISETP.GE.AND P4, PT, R34, RZ, PT ;  /* 0x000000ff2200720c */ /* 0x000fe20003f86270 */
[----:B------:R-:W-:Y:S01]  /*c940*/  @!P5 IMAD.IADD R36, R36, 0x1, -R0 ;  /* 0x000000012424d824 */ /* 0x000fe200078e0a00 */
[----:B------:R-:W-:Y:S01]  /*c950*/  IABS R34, R34 ;  /* 0x0000002200227213 */ /* 0x000fe20000000000 */
[----:B------:R-:W-:Y:S01]  /*c960*/  VIADD R41, R6, 0x110 ;  /* 0x0000011006297836 */ /* 0x000fe20000000000 */
[----:B------:R-:W-:Y:S02]  /*c970*/  ISETP.GE.AND P5, PT, R4, RZ, PT ;  /* 0x000000ff0400720c */ /* 0x000fe40003fa6270 */
[----:B-1----:R-:W-:-:S02]  /*c980*/  IADD3 R9, R6, 0x1ff, RZ ;  /* 0x000001ff06097810 */ /* 0x002fc40007ffe0ff */
[----:B------:R-:W-:Y:S02]  /*c990*/  @!P1 IADD3 R32, R32, -R0, RZ ;  /* 0x8000000020209210 */ /* 0x000fe40007ffe0ff */
[----:B------:R-:W-:Y:S01]  /*c9a0*/  IABS R37, R9 ;  /* 0x0000000900257213 */ /* 0x000fe20000000000 */
[----:B------:R-:W-:Y:S01]  /*c9b0*/  STL [R1+0x2d88], R9 ;  /* 0x002d880901007387 */ /* 0x000fe20000100800 */
[----:B------:R-:W-:Y:S01]  /*c9c0*/  @!P6 IMAD.IADD R35, R35, 0x1, -R0 ;  /* 0x000000012323e824 */ /* 0x000fe200078e0a00 */
[----:B------:R-:W-:Y:S02]  /*c9d0*/  ISETP.GE.AND P1, PT, R11, RZ, PT ;  /* 0x000000ff0b00720c */ /* 0x000fe40003f26270 */
[----:B------:R1:W-:Y:S01]  /*c9e0*/  STL [R1+0x51c], R13 ;  /* 0x00051c0d01007387 */ /* 0x0003e20000100800 */
[----:B------:R-:W-:Y:S01]  /*c9f0*/  IMAD.HI.U32 R39, R3, R37, RZ ;  /* 0x0000002503277227 */ /* 0x000fe200078e00ff */
[----:B------:R-:W-:Y:S02]  /*ca00*/  ISETP.GT.U32.AND P6, PT, R0, R35, PT ;  /* 0x000000230000720c */ /* 0x000fe40003fc4070 */
[----:B------:R-:W-:Y:S01]  /*ca10*/  IABS R11, R11 ;  /* 0x0000000b000b7213 */ /* 0x000fe20000000000 */
[----:B------:R-:W-:Y:S01]  /*ca20*/  IMAD.MOV R39, RZ, RZ, -R39 ;  /* 0x000000ffff277224 */ /* 0x000fe200078e0a27 */
[----:B------:R-:W-:-:S03]  /*ca30*/  IABS R4, R4 ;  /* 0x0000000400047213 */ /* 0x000fc60000000000 */
[----:B------:R-:W-:Y:S02]  /*ca40*/  IMAD R37, R0, R39, R37 ;  /* 0x0000002700257224 */ /* 0x000fe400078e0225 */
[----:B-1----:R-:W-:Y:S02]  /*ca50*/  IMAD.MOV.U32 R13, RZ, RZ, R33 ;  /* 0x000000ffff0d7224 */ /* 0x002fe400078e0021 */
[----:B------:R-:W-:-:S03]  /*ca60*/  IMAD.HI.U32 R33, R3, R34, RZ ;  /* 0x0000002203217227 */ /* 0x000fc600078e00ff */
[----:B------:R-:W-:Y:S01]  /*ca70*/  @!P2 IADD3 R13, -R13, RZ, RZ ;  /* 0x000000ff0d0da210 */ /* 0x000fe20007ffe1ff */
[----:B------:R-:W-:Y:S01]  /*ca80*/  @!P6 IMAD.IADD R35, R35, 0x1, -R0 ;  /* 0x000000012323e824 */ /* 0x000fe200078e0a00 */
[----:B------:R-:W-:Y:S01]  /*ca90*/  ISETP.GT.U32.AND P2, PT, R0, R36, PT ;  /* 0x000000240000720c */ /* 0x000fe20003f44070 */
[----:B------:R-:W-:Y:S01]  /*caa0*/  IMAD.MOV R33, RZ, RZ, -R33 ;  /* 0x000000ffff217224 */ /* 0x000fe200078e0a21 */
[----:B------:R-:W-:Y:S01]  /*cab0*/  ISETP.GE.AND P6, PT, R6, RZ, PT ;  /* 0x000000ff0600720c */ /* 0x000fe20003fc6270 */
[----:B------:R1:W-:Y:S01]  /*cac0*/  STL [R1+0x520], R13 ;  /* 0x0005200d01007387 */ /* 0x0003e20000100800 */
[----:B------:R-:W-:Y:S02]  /*cad0*/  IMAD.MOV.U32 R251, RZ, RZ, R35 ;  /* 0x000000fffffb7224 */ /* 0x000fe400078e0023 */
[----:B------:R-:W-:Y:S02]  /*cae0*/  IMAD R34, R0, R33, R34 ;  /* 0x0000002100227224 */ /* 0x000fe400078e0222 */
[----:B------:R-:W-:-:S04]  /*caf0*/  IMAD.HI.U32 R33, R3, R4, RZ ;  /* 0x0000000403217227 */ /* 0x000fc800078e00ff */
[----:B------:R-:W-:Y:S01]  /*cb00*/  IMAD.MOV R33, RZ, RZ, -R33 ;  /* 0x000000ffff217224 */ /* 0x000fe200078e0a21 */
[----:B------:R-:W-:Y:S01]  /*cb10*/  @!P2 IADD3 R36, R36, -R0, RZ ;  /* 0x800000002424a210 */ /* 0x000fe20007ffe0ff */
[----:B-1----:R-:W-:Y:S01]  /*cb20*/  IMAD.MOV.U32 R13, RZ, RZ, R32 ;  /* 0x000000ffff0d7224 */ /* 0x002fe200078e0020 */
[----:B------:R-:W-:Y:S01]  /*cb30*/  ISETP.GT.U32.AND P2, PT, R0, R239, PT ;  /* 0x000000ef0000720c */ /* 0x000fe20003f44070 */
[----:B------:R-:W-:-:S03]  /*cb40*/  IMAD.HI.U32 R32, R3, R11, RZ ;  /* 0x0000000b03207227 */ /* 0x000fc600078e00ff */
[----:B------:R-:W-:Y:S01]  /*cb50*/  @!P3 IADD3 R13, -R13, RZ, RZ ;  /* 0x000000ff0d0db210 */ /* 0x000fe20007ffe1ff */
[----:B------:R-:W-:Y:S01]  /*cb60*/  @!P6 IMAD.MOV R251, RZ, RZ, -R251 ;  /* 0x000000fffffbe224 */ /* 0x000fe200078e0afb */
[----:B------:R-:W-:Y:S01]  /*cb70*/  ISETP.GT.U32.AND P6, PT, R0, R34, PT ;  /* 0x000000220000720c */ /* 0x000fe20003fc4070 */
[----:B------:R-:W-:Y:S01]  /*cb80*/  IMAD.MOV R39, RZ, RZ, -R32 ;  /* 0x000000ffff277224 */ /* 0x000fe200078e0a20 */
[----:B------:R-:W-:Y:S01]  /*cb90*/  ISETP.GE.AND P3, PT, R40, RZ, PT ;  /* 0x000000ff2800720c */ /* 0x000fe20003f66270 */
[----:B------:R1:W-:Y:S01]  /*cba0*/  STL [R1+0x524], R13 ;  /* 0x0005240d01007387 */ /* 0x0003e20000100800 */
[----:B------:R-:W-:Y:S01]  /*cbb0*/  IABS R40, R40 ;  /* 0x0000002800287213 */ /* 0x000fe20000000000 */
[C---:B------:R-:W-:Y:S01]  /*cbc0*/  IMAD R11, R0.reuse, R39, R11 ;  /* 0x00000027000b7224 */ /* 0x040fe200078e020b */
[----:B------:R-:W-:Y:S01]  /*cbd0*/  IABS R39, R41 ;  /* 0x0000002900277213 */ /* 0x000fe20000000000 */
[----:B------:R-:W-:Y:S01]  /*cbe0*/  @!P2 IMAD.IADD R239, R239, 0x1, -R0 ;  /* 0x00000001efefa824 */ /* 0x000fe200078e0a00 */
[C---:B------:R-:W-:Y:S01]  /*cbf0*/  ISETP.GT.U32.AND P2, PT, R0.reuse, R37, PT ;  /* 0x000000250000720c */ /* 0x040fe20003f44070 */
[----:B------:R-:W-:-:S02]  /*cc00*/  IMAD R4, R0, R33, R4 ;  /* 0x0000002100047224 */ /* 0x000fc400078e0204 */
[----:B------:R-:W-:Y:S01]  /*cc10*/  IMAD.HI.U32 R32, R3, R40, RZ ;  /* 0x0000002803207227 */ /* 0x000fe200078e00ff */
[----:B-1----:R-:W-:-:S03]  /*cc20*/  MOV R13, R36 ;  /* 0x00000024000d7202 */ /* 0x002fc60000000f00 */
[--C-:B------:R-:W-:Y:S01]  /*cc30*/  @!P6 IMAD.IADD R34, R34, 0x1, -R0.reuse ;  /* 0x000000012222e824 */ /* 0x100fe200078e0a00 */
[----:B------:R-:W-:Y:S01]  /*cc40*/  IADD3 R32, -R32, RZ, RZ ;  /* 0x000000ff20207210 */ /* 0x000fe20007ffe1ff */
[----:B------:R-:W-:Y:S02]  /*cc50*/  VIADD R36, R6, 0x10e ;  /* 0x0000010e06247836 */ /* 0x000fe40000000000 */
[----:B------:R-:W-:Y:S01]  /*cc60*/  @!P0 IMAD.MOV R13, RZ, RZ, -R13 ;  /* 0x000000ffff0d8224 */ /* 0x000fe200078e0a0d */
[C---:B------:R-:W-:Y:S01]  /*cc70*/  ISETP.GT.U32.AND P0, PT, R0.reuse, R239, PT ;  /* 0x000000ef0000720c */ /* 0x040fe20003f04070 */
[----:B------:R-:W-:Y:S01]  /*cc80*/  @!P2 IMAD.IADD R37, R37, 0x1, -R0 ;  /* 0x000000012525a824 */ /* 0x000fe200078e0a00 */
[C---:B------:R-:W-:Y:S01]  /*cc90*/  ISETP.GT.U32.AND P6, PT, R0.reuse, R34, PT ;  /* 0x000000220000720c */ /* 0x040fe20003fc4070 */
[C---:B------:R-:W-:Y:S01]  /*cca0*/  IMAD R40, R0.reuse, R32, R40 ;  /* 0x0000002000287224 */ /* 0x040fe200078e0228 */
[----:B------:R-:W-:Y:S01]  /*ccb0*/  IABS R32, R43 ;  /* 0x0000002b00207213 */ /* 0x000fe20000000000 */
[----:B------:R-:W-:Y:S01]  /*ccc0*/  STL [R1+0x518], R13 ;  /* 0x0005180d01007387 */ /* 0x000fe20000100800 */
[----:B------:R-:W-:Y:S01]  /*ccd0*/  ISETP.GT.U32.AND P2, PT, R0, R37, PT ;  /* 0x000000250000720c */ /* 0x000fe20003f44070 */
[----:B------:R-:W-:Y:S01]  /*cce0*/  VIADD R35, R6, 0x111 ;  /* 0x0000011106237836 */ /* 0x000fe20000000000 */
[----:B------:R-:W-:Y:S01]  /*ccf0*/  IABS R44, R36 ;  /* 0x00000024002c7213 */ /* 0x000fe20000000000 */
[----:B------:R-:W-:-:S03]  /*cd00*/  IMAD.HI.U32 R47, R3, R32, RZ ;  /* 0x00000020032f7227 */ /* 0x000fc600078e00ff */
[----:B------:R-:W-:Y:S01]  /*cd10*/  IABS R42, R35 ;  /* 0x00000023002a7213 */ /* 0x000fe20000000000 */
[----:B------:R-:W-:Y:S01]  /*cd20*/  IMAD.HI.U32 R33, R3, R44, RZ ;  /* 0x0000002c03217227 */ /* 0x000fe200078e00ff */
[----:B------:R-:W-:Y:S02]  /*cd30*/  @!P0 IADD3 R239, R239, -R0, RZ ;  /* 0x80000000efef8210 */ /* 0x000fe40007ffe0ff */
[----:B------:R-:W-:Y:S01]  /*cd40*/  ISETP.GT.U32.AND P0, PT, R0, R11, PT ;  /* 0x0000000b0000720c */ /* 0x000fe20003f04070 */
[--C-:B------:R-:W-:Y:S01]  /*cd50*/  @!P6 IMAD.IADD R34, R34, 0x1, -R0.reuse ;  /* 0x000000012222e824 */ /* 0x100fe200078e0a00 */
[C---:B------:R-:W-:Y:S01]  /*cd60*/  ISETP.GT.U32.AND P6, PT, R0.reuse, R40, PT ;  /* 0x000000280000720c */ /* 0x040fe20003fc4070 */
[----:B------:R-:W-:Y:S01]  /*cd70*/  @!P2 IMAD.IADD R37, R37, 0x1, -R0 ;  /* 0x000000012525a824 */ /* 0x000fe200078e0a00 */
[----:B------:R-:W-:Y:S01]  /*cd80*/  ISETP.GT.U32.AND P2, PT, R0, R4, PT ;  /* 0x000000040000720c */ /* 0x000fe20003f44070 */
[----:B------:R-:W-:Y:S01]  /*cd90*/  IMAD.MOV R47, RZ, RZ, -R47 ;  /* 0x000000ffff2f7224 */ /* 0x000fe200078e0a2f */
[----:B------:R-:W-:-:S03]  /*cda0*/  IADD3 R33, -R33, RZ, RZ ;  /* 0x000000ff21217210 */ /* 0x000fc60007ffe1ff */
[C---:B------:R-:W-:Y:S02]  /*cdb0*/  IMAD R32, R0.reuse, R47, R32 ;  /* 0x0000002f00207224 */ /* 0x040fe400078e0220 */
[----:B------:R-:W-:Y:S02]  /*cdc0*/  IMAD R44, R0, R33, R44 ;  /* 0x00000021002c7224 */ /* 0x000fe400078e022c */
[----:B------:R-:W-:Y:S01]  /*cdd0*/  @!P0 IADD3 R11, R11, -R0, RZ ;  /* 0x800000000b0b8210 */ /* 0x000fe20007ffe0ff */
[----:B------:R-:W-:-:S03]  /*cde0*/  IMAD.HI.U32 R47, R3, R39, RZ ;  /* 0x00000027032f7227 */ /* 0x000fc600078e00ff */
[----:B------:R-:W-:Y:S01]  /*cdf0*/  ISETP.GT.U32.AND P0, PT, R0, R11, PT ;  /* 0x0000000b0000720c */ /* 0x000fe20003f04070 */
[--C-:B------:R-:W-:Y:S01]  /*ce00*/  @!P2 IMAD.IADD R4, R4, 0x1, -R0.reuse ;  /* 0x000000010404a824 */ /* 0x100fe200078e0a00 */
[----:B------:R-:W-:Y:S01]  /*ce10*/  ISETP.GE.AND P2, PT, R9, RZ, PT ;  /* 0x000000ff0900720c */ /* 0x000fe20003f46270 */
[----:B------:R-:W-:Y:S01]  /*ce20*/  @!P6 IMAD.IADD R40, R40, 0x1, -R0 ;  /* 0x000000012828e824 */ /* 0x000fe200078e0a00 */
[----:B------:R-:W-:Y:S01]  /*ce30*/  MOV R9, R37 ;  /* 0x0000002500097202 */ /* 0x000fe20000000f00 */
[----:B------:R-:W-:Y:S01]  /*ce40*/  IMAD.MOV R47, RZ, RZ, -R47 ;  /* 0x000000ffff2f7224 */ /* 0x000fe200078e0a2f */
[----:B------:R-:W-:Y:S01]  /*ce50*/  ISETP.GT.U32.AND P6, PT, R0, R44, PT ;  /* 0x0000002c0000720c */ /* 0x000fe20003fc4070 */
[----:B------:R-:W-:-:S04]  /*ce60*/  IMAD.HI.U32 R33, R3, R42, RZ ;  /* 0x0000002a03217227 */ /* 0x000fc800078e00ff */
[----:B------:R-:W-:Y:S01]  /*ce70*/  IMAD R39, R0, R47, R39 ;  /* 0x0000002f00277224 */ /* 0x000fe200078e0227 */
[----:B------:R-:W-:Y:S01]  /*ce80*/  IADD3 R33, -R33, RZ, RZ ;  /* 0x000000ff21217210 */ /* 0x000fe20007ffe1ff */
[----:B------:R-:W-:Y:S01]  /*ce90*/  VIADD R47, R6, 0x112 ;  /* 0x00000112062f7836 */ /* 0x000fe20000000000 */
[----:B------:R-:W-:Y:S02]  /*cea0*/  @!P0 IADD3 R11, R11, -R0, RZ ;  /* 0x800000000b0b8210 */ /* 0x000fe40007ffe0ff */
[----:B------:R-:W-:Y:S01]  /*ceb0*/  @!P2 IADD3 R9, -R9, RZ, RZ ;  /* 0x000000ff0909a210 */ /* 0x000fe20007ffe1ff */
[C---:B------:R-:W-:Y:S01]  /*cec0*/  IMAD R33, R0.reuse, R33, R42 ;  /* 0x0000002100217224 */ /* 0x040fe200078e022a */
[----:B------:R-:W-:Y:S01]  /*ced0*/  ISETP.GT.U32.AND P0, PT, R0, R32, PT ;  /* 0x000000200000720c */ /* 0x000fe20003f04070 */
[----:B------:R-:W-:Y:S01]  /*cee0*/  @!P6 IMAD.IADD R44, R44, 0x1, -R0 ;  /* 0x000000012c2ce824 */ /* 0x000fe200078e0a00 */
[----:B------:R-:W-:Y:S01]  /*cef0*/  ISETP.GT.U32.AND P2, PT, R0, R4, PT ;  /* 0x000000040000720c */ /* 0x000fe20003f44070 */
[----:B------:R1:W-:Y:S01]  /*cf00*/  STL [R1+0x4f8], R9 ;  /* 0x0004f80901007387 */ /* 0x0003e20000100800 */
[----:B------:R-:W-:Y:S01]  /*cf10*/  VIADD R42, R6, 0x113 ;  /* 0x00000113062a7836 */ /* 0x000fe20000000000 */
[----:B------:R-:W-:Y:S01]  /*cf20*/  IABS R37, R47 ;  /* 0x0000002f00257213 */ /* 0x000fe20000000000 */
[----:B-1----:R-:W-:-:S03]  /*cf30*/  IMAD.MOV.U32 R9, RZ, RZ, R34 ;  /* 0x000000ffff097224 */ /* 0x002fc600078e0022 */
[----:B------:R-:W-:-:S04]  /*cf40*/  IABS R34, R42 ;  /* 0x0000002a00227213 */ /* 0x000fc80000000000 */
[----:B------:R-:W-:Y:S01]  /*cf50*/  @!P0 IMAD.IADD R32, R32, 0x1, -R0 ;  /* 0x0000000120208824 */ /* 0x000fe200078e0a00 */
[C---:B------:R-:W-:Y:S02]  /*cf60*/  ISETP.GT.U32.AND P0, PT, R0.reuse, R40, PT ;  /* 0x000000280000720c */ /* 0x040fe40003f04070 */
[----:B------:R-:W-:Y:S02]  /*cf70*/  @!P4 IADD3 R9, -R9, RZ, RZ ;  /* 0x000000ff0909c210 */ /* 0x000fe40007ffe1ff */
[----:B------:R-:W-:Y:S02]  /*cf80*/  ISETP.GT.U32.AND P6, PT, R0, R32, PT ;  /* 0x000000200000720c */ /* 0x000fe40003fc4070 */
[----:B------:R-:W-:Y:S01]  /*cf90*/  @!P2 IADD3 R4, R4, -R0, RZ ;  /* 0x800000000404a210 */ /* 0x000fe20007ffe0ff */
[----:B------:R1:W-:Y:S01]  /*cfa0*/  STL [R1+0x4f4], R9 ;  /* 0x0004f40901007387 */ /* 0x0003e20000100800 */
[C---:B------:R-:W-:Y:S02]  /*cfb0*/  ISETP.GT.U32.AND P2, PT, R0.reuse, R39, PT ;  /* 0x000000270000720c */ /* 0x040fe40003f44070 */
[----:B------:R-:W-:Y:S01]  /*cfc0*/  ISETP.GT.U32.AND P4, PT, R0, R44, PT ;  /* 0x0000002c0000720c */ /* 0x000fe20003f84070 */
[----:B------:R-:W-:Y:S01]  /*cfd0*/  IMAD.MOV.U32 R13, RZ, RZ, R4 ;  /* 0x000000ffff0d7224 */ /* 0x000fe200078e0004 */
[----:B------:R-:W-:Y:S01]  /*cfe0*/  IADD3 R4, R6, 0x114, RZ ;  /* 0x0000011406047810 */ /* 0x000fe20007ffe0ff */
[----:B------:R-:W-:Y:S01]  /*cff0*/  @!P0 IMAD.IADD R40, R40, 0x1, -R0 ;  /* 0x0000000128288824 */ /* 0x000fe200078e0a00 */
[----:B------:R-:W-:Y:S01]  /*d000*/  ISETP.GE.AND P0, PT, R43, RZ, PT ;  /* 0x000000ff2b00720c */ /* 0x000fe20003f06270 */
[----:B------:R-:W-:Y:S01]  /*d010*/  IMAD.HI.U32 R43, R3, R34, RZ ;  /* 0x00000022032b7227 */ /* 0x000fe200078e00ff */
[----:B------:R-:W-:-:S03]  /*d020*/  @!P5 IADD3 R13, -R13, RZ, RZ ;  /* 0x000000ff0d0dd210 */ /* 0x000fc60007ffe1ff */
[----:B-1----:R-:W-:Y:S02]  /*d030*/  IMAD.MOV.U32 R9, RZ, RZ, R11 ;  /* 0x000000ffff097224 */ /* 0x002fe400078e000b */
[--C-:B------:R-:W-:Y:S01]  /*d040*/  @!P6 IMAD.IADD R32, R32, 0x1, -R0.reuse ;  /* 0x000000012020e824 */ /* 0x100fe200078e0a00 */
[C---:B------:R-:W-:Y:S01]  /*d050*/  ISETP.GT.U32.AND P6, PT, R0.reuse, R33, PT ;  /* 0x000000210000720c */ /* 0x040fe20003fc4070 */
[----:B------:R-:W-:Y:S01]  /*d060*/  @!P1 IMAD.MOV R9, RZ, RZ, -R9 ;  /* 0x000000ffff099224 */ /* 0x000fe200078e0a09 */
[----:B------:R-:W-:Y:S01]  /*d070*/  ISETP.GT.U32.AND P1, PT, R0, R46, PT ;  /* 0x0000002e0000720c */ /* 0x000fe20003f24070 */
[----:B------:R-:W-:Y:S01]  /*d080*/  @!P2 IMAD.IADD R39, R39, 0x1, -R0 ;  /* 0x000000012727a824 */ /* 0x000fe200078e0a00 */
[----:B------:R-:W-:Y:S01]  /*d090*/  @!P4 IADD3 R44, R44, -R0, RZ ;  /* 0x800000002c2cc210 */ /* 0x000fe20007ffe0ff */
[----:B------:R-:W-:Y:S01]  /*d0a0*/  IMAD.HI.U32 R11, R3, R37, RZ ;  /* 0x00000025030b7227 */ /* 0x000fe200078e00ff */
[----:B------:R1:W-:Y:S01]  /*d0b0*/  STL [R1+0x4f0], R9 ;  /* 0x0004f00901007387 */ /* 0x0003e20000100800 */
[----:B------:R-:W-:-:S02]  /*d0c0*/  ISETP.GE.AND P4, PT, R36, RZ, PT ;  /* 0x000000ff2400720c */ /* 0x000fc40003f86270 */
[----:B------:R-:W-:Y:S01]  /*d0d0*/  IMAD.MOV R11, RZ, RZ, -R11 ;  /* 0x000000ffff0b7224 */ /* 0x000fe200078e0a0b */
[----:B------:R2:W-:Y:S01]  /*d0e0*/  STL [R1+0x4ec], R13 ;  /* 0x0004ec0d01007387 */ /* 0x0005e20000100800 */
[----:B------:R-:W-:Y:S01]  /*d0f0*/  IMAD.MOV R43, RZ, RZ, -R43 ;  /* 0x000000ffff2b7224 */ /* 0x000fe200078e0a2b */
[----:B------:R-:W-:Y:S01]  /*d100*/  ISETP.GE.AND P2, PT, R41, RZ, PT ;  /* 0x000000ff2900720c */ /* 0x000fe20003f46270 */
[----:B------:R-:W-:Y:S02]  /*d110*/  @!P6 IMAD.IADD R33, R33, 0x1, -R0 ;  /* 0x000000012121e824 */ /* 0x000fe400078e0a00 */
[----:B------:R-:W-:Y:S01]  /*d120*/  @!P1 IADD3 R46, R46, -R0, RZ ;  /* 0x800000002e2e9210 */ /* 0x000fe20007ffe0ff */
[----:B-1----:R-:W-:Y:S01]  /*d130*/  IMAD.MOV.U32 R9, RZ, RZ, R40 ;  /* 0x000000ffff097224 */ /* 0x002fe200078e0028 */
[----:B------:R-:W-:Y:S01]  /*d140*/  ISETP.GE.AND P1, PT, R45, RZ, PT ;  /* 0x000000ff2d00720c */ /* 0x000fe20003f26270 */
[C---:B------:R-:W-:Y:S01]  /*d150*/  IMAD R11, R0.reuse, R11, R37 ;  /* 0x0000000b000b7224 */ /* 0x040fe200078e0225 */
[C---:B------:R-:W-:Y:S01]  /*d160*/  ISETP.GT.U32.AND P5, PT, R0.reuse, R46, PT ;  /* 0x0000002e0000720c */ /* 0x040fe20003fa4070 */
[----:B------:R-:W-:Y:S01]  /*d170*/  @!P3 IMAD.MOV R9, RZ, RZ, -R9 ;  /* 0x000000ffff09b224 */ /* 0x000fe200078e0a09 */
[C---:B------:R-:W-:Y:S01]  /*d180*/  ISETP.GT.U32.AND P3, PT, R0.reuse, R39, PT ;  /* 0x000000270000720c */ /* 0x040fe20003f64070 */
[----:B--2---:R-:W-:Y:S01]  /*d190*/  IMAD.MOV.U32 R13, RZ, RZ, R32 ;  /* 0x000000ffff0d7224 */ /* 0x004fe200078e0020 */
[C---:B------:R-:W-:Y:S01]  /*d1a0*/  ISETP.GT.U32.AND P6, PT, R0.reuse, R33, PT ;  /* 0x000000210000720c */ /* 0x040fe20003fc4070 */
[C---:B------:R-:W-:Y:S01]  /*d1b0*/  IMAD R34, R0.reuse, R43, R34 ;  /* 0x0000002b00227224 */ /* 0x040fe200078e0222 */
[----:B------:R1:W-:Y:S01]  /*d1c0*/  STL [R1+0x4e8], R9 ;  /* 0x0004e80901007387 */ /* 0x0003e20000100800 */
[----:B------:R-:W-:Y:S01]  /*d1d0*/  @!P0 IMAD.MOV R13, RZ, RZ, -R13 ;  /* 0x000000ffff0d8224 */ /* 0x000fe200078e0a0d */
[----:B------:R-:W-:Y:S01]  /*d1e0*/  ISETP.GT.U32.AND P0, PT, R0, R11, PT ;  /* 0x0000000b0000720c */ /* 0x000fe20003f04070 */
[----:B------:R-:W-:Y:S01]  /*d1f0*/  VIADD R41, R6, 0x116 ;  /* 0x0000011606297836 */ /* 0x000fe20000000000 */
[----:B------:R-:W-:-:S02]  /*d200*/  IABS R40, R4 ;  /* 0x0000000400287213 */ /* 0x000fc40000000000 */
[----:B------:R2:W-:Y:S01]  /*d210*/  STL [R1+0x4e4], R13 ;  /* 0x0004e40d01007387 */ /* 0x0005e20000100800 */
[--C-:B------:R-:W-:Y:S01]  /*d220*/  @!P5 IMAD.IADD R46, R46, 0x1, -R0.reuse ;  /* 0x000000012e2ed824 */ /* 0x100fe200078e0a00 */
[----:B------:R-:W-:Y:S01]  /*d230*/  ISETP.GT.U32.AND P5, PT, R0, R34, PT ;  /* 0x000000220000720c */ /* 0x000fe20003fa4070 */
[----:B------:R-:W-:Y:S01]  /*d240*/  @!P3 IMAD.IADD R39, R39, 0x1, -R0 ;  /* 0x000000012727b824 */ /* 0x000fe200078e0a00 */
[----:B------:R-:W-:Y:S01]  /*d250*/  IADD3 R32, R6, 0x115, RZ ;  /* 0x0000011506207810 */ /* 0x000fe20007ffe0ff */
[----:B-1----:R-:W-:Y:S01]  /*d260*/  IMAD.MOV.U32 R9, RZ, RZ, R44 ;  /* 0x000000ffff097224 */ /* 0x002fe200078e002c */
[----:B------:R-:W-:Y:S02]  /*d270*/  @!P6 IADD3 R33, R33, -R0, RZ ;  /* 0x800000002121e210 */ /* 0x000fe40007ffe0ff */
[----:B------:R-:W-:Y:S01]  /*d280*/  IABS R43, R32 ;  /* 0x00000020002b7213 */ /* 0x000fe20000000000 */
[----:B------:R-:W-:Y:S01]  /*d290*/  @!P0 IMAD.IADD R11, R11, 0x1, -R0 ;  /* 0x000000010b0b8824 */ /* 0x000fe200078e0a00 */
[----:B------:R-:W-:Y:S01]  /*d2a0*/  @!P4 IADD3 R9, -R9, RZ, RZ ;  /* 0x000000ff0909c210 */ /* 0x000fe20007ffe1ff */
[----:B--2---:R-:W-:Y:S01]  /*d2b0*/  IMAD.MOV.U32 R13, RZ, RZ, R46 ;  /* 0x000000ffff0d7224 */ /* 0x004fe200078e002e */
[----:B------:R-:W-:Y:S01]  /*d2c0*/  ISETP.GE.AND P4, PT, R35, RZ, PT ;  /* 0x000000ff2300720c */ /* 0x000fe20003f86270 */
[----:B------:R-:W-:Y:S01]  /*d2d0*/  IMAD.HI.U32 R35, R3, R40, RZ ;  /* 0x0000002803237227 */ /* 0x000fe200078e00ff */
[----:B------:R-:W-:Y:S01]  /*d2e0*/  ISETP.GE.AND P0, PT, R4, RZ, PT ;  /* 0x000000ff0400720c */ /* 0x000fe20003f06270 */
[----:B------:R1:W-:Y:S01]  /*d2f0*/  STL [R1+0x4e0], R9 ;  /* 0x0004e00901007387 */ /* 0x0003e20000100800 */
[----:B------:R-:W-:Y:S01]  /*d300*/  @!P1 IADD3 R13, -R13, RZ, RZ ;  /* 0x000000ff0d0d9210 */ /* 0x000fe20007ffe1ff */
[----:B------:R-:W-:Y:S01]  /*d310*/  @!P5 IMAD.IADD R34, R34, 0x1, -R0 ;  /* 0x000000012222d824 */ /* 0x000fe200078e0a00 */
[----:B------:R-:W-:Y:S01]  /*d320*/  IADD3 R35, -R35, RZ, RZ ;  /* 0x000000ff23237210 */ /* 0x000fe20007ffe1ff */
[----:B------:R-:W-:Y:S01]  /*d330*/  IMAD.HI.U32 R4, R3, R43, RZ ;  /* 0x0000002b03047227 */ /* 0x000fe200078e00ff */
[C---:B------:R-:W-:Y:S01]  /*d340*/  ISETP.GT.U32.AND P1, PT, R0.reuse, R11, PT ;  /* 0x0000000b0000720c */ /* 0x040fe20003f24070 */
[----:B------:R-:W-:Y:S01]  /*d350*/  STL [R1+0x4dc], R13 ;  /* 0x0004dc0d01007387 */ /* 0x000fe20000100800 */
[C---:B------:R-:W-:Y:S01]  /*d360*/  ISETP.GT.U32.AND P5, PT, R0.reuse, R34, PT ;  /* 0x000000220000720c */ /* 0x040fe20003fa4070 */
[----:B------:R-:W-:Y:S01]  /*d370*/  IMAD R40, R0, R35, R40 ;  /* 0x0000002300287224 */ /* 0x000fe200078e0228 */
[----:B------:R-:W-:Y:S01]  /*d380*/  ISETP.GE.AND P3, PT, R47, RZ, PT ;  /* 0x000000ff2f00720c */ /* 0x000fe20003f66270 */
[----:B-1----:R-:W-:Y:S01]  /*d390*/  IMAD.MOV.U32 R9, RZ, RZ, R39 ;  /* 0x000000ffff097224 */ /* 0x002fe200078e0027 */
[----:B------:R-:W-:Y:S01]  /*d3a0*/  ISETP.GE.AND P6, PT, R42, RZ, PT ;  /* 0x000000ff2a00720c */ /* 0x000fe20003fc6270 */
[----:B------:R-:W-:Y:S01]  /*d3b0*/  IMAD.MOV R4, RZ, RZ, -R4 ;  /* 0x000000ffff047224 */ /* 0x000fe200078e0a04 */
[----:B------:R-:W-:Y:S01]  /*d3c0*/  IADD3 R37, R6, 0x11a, RZ ;  /* 0x0000011a06257810 */ /* 0x000fe20007ffe0ff */
[----:B------:R-:W-:Y:S01]  /*d3d0*/  @!P2 IMAD.MOV R9, RZ, RZ, -R9 ;  /* 0x000000ffff09a224 */ /* 0x000fe200078e0a09 */
[----:B------:R-:W-:Y:S01]  /*d3e0*/  ISETP.GE.AND P2, PT, R32, RZ, PT ;  /* 0x000000ff2000720c */ /* 0x000fe20003f46270 */
[----:B------:R-:W-:Y:S01]  /*d3f0*/  IMAD R43, R0, R4, R43 ;  /* 0x00000004002b7224 */ /* 0x000fe200078e022b */
[----:B------:R-:W-:Y:S01]  /*d400*/  IABS R42, R37 ;  /* 0x00000025002a7213 */ /* 0x000fe20000000000 */
[----:B------:R-:W-:Y:S01]  /*d410*/  @!P1 IMAD.IADD R11, R11, 0x1, -R0 ;  /* 0x000000010b0b9824 */ /* 0x000fe200078e0a00 */
[----:B------:R1:W-:Y:S01]  /*d420*/  STL [R1+0x4d8], R9 ;  /* 0x0004d80901007387 */ /* 0x0003e20000100800 */
[----:B------:R-:W-:Y:S01]  /*d430*/  ISETP.GE.AND P1, PT, R41, RZ, PT ;  /* 0x000000ff2900720c */ /* 0x000fe20003f26270 */
[----:B------:R-:W-:Y:S01]  /*d440*/  VIADD R32, R6, 0x118 ;  /* 0x0000011806207836 */ /* 0x000fe20000000000 */
[----:B------:R-:W-:-:S02]  /*d450*/  IABS R41, R41 ;  /* 0x0000002900297213 */ /* 0x000fc40000000000 */
[----:B------:R-:W-:Y:S02]  /*d460*/  @!P5 IADD3 R34, R34, -R0, RZ ;  /* 0x800000002222d210 */ /* 0x000fe40007ffe0ff */
[----:B------:R-:W-:Y:S01]  /*d470*/  ISETP.GT.U32.AND P5, PT, R0, R43, PT ;  /* 0x0000002b0000720c */ /* 0x000fe20003fa4070 */
[----:B------:R-:W-:Y:S01]  /*d480*/  IMAD.HI.U32 R35, R3, R41, RZ ;  /* 0x0000002903237227 */ /* 0x000fe200078e00ff */
[----:B------:R-:W-:Y:S02]  /*d490*/  IABS R36, R32 ;  /* 0x0000002000247213 */ /* 0x000fe40000000000 */
[----:B-1----:R-:W-:Y:S01]  /*d4a0*/  MOV R9, R33 ;  /* 0x0000002100097202 */ /* 0x002fe20000000f00 */
[----:B------:R-:W-:Y:S01]  /*d4b0*/  VIADD R33, R6, 0x117 ;  /* 0x0000011706217836 */ /* 0x000fe20000000000 */
[----:B------:R-:W-:Y:S02]  /*d4c0*/  IADD3 R35, -R35, RZ, RZ ;  /* 0x000000ff23237210 */ /* 0x000fe40007ffe1ff */
[----:B------:R-:W-:-:S02]  /*d4d0*/  @!P4 IADD3 R9, -R9, RZ, RZ ;  /* 0x000000ff0909c210 */ /* 0x000fc40007ffe1ff */
[C---:B------:R-:W-:Y:S01]  /*d4e0*/  ISETP.GT.U32.AND P4, PT, R0.reuse, R40, PT ;  /* 0x000000280000720c */ /* 0x040fe20003f84070 */
[----:B------:R-:W-:Y:S01]  /*d4f0*/  IMAD R41, R0, R35, R41 ;  /* 0x0000002300297224 */ /* 0x000fe200078e0229 */
[----:B------:R-:W-:Y:S01]  /*d500*/  IABS R4, R33 ;  /* 0x0000002100047213 */ /* 0x000fe20000000000 */
[----:B------:R1:W-:Y:S01]  /*d510*/  STL [R1+0x404], R9 ;  /* 0x0004040901007387 */ /* 0x0003e20000100800 */
[----:B------:R-:W-:-:S05]  /*d520*/  @!P5 IMAD.IADD R43, R43, 0x1, -R0 ;  /* 0x000000012b2bd824 */ /* 0x000fca00078e0a00 */
[----:B------:R-:W-:-:S04]  /*d530*/  ISETP.GT.U32.AND P5, PT, R0, R43, PT ;  /* 0x0000002b0000720c */ /* 0x000fc80003fa4070 */
[----:B------:R-:W-:Y:S02]  /*d540*/  @!P4 IMAD.IADD R40, R40, 0x1, -R0 ;  /* 0x000000012828c824 */ /* 0x000fe400078e0a00 */
[----:B-1----:R-:W-:Y:S02]  /*d550*/  IMAD.MOV.U32 R9, RZ, RZ, R11 ;  /* 0x000000ffff097224 */ /* 0x002fe400078e000b */
[----:B------:R-:W-:Y:S01]  /*d560*/  IMAD.HI.U32 R11, R3, R36, RZ ;  /* 0x00000024030b7227 */ /* 0x000fe200078e00ff */
[----:B------:R-:W-:Y:S02]  /*d570*/  ISETP.GT.U32.AND P4, PT, R0, R40, PT ;  /* 0x000000280000720c */ /* 0x000fe40003f84070 */
[----:B------:R-:W-:Y:S02]  /*d580*/  @!P3 IADD3 R9, -R9, RZ, RZ ;  /* 0x000000ff0909b210 */ /* 0x000fe40007ffe1ff */
[----:B------:R-:W-:Y:S01]  /*d590*/  ISETP.GE.AND P3, PT, R33, RZ, PT ;  /* 0x000000ff2100720c */ /* 0x000fe20003f66270 */
[----:B------:R-:W-:Y:S01]  /*d5a0*/  IMAD.HI.U32 R33, R3, R4, RZ ;  /* 0x0000000403217227 */ /* 0x000fe200078e00ff */
[----:B------:R-:W-:Y:S01]  /*d5b0*/  IADD3 R11, -R11, RZ, RZ ;  /* 0x000000ff0b0b7210 */ /* 0x000fe20007ffe1ff */
[----:B------:R1:W-:Y:S02]  /*d5c0*/  STL [R1+0x488], R9 ;  /* 0x0004880901007387 */ /* 0x0003e40000100800 */
[----:B------:R-:W-:-:S02]  /*d5d0*/  IMAD.MOV R33, RZ, RZ, -R33 ;  /* 0x000000ffff217224 */ /* 0x000fc400078e0a21 */
[----:B------:R-:W-:Y:S02]  /*d5e0*/  IMAD R36, R0, R11, R36 ;  /* 0x0000000b00247224 */ /* 0x000fe400078e0224 */
[--C-:B------:R-:W-:Y:S01]  /*d5f0*/  @!P4 IMAD.IADD R40, R40, 0x1, -R0.reuse ;  /* 0x000000012828c824 */ /* 0x100fe200078e0a00 */
[C---:B------:R-:W-:Y:S01]  /*d600*/  ISETP.GT.U32.AND P4, PT, R0.reuse, R41, PT ;  /* 0x000000290000720c */ /* 0x040fe20003f84070 */
[----:B------:R-:W-:Y:S02]  /*d610*/  @!P5 IMAD.IADD R43, R43, 0x1, -R0 ;  /* 0x000000012b2bd824 */ /* 0x000fe400078e0a00 */
[----:B-1----:R-:W-:Y:S02]  /*d620*/  IMAD.MOV.U32 R9, RZ, RZ, R34 ;  /* 0x000000ffff097224 */ /* 0x002fe400078e0022 */
[----:B------:R-:W-:Y:S02]  /*d630*/  IMAD R34, R0, R33, R4 ;  /* 0x0000002100227224 */ /* 0x000fe400078e0204 */
[----:B------:R-:W-:Y:S01]  /*d640*/  @!P6 IMAD.MOV R9, RZ, RZ, -R9 ;  /* 0x000000ffff09e224 */ /* 0x000fe200078e0a09 */
[----:B------:R-:W-:Y:S01]  /*d650*/  ISETP.GE.AND P6, PT, R32, RZ, PT ;  /* 0x000000ff2000720c */ /* 0x000fe20003fc6270 */
[----:B------:R-:W-:Y:S01]  /*d660*/  VIADD R4, R6, 0x119 ;  /* 0x0000011906047836 */ /* 0x000fe20000000000 */
[----:B------:R-:W-:Y:S01]  /*d670*/  ISETP.GT.U32.AND P5, PT, R0, R34, PT ;  /* 0x000000220000720c */ /* 0x000fe20003fa4070 */
[----:B------:R-:W-:Y:S01]  /*d680*/  VIADD R11, R6, 0x11b ;  /* 0x0000011b060b7836 */ /* 0x000fe20000000000 */
[----:B------:R1:W-:Y:S01]  /*d690*/  STL [R1+0x4d4], R9 ;  /* 0x0004d40901007387 */ /* 0x0003e20000100800 */
[----:B------:R-:W-:Y:S01]  /*d6a0*/  @!P4 IMAD.IADD R41, R41, 0x1, -R0 ;  /* 0x000000012929c824 */ /* 0x000fe200078e0a00 */
[----:B------:R-:W-:-:S02]  /*d6b0*/  IABS R35, R4 ;  /* 0x0000000400237213 */ /* 0x000fc40000000000 */
[----:B------:R-:W-:Y:S02]  /*d6c0*/  IADD3 R32, R6, 0x11c, RZ ;  /* 0x0000011c06207810 */ /* 0x000fe40007ffe0ff */
[----:B------:R-:W-:Y:S02]  /*d6d0*/  ISETP.GT.U32.AND P4, PT, R0, R41, PT ;  /* 0x000000290000720c */ /* 0x000fe40003f84070 */
[----:B------:R-:W-:Y:S01]  /*d6e0*/  IABS R39, R11 ;  /* 0x0000000b00277213 */ /* 0x000fe20000000000 */
[----:B-1----:R-:W-:Y:S01]  /*d6f0*/  IMAD.MOV.U32 R9, RZ, RZ, R40 ;  /* 0x000000ffff097224 */ /* 0x002fe200078e0028 */
[----:B------:R-:W-:Y:S01]  /*d700*/  IABS R33, R32 ;  /* 0x0000002000217213 */ /* 0x000fe20000000000 */
[----:B------:R-:W-:-:S03]  /*d710*/  IMAD.HI.U32 R40, R3, R35, RZ ;  /* 0x0000002303287227 */ /* 0x000fc600078e00ff */
[----:B------:R-:W-:Y:S01]  /*d720*/  @!P0 IADD3 R9, -R9, RZ, RZ ;  /* 0x000000ff09098210 */ /* 0x000fe20007ffe1ff */
[--C-:B------:R-:W-:Y:S01]  /*d730*/  @!P5 IMAD.IADD R34, R34, 0x1, -R0.reuse ;  /* 0x000000012222d824 */ /* 0x100fe200078e0a00 */
[----:B------:R-:W-:Y:S02]  /*d740*/  ISETP.GT.U32.AND P0, PT, R0, R36, PT ;  /* 0x000000240000720c */ /* 0x000fe40003f04070 */
[----:B------:R-:W-:Y:S01]  /*d750*/  IADD3 R40, -R40, RZ, RZ ;  /* 0x000000ff28287210 */ /* 0x000fe20007ffe1ff */
[----:B------:R1:W-:Y:S01]  /*d760*/  STL [R1+0x49c], R9 ;  /* 0x00049c0901007387 */ /* 0x0003e20000100800 */
[----:B------:R-:W-:Y:S01]  /*d770*/  @!P4 IMAD.IADD R41, R41, 0x1, -R0 ;  /* 0x000000012929c824 */ /* 0x000fe200078e0a00 */
[----:B------:R-:W-:Y:S01]  /*d780*/  ISETP.GT.U32.AND P5, PT, R0, R34, PT ;  /* 0x000000220000720c */ /* 0x000fe20003fa4070 */
[----:B-1----:R-:W-:-:S07]  /*d790*/  IMAD.MOV.U32 R9, RZ, RZ, R43 ;  /* 0x000000ffff097224 */ /* 0x002fce00078e002b */
[----:B------:R-:W-:Y:S01]  /*d7a0*/  @!P0 IADD3 R36, R36, -R0, RZ ;  /* 0x8000000024248210 */ /* 0x000fe20007ffe0ff */
[----:B------:R-:W-:-:S03]  /*d7b0*/  IMAD.HI.U32 R43, R3, R42, RZ ;  /* 0x0000002a032b7227 */ /* 0x000fc600078e00ff */
[----:B------:R-:W-:Y:S01]  /*d7c0*/  ISETP.GT.U32.AND P0, PT, R0, R36, PT ;  /* 0x000000240000720c */ /* 0x000fe20003f04070 */
[----:B------:R-:W-:Y:S01]  /*d7d0*/  @!P2 IMAD.MOV R9, RZ, RZ, -R9 ;  /* 0x000000ffff09a224 */ /* 0x000fe200078e0a09 */
[----:B------:R-:W-:Y:S01]  /*d7e0*/  ISETP.GE.AND P2, PT, R4, RZ, PT ;  /* 0x000000ff0400720c */ /* 0x000fe20003f46270 */
[----:B------:R-:W-:Y:S01]  /*d7f0*/  IMAD R4, R0, R40, R35 ;  /* 0x0000002800047224 */ /* 0x000fe200078e0223 */
[----:B------:R-:W-:Y:S01]  /*d800*/  @!P5 IADD3 R34, R34, -R0, RZ ;  /* 0x800000002222d210 */ /* 0x000fe20007ffe0ff */
[----:B------:R-:W-:Y:S01]  /*d810*/  IMAD.HI.U32 R35, R3, R39, RZ ;  /* 0x0000002703237227 */ /* 0x000fe200078e00ff */
[----:B------:R1:W-:Y:S01]  /*d820*/  STL [R1+0x4d0], R9 ;  /* 0x0004d00901007387 */ /* 0x0003e20000100800 */
[----:B------:R-:W-:Y:S02]  /*d830*/  ISETP.GE.AND P5, PT, R37, RZ, PT ;  /* 0x000000ff2500720c */ /* 0x000fe40003fa6270 */
[----:B------:R-:W-:Y:S01]  /*d840*/  ISETP.GT.U32.AND P4, PT, R0, R4, PT ;  /* 0x000000040000720c */ /* 0x000fe20003f84070 */
[----:B------:R-:W-:-:S03]  /*d850*/  IMAD.HI.U32 R40, R3, R33, RZ ;  /* 0x0000002103287227 */ /* 0x000fc600078e00ff */
[----:B------:R-:W-:Y:S01]  /*d860*/  @!P0 IADD3 R36, R36, -R0, RZ ;  /* 0x8000000024248210 */ /* 0x000fe20007ffe0ff */
[----:B------:R-:W-:Y:S01]  /*d870*/  IMAD.MOV R35, RZ, RZ, -R35 ;  /* 0x000000ffff237224 */ /* 0x000fe200078e0a23 */
[----:B-1----:R-:W-:Y:S01]  /*d880*/  MOV R9, R41 ;  /* 0x0000002900097202 */ /* 0x002fe20000000f00 */
[----:B------:R-:W-:Y:S02]  /*d890*/  IMAD.MOV R43, RZ, RZ, -R43 ;  /* 0x000000ffff2b7224 */ /* 0x000fe400078e0a2b */
[----:B------:R-:W-:Y:S02]  /*d8a0*/  IMAD.MOV R40, RZ, RZ, -R40 ;  /* 0x000000ffff287224 */ /* 0x000fe400078e0a28 */
[----:B------:R-:W-:Y:S02]  /*d8b0*/  @!P1 IMAD.MOV R9, RZ, RZ, -R9 ;  /* 0x000000ffff099224 */ /* 0x000fe400078e0a09 */
[C---:B------:R-:W-:Y:S02]  /*d8c0*/  IMAD R39, R0.reuse, R35, R39 ;  /* 0x0000002300277224 */ /* 0x040fe400078e0227 */
[----:B------:R-:W-:Y:S01]  /*d8d0*/  IMAD R37, R0, R43, R42 ;  /* 0x0000002b00257224 */ /* 0x000fe200078e022a */
[----:B------:R1:W-:Y:S01]  /*d8e0*/  STL [R1+0x4bc], R9 ;  /* 0x0004bc0901007387 */ /* 0x0003e20000100800 */
[----:B------:R-:W-:Y:S01]  /*d8f0*/  @!P4 IMAD.IADD R4, R4, 0x1, -R0 ;  /* 0x000000010404c824 */ /* 0x000fe200078e0a00 */
[C---:B------:R-:W-:Y:S01]  /*d900*/  ISETP.GT.U32.AND P0, PT, R0.reuse, R39, PT ;  /* 0x000000270000720c */ /* 0x040fe20003f04070 */
[C---:B------:R-:W-:Y:S01]  /*d910*/  IMAD R33, R0.reuse, R40, R33 ;  /* 0x0000002800217224 */ /* 0x040fe200078e0221 */
[----:B------:R-:W-:Y:S01]  /*d920*/  ISETP.GT.U32.AND P1, PT, R0, R37, PT ;  /* 0x000000250000720c */ /* 0x000fe20003f24070 */
[----:B------:R-:W-:Y:S01]  /*d930*/  VIADD R35, R6, 0x11d ;  /* 0x0000011d06237836 */ /* 0x000fe20000000000 */
[----:B------:R-:W-:Y:S01]  /*d940*/  ISETP.GT.U32.AND P4, PT, R0, R4, PT ;  /* 0x000000040000720c */ /* 0x000fe20003f84070 */
[----:B------:R-:W-:Y:S01]  /*d950*/  IMAD.MOV.U32 R13, RZ, RZ, R34 ;  /* 0x000000ffff0d7224 */ /* 0x000fe200078e0022 */
[----:B-1----:R-:W-:-:S03]  /*d960*/  MOV R9, R36 ;  /* 0x0000002400097202 */ /* 0x002fc60000000f00 */
[----:B------:R-:W-:Y:S01]  /*d970*/  @!P3 IMAD.MOV R13, RZ, RZ, -R13 ;  /* 0x000000ffff0db224 */ /* 0x000fe200078e0a0d */
[----:B------:R-:W-:Y:S02]  /*d980*/  IABS R40, R35 ;  /* 0x0000002300287213 */ /* 0x000fe40000000000 */
[----:B------:R-:W-:Y:S01]  /*d990*/  @!P6 IADD3 R9, -R9, RZ, RZ ;  /* 0x000000ff0909e210 */ /* 0x000fe20007ffe1ff */
[----:B------:R-:W-:Y:S01]  /*d9a0*/  @!P0 IMAD.IADD R39, R39, 0x1, -R0 ;  /* 0x0000000127278824 */ /* 0x000fe200078e0a00 */
[----:B------:R-:W-:Y:S01]  /*d9b0*/  ISETP.GT.U32.AND P6, PT, R0, R33, PT ;  /* 0x000000210000720c */ /* 0x000fe20003fc4070 */
[----:B------:R-:W-:Y:S01]  /*d9c0*/  IMAD.MOV.U32 R34, RZ, RZ, R40 ;  /* 0x000000ffff227224 */ /* 0x000fe200078e0028 */
[----:B------:R-:W-:Y:S01]  /*d9d0*/  ISETP.GE.AND P3, PT, R11, RZ, PT ;  /* 0x000000ff0b00720c */ /* 0x000fe20003f66270 */
[----:B------:R-:W-:Y:S01]  /*d9e0*/  VIADD R11, R6, 0x11e ;  /* 0x0000011e060b7836 */ /* 0x000fe20000000000 */
[----:B------:R-:W-:Y:S01]  /*d9f0*/  STL [R1+0x4c4], R13 ;  /* 0x0004c40d01007387 */ /* 0x000fe20000100800 */
[--C-:B------:R-:W-:Y:S01]  /*da00*/  @!P4 IMAD.IADD R4, R4, 0x1, -R0.reuse ;  /* 0x000000010404c824 */ /* 0x100fe200078e0a00 */
[----:B------:R-:W-:Y:S01]  /*da10*/  ISETP.GE.AND P4, PT, R32, RZ, PT ;  /* 0x000000ff2000720c */ /* 0x000fe20003f86270 */
[----:B------:R-:W-:Y:S01]  /*da20*/  @!P1 IMAD.IADD R37, R37, 0x1, -R0 ;  /* 0x0000000125259824 */ /* 0x000fe200078e0a00 */
[----:B------:R-:W-:Y:S01]  /*da30*/  IABS R40, R11 ;  /* 0x0000000b00287213 */ /* 0x000fe20000000000 */
[----:B------:R1:W-:Y:S01]  /*da40*/  STL [R1+0x4c8], R9 ;  /* 0x0004c80901007387 */ /* 0x0003e20000100800 */
[----:B------:R-:W-:Y:S01]  /*da50*/  ISETP.GE.AND P1, PT, R35, RZ, PT ;  /* 0x000000ff2300720c */ /* 0x000fe20003f26270 */
[----:B------:R-:W-:Y:S01]  /*da60*/  IMAD.HI.U32 R36, R3, R34, RZ ;  /* 0x0000002203247227 */ /* 0x000fe200078e00ff */
[----:B------:R-:W-:-:S02]  /*da70*/  ISETP.GT.U32.AND P0, PT, R0, R37, PT ;  /* 0x000000250000720c */ /* 0x000fc40003f04070 */
[----:B------:R-:W-:Y:S01]  /*da80*/  @!P6 IADD3 R33, R33, -R0, RZ ;  /* 0x800000002121e210 */ /* 0x000fe20007ffe0ff */
[----:B------:R-:W-:Y:S01]  /*da90*/  IMAD.HI.U32 R35, R3, R40, RZ ;  /* 0x0000002803237227 */ /* 0x000fe200078e00ff */
[----:B------:R-:W-:Y:S02]  /*daa0*/  ISETP.GT.U32.AND P6, PT, R0, R39, PT ;  /* 0x000000270000720c */ /* 0x000fe40003fc4070 */
[----:B------:R-:W-:Y:S01]  /*dab0*/  IADD3 R36, -R36, RZ, RZ ;  /* 0x000000ff24247210 */ /* 0x000fe20007ffe1ff */
[----:B-1----:R-:W-:Y:S01]  /*dac0*/  IMAD.MOV.U32 R9, RZ, RZ, R4 ;  /* 0x000000ffff097224 */ /* 0x002fe200078e0004 */
[----:B------:R-:W-:Y:S01]  /*dad0*/  IADD3 R4, R6, 0x120, RZ ;  /* 0x0000012006047810 */ /* 0x000fe20007ffe0ff */
[----:B------:R-:W-:Y:S02]  /*dae0*/  IMAD.MOV R35, RZ, RZ, -R35 ;  /* 0x000000ffff237224 */ /* 0x000fe400078e0a23 */
[----:B------:R-:W-:Y:S01]  /*daf0*/  @!P2 IMAD.MOV R9, RZ, RZ, -R9 ;  /* 0x000000ffff09a224 */ /* 0x000fe200078e0a09 */
[C---:B------:R-:W-:Y:S01]  /*db00*/  ISETP.GT.U32.AND P2, PT, R0.reuse, R33, PT ;  /* 0x000000210000720c */ /* 0x040fe20003f44070 */
[C---:B------:R-:W-:Y:S01]  /*db10*/  IMAD R40, R0.reuse, R35, R40 ;  /* 0x0000002300287224 */ /* 0x040fe200078e0228 */
[----:B------:R-:W-:Y:S01]  /*db20*/  @!P0 IADD3 R37, R37, -R0, RZ ;  /* 0x8000000025258210 */ /* 0x000fe20007ffe0ff */
[C---:B------:R-:W-:Y:S01]  /*db30*/  IMAD R34, R0.reuse, R36, R34 ;  /* 0x0000002400227224 */ /* 0x040fe200078e0222 */
[----:B------:R-:W-:Y:S01]  /*db40*/  IABS R35, R4 ;  /* 0x0000000400237213 */ /* 0x000fe20000000000 */
[----:B------:R-:W-:Y:S01]  /*db50*/  @!P6 IMAD.IADD R39, R39, 0x1, -R0 ;  /* 0x000000012727e824 */ /* 0x000fe200078e0a00 */
[----:B------:R-:W-:Y:S01]  /*db60*/  ISETP.GT.U32.AND P6, PT, R0, R40, PT ;  /* 0x000000280000720c */ /* 0x000fe20003fc4070 */
[----:B------:R-:W-:Y:S01]  /*db70*/  VIADD R32, R6, 0x11f ;  /* 0x0000011f06207836 */ /* 0x000fe20000000000 */
[----:B------:R-:W-:Y:S01]  /*db80*/  ISETP.GT.U32.AND P0, PT, R0, R34, PT ;  /* 0x000000220000720c */ /* 0x000fe20003f04070 */
[----:B------:R-:W-:Y:S01]  /*db90*/  VIADD R36, R6, 0x121 ;  /* 0x0000012106247836 */ /* 0x000fe20000000000 */
[----:B------:R1:W-:Y:S01]  /*dba0*/  STL [R1+0x4cc], R9 ;  /* 0x0004cc0901007387 */ /* 0x0003e20000100800 */
[----:B------:R-:W-:Y:S01]  /*dbb0*/  IMAD.HI.U32 R43, R3, R35, RZ ;  /* 0x00000023032b7227 */ /* 0x000fe200078e00ff */
[----:B------:R-:W-:-:S02]  /*dbc0*/  IABS R41, R32 ;  /* 0x0000002000297213 */ /* 0x000fc40000000000 */
[----:B------:R-:W-:Y:S01]  /*dbd0*/  IABS R42, R36 ;  /* 0x00000024002a7213 */ /* 0x000fe20000000000 */
[----:B------:R-:W-:Y:S01]  /*dbe0*/  @!P2 IMAD.IADD R33, R33, 0x1, -R0 ;  /* 0x000000012121a824 */ /* 0x000fe200078e0a00 */
[----:B------:R-:W-:Y:S01]  /*dbf0*/  ISETP.GE.AND P2, PT, R11, RZ, PT ;  /* 0x000000ff0b00720c */ /* 0x000fe20003f46270 */
[----:B------:R-:W-:Y:S01]  /*dc00*/  IMAD.MOV.U32 R13, RZ, RZ, R39 ;  /* 0x000000ffff0d7224 */ /* 0x000fe200078e0027 */
[----:B------:R-:W-:Y:S01]  /*dc10*/  MOV R11, R42 ;  /* 0x0000002a000b7202 */ /* 0x000fe20000000f00 */
[----:B------:R-:W-:-:S04]  /*dc20*/  IMAD.HI.U32 R42, R3, R41, RZ ;  /* 0x00000029032a7227 */ /* 0x000fc800078e00ff */
[----:B-1----:R-:W-:Y:S01]  /*dc30*/  IMAD.MOV.U32 R9, RZ, RZ, R37 ;  /* 0x000000ffff097224 */ /* 0x002fe200078e0025 */
[----:B------:R-:W-:Y:S01]  /*dc40*/  IADD3 R42, -R42, RZ, RZ ;  /* 0x000000ff2a2a7210 */ /* 0x000fe20007ffe1ff */
[--C-:B------:R-:W-:Y:S02]  /*dc50*/  @!P6 IMAD.IADD R40, R40, 0x1, -R0.reuse ;  /* 0x000000012828e824 */ /* 0x100fe400078e0a00 */
[----:B------:R-:W-:Y:S01]  /*dc60*/  @!P0 IMAD.IADD R34, R34, 0x1, -R0 ;  /* 0x0000000122228824 */ /* 0x000fe200078e0a00 */
[----:B------:R-:W-:Y:S01]  /*dc70*/  ISETP.GE.AND P0, PT, R32, RZ, PT ;  /* 0x000000ff2000720c */ /* 0x000fe20003f06270 */
[----:B------:R-:W-:Y:S01]  /*dc80*/  IMAD.HI.U32 R32, R3, R11, RZ ;  /* 0x0000000b03207227 */ /* 0x000fe200078e00ff */
[----:B------:R-:W-:Y:S02]  /*dc90*/  @!P5 IADD3 R9, -R9, RZ, RZ ;  /* 0x000000ff0909d210 */ /* 0x000fe40007ffe1ff */
[C---:B------:R-:W-:Y:S01]  /*dca0*/  ISETP.GT.U32.AND P6, PT, R0.reuse, R40, PT ;  /* 0x000000280000720c */ /* 0x040fe20003fc4070 */
[----:B------:R-:W-:Y:S01]  /*dcb0*/  IMAD.MOV R37, RZ, RZ, -R43 ;  /* 0x000000ffff257224 */ /* 0x000fe200078e0a2b */
[C---:B------:R-:W-:Y:S01]  /*dcc0*/  ISETP.GT.U32.AND P5, PT, R0.reuse, R34, PT ;  /* 0x000000220000720c */ /* 0x040fe20003fa4070 */
[----:B------:R-:W-:Y:S01]  /*dcd0*/  IMAD R41, R0, R42, R41 ;  /* 0x0000002a00297224 */ /* 0x000fe200078e0229 */
[----:B------:R1:W-:Y:S01]  /*dce0*/  STL [R1+0x4c0], R9 ;  /* 0x0004c00901007387 */ /* 0x0003e20000100800 */
[----:B------:R-:W-:-:S02]  /*dcf0*/  IMAD.MOV R32, RZ, RZ, -R32 ;  /* 0x000000ffff207224 */ /* 0x000fc400078e0a20 */
[C---:B------:R-:W-:Y:S02]  /*dd00*/  IMAD R35, R0.reuse, R37, R35 ;  /* 0x0000002500237224 */ /* 0x040fe400078e0223 */
[----:B------:R-:W-:Y:S01]  /*dd10*/  @!P3 IMAD.MOV R13, RZ, RZ, -R13 ;  /* 0x000000ffff0db224 */ /* 0x000fe200078e0a0d */
[C---:B------:R-:W-:Y:S01]  /*dd20*/  ISETP.GT.U32.AND P3, PT, R0.reuse, R41, PT ;  /* 0x000000290000720c */ /* 0x040fe20003f64070 */
[----:B------:R-:W-:Y:S02]  /*dd30*/  IMAD R11, R0, R32, R11 ;  /* 0x00000020000b7224 */ /* 0x000fe400078e020b */
[----:B------:R-:W-:Y:S01]  /*dd40*/  @!P6 IADD3 R40, R40, -R0, RZ ;  /* 0x800000002828e210 */ /* 0x000fe20007ffe0ff */
[----:B------:R-:W-:Y:S01]  /*dd50*/  VIADD R42, R6, 0x122 ;  /* 0x00000122062a7836 */ /* 0x000fe20000000000 */
[----:B-1----:R-:W-:Y:S01]  /*dd60*/  MOV R9, R33 ;  /* 0x0000002100097202 */ /* 0x002fe20000000f00 */
[--C-:B------:R-:W-:Y:S01]  /*dd70*/  @!P5 IMAD.IADD R34, R34, 0x1, -R0.reuse ;  /* 0x000000012222d824 */ /* 0x100fe200078e0a00 */
[----:B------:R-:W-:Y:S01]  /*dd80*/  ISETP.GT.U32.AND P6, PT, R0, R11, PT ;  /* 0x0000000b0000720c */ /* 0x000fe20003fc4070 */
[----:B------:R1:W-:Y:S01]  /*dd90*/  STL [R1+0x4b0], R13 ;  /* 0x0004b00d01007387 */ /* 0x0003e20000100800 */
[----:B------:R-:W-:Y:S01]  /*dda0*/  @!P4 IADD3 R9, -R9, RZ, RZ ;  /* 0x000000ff0909c210 */ /* 0x000fe20007ffe1ff */
[----:B------:R-:W-:Y:S01]  /*ddb0*/  VIADD R37, R6, 0x124 ;  /* 0x0000012406257836 */ /* 0x000fe20000000000 */
[----:B------:R-:W-:Y:S01]  /*ddc0*/  ISETP.GT.U32.AND P4, PT, R0, R35, PT ;  /* 0x000000230000720c */ /* 0x000fe20003f84070 */
[----:B------:R-:W-:Y:S01]  /*ddd0*/  VIADD R39, R6, 0x126 ;  /* 0x0000012606277836 */ /* 0x000fe20000000000 */
[----:B------:R-:W-:Y:S01]  /*dde0*/  ISETP.GE.AND P5, PT, R4, RZ, PT ;  /* 0x000000ff0400720c */ /* 0x000fe20003fa6270 */
[----:B------:R-:W-:Y:S01]  /*ddf0*/  VIADD R4, R6, 0x123 ;  /* 0x0000012306047836 */ /* 0x000fe20000000000 */
[----:B------:R-:W-:Y:S01]  /*de00*/  IABS R32, R42 ;  /* 0x0000002a00207213 */ /* 0x000fe20000000000 */
[----:B------:R-:W-:Y:S01]  /*de10*/  @!P3 IMAD.IADD R41, R41, 0x1, -R0 ;  /* 0x000000012929b824 */ /* 0x000fe200078e0a00 */
[----:B------:R-:W-:Y:S01]  /*de20*/  ISETP.GE.AND P3, PT, R36, RZ, PT ;  /* 0x000000ff2400720c */ /* 0x000fe20003f66270 */
[----:B------:R2:W-:Y:S01]  /*de30*/  STL [R1+0x4b4], R9 ;  /* 0x0004b40901007387 */ /* 0x0005e20000100800 */
[----:B------:R-:W-:Y:S01]  /*de40*/  IABS R33, R4 ;  /* 0x0000000400217213 */ /* 0x000fe20000000000 */
[----:B------:R-:W-:Y:S01]  /*de50*/  IMAD.HI.U32 R36, R3, R32, RZ ;  /* 0x0000002003247227 */ /* 0x000fe200078e00ff */
[----:B------:R-:W-:-:S02]  /*de60*/  @!P6 IADD3 R11, R11, -R0, RZ ;  /* 0x800000000b0be210 */ /* 0x000fc40007ffe0ff */
[----:B------:R-:W-:Y:S01]  /*de70*/  IABS R44, R37 ;  /* 0x00000025002c7213 */ /* 0x000fe20000000000 */
[----:B------:R-:W-:Y:S01]  /*de80*/  IMAD.MOV R36, RZ, RZ, -R36 ;  /* 0x000000ffff247224 */ /* 0x000fe200078e0a24 */
[----:B------:R-:W-:Y:S01]  /*de90*/  @!P4 IADD3 R35, R35, -R0, RZ ;  /* 0x800000002323c210 */ /* 0x000fe20007ffe0ff */
[----:B-1----:R-:W-:Y:S01]  /*dea0*/  IMAD.MOV.U32 R13, RZ, RZ, R40 ;  /* 0x000000ffff0d7224 */ /* 0x002fe200078e0028 */
[C---:B------:R-:W-:Y:S01]  /*deb0*/  ISETP.GT.U32.AND P4, PT, R0.reuse, R41, PT ;  /* 0x000000290000720c */ /* 0x040fe20003f84070 */
[----:B--2---:R-:W-:Y:S01]  /*dec0*/  IMAD.MOV.U32 R9, RZ, RZ, R34 ;  /* 0x000000ffff097224 */ /* 0x004fe200078e0022 */
[----:B------:R-:W-:Y:S01]  /*ded0*/  ISETP.GT.U32.AND P6, PT, R0, R35, PT ;  /* 0x000000230000720c */ /* 0x000fe20003fc4070 */
[----:B------:R-:W-:-:S04]  /*dee0*/  IMAD.HI.U32 R34, R3, R33, RZ ;  /* 0x0000002103227227 */ /* 0x000fc800078e00ff */
[----:B------:R-:W-:Y:S02]  /*def0*/  IMAD.MOV R34, RZ, RZ, -R34 ;  /* 0x000000ffff227224 */ /* 0x000fe400078e0a22 */
[----:B------:R-:W-:Y:S01]  /*df00*/  IMAD R32, R0, R36, R32 ;  /* 0x0000002400207224 */ /* 0x000fe200078e0220 */
[----:B------:R-:W-:Y:S01]  /*df10*/  IADD3 R36, R6, 0x125, RZ ;  /* 0x0000012506247810 */ /* 0x000fe20007ffe0ff */
[C---:B------:R-:W-:Y:S02]  /*df20*/  IMAD R33, R0.reuse, R34, R33 ;  /* 0x0000002200217224 */ /* 0x040fe400078e0221 */
[----:B------:R-:W-:Y:S01]  /*df30*/  @!P4 IMAD.IADD R41, R41, 0x1, -R0 ;  /* 0x000000012929c824 */ /* 0x000fe200078e0a00 */
[C---:B------:R-:W-:Y:S01]  /*df40*/  ISETP.GT.U32.AND P4, PT, R0.reuse, R32, PT ;  /* 0x000000200000720c */ /* 0x040fe20003f84070 */
[----:B------:R-:W-:Y:S01]  /*df50*/  @!P1 IMAD.MOV R9, RZ, RZ, -R9 ;  /* 0x000000ffff099224 */ /* 0x000fe200078e0a09 */
[----:B------:R-:W-:Y:S01]  /*df60*/  @!P6 IADD3 R35, R35, -R0, RZ ;  /* 0x800000002323e210 */ /* 0x000fe20007ffe0ff */
[----:B------:R-:W-:Y:S01]  /*df70*/  IMAD.HI.U32 R45, R3, R44, RZ ;  /* 0x0000002c032d7227 */ /* 0x000fe200078e00ff */
[----:B------:R-:W-:-:S02]  /*df80*/  ISETP.GT.U32.AND P6, PT, R0, R33, PT ;  /* 0x000000210000720c */ /* 0x000fc40003fc4070 */
[----:B------:R-:W-:Y:S01]  /*df90*/  ISETP.GT.U32.AND P1, PT, R0, R11, PT ;  /* 0x0000000b0000720c */ /* 0x000fe20003f24070 */
[----:B------:R1:W-:Y:S01]  /*dfa0*/  STL [R1+0x4b8], R9 ;  /* 0x0004b80901007387 */ /* 0x0003e20000100800 */
[----:B------:R-:W-:Y:S01]  /*dfb0*/  IABS R34, R36 ;  /* 0x0000002400227213 */ /* 0x000fe20000000000 */
[----:B------:R-:W-:Y:S02]  /*dfc0*/  @!P2 IMAD.MOV R13, RZ, RZ, -R13 ;  /* 0x000000ffff0da224 */ /* 0x000fe400078e0a0d */
[----:B------:R-:W-:Y:S02]  /*dfd0*/  IMAD.MOV R45, RZ, RZ, -R45 ;  /* 0x000000ffff2d7224 */ /* 0x000fe400078e0a2d */
[----:B------:R-:W-:Y:S01]  /*dfe0*/  @!P4 IADD3 R32, R32, -R0, RZ ;  /* 0x800000002020c210 */ /* 0x000fe20007ffe0ff */
[----:B------:R-:W-:Y:S01]  /*dff0*/  IMAD.HI.U32 R43, R3, R34, RZ ;  /* 0x00000022032b7227 */ /* 0x000fe200078e00ff */
[----:B------:R2:W-:Y:S01]  /*e000*/  STL [R1+0x4ac], R13 ;  /* 0x0004ac0d01007387 */ /* 0x0005e20000100800 */
[----:B------:R-:W-:-:S02]  /*e010*/  ISETP.GE.AND P4, PT, R4, RZ, PT ;  /* 0x000000ff0400720c */ /* 0x000fc40003f86270 */
[----:B-1----:R-:W-:Y:S01]  /*e020*/  IMAD.MOV.U32 R9, RZ, RZ, R41 ;  /* 0x000000ffff097224 */ /* 0x002fe200078e0029 */
[----:B------:R-:W-:Y:S01]  /*e030*/  @!P6 IADD3 R33, R33, -R0, RZ ;  /* 0x800000002121e210 */ /* 0x000fe20007ffe0ff */
[----:B------:R-:W-:Y:S01]  /*e040*/  @!P1 IMAD.IADD R11, R11, 0x1, -R0 ;  /* 0x000000010b0b9824 */ /* 0x000fe200078e0a00 */
[----:B------:R-:W-:Y:S01]  /*e050*/  ISETP.GT.U32.AND P6, PT, R0, R32, PT ;  /* 0x000000200000720c */ /* 0x000fe20003fc4070 */
[----:B------:R-:W-:Y:S01]  /*e060*/  @!P0 IMAD.MOV R9, RZ, RZ, -R9 ;  /* 0x000000ffff098224 */ /* 0x000fe200078e0a09 */
[----:B------:R-:W-:Y:S01]  /*e070*/  ISETP.GE.AND P1, PT, R42, RZ, PT ;  /* 0x000000ff2a00720c */ /* 0x000fe20003f26270 */
[----:B------:R-:W-:Y:S01]  /*e080*/  IMAD.MOV R43, RZ, RZ, -R43 ;  /* 0x000000ffff2b7224 */ /* 0x000fe200078e0a2b */
[----:B--2---:R-:W-:Y:S01]  /*e090*/  MOV R13, R35 ;  /* 0x00000023000d7202 */ /* 0x004fe20000000f00 */
[C---:B------:R-:W-:Y:S01]  /*e0a0*/  IMAD R4, R0.reuse, R45, R44 ;  /* 0x0000002d00047224 */ /* 0x040fe200078e022c */
[----:B------:R1:W-:Y:S01]  /*e0b0*/  STL [R1+0x4a8], R9 ;  /* 0x0004a80901007387 */ /* 0x0003e20000100800 */
[----:B------:R-:W-:Y:S01]  /*e0c0*/  IMAD R34, R0, R43, R34 ;  /* 0x0000002b00227224 */ /* 0x000fe200078e0222 */
[----:B------:R-:W-:Y:S01]  /*e0d0*/  @!P5 IADD3 R13, -R13, RZ, RZ ;  /* 0x000000ff0d0dd210 */ /* 0x000fe20007ffe1ff */
[----:B------:R-:W-:Y:S01]  /*e0e0*/  VIADD R35, R6, 0x127 ;  /* 0x0000012706237836 */ /* 0x000fe20000000000 */
[----:B------:R-:W-:-:S02]  /*e0f0*/  ISETP.GT.U32.AND P0, PT, R0, R33, PT ;  /* 0x000000210000720c */ /* 0x000fc40003f04070 */
[----:B------:R-:W-:Y:S01]  /*e100*/  ISETP.GT.U32.AND P2, PT, R0, R4, PT ;  /* 0x000000040000720c */ /* 0x000fe20003f44070 */
[--C-:B------:R-:W-:Y:S01]  /*e110*/  @!P6 IMAD.IADD R32, R32, 0x1, -R0.reuse ;  /* 0x000000012020e824 */ /* 0x100fe200078e0a00 */
[----:B------:R-:W-:Y:S01]  /*e120*/  IABS R42, R39 ;  /* 0x00000027002a7213 */ /* 0x000fe20000000000 */
[----:B------:R-:W-:Y:S01]  /*e130*/  STL [R1+0x4a4], R13 ;  /* 0x0004a40d01007387 */ /* 0x000fe20000100800 */
[----:B-1----:R-:W-:Y:S01]  /*e140*/  IMAD.MOV.U32 R9, RZ, RZ, R11 ;  /* 0x000000ffff097224 */ /* 0x002fe200078e000b */
[----:B------:R-:W-:Y:S02]  /*e150*/  ISETP.GT.U32.AND P6, PT, R0, R34, PT ;  /* 0x000000220000720c */ /* 0x000fe40003fc4070 */
[----:B------:R-:W-:Y:S01]  /*e160*/  IMAD.HI.U32 R11, R3, R42, RZ ;  /* 0x0000002a030b7227 */ /* 0x000fe200078e00ff */
[----:B------:R-:W-:Y:S02]  /*e170*/  IABS R44, R35 ;  /* 0x00000023002c7213 */ /* 0x000fe40000000000 */
[----:B------:R-:W-:Y:S01]  /*e180*/  ISETP.GE.AND P5, PT, R37, RZ, PT ;  /* 0x000000ff2500720c */ /* 0x000fe20003fa6270 */
[----:B------:R-:W-:Y:S01]  /*e190*/  @!P3 IMAD.MOV R9, RZ, RZ, -R9 ;  /* 0x000000ffff09b224 */ /* 0x000fe200078e0a09 */
[----:B------:R-:W-:Y:S01]  /*e1a0*/  IADD3 R11, -R11, RZ, RZ ;  /* 0x000000ff0b0b7210 */ /* 0x000fe20007ffe1ff */
[----:B------:R-:W-:Y:S01]  /*e1b0*/  @!P0 IMAD.IADD R33, R33, 0x1, -R0 ;  /* 0x0000000121218824 */ /* 0x000fe200078e0a00 */
[----:B------:R-:W-:-:S02]  /*e1c0*/  @!P2 IADD3 R4, R4, -R0, RZ ;  /* 0x800000000404a210 */ /* 0x000fc40007ffe0ff */
[----:B------:R1:W-:Y:S01]  /*e1d0*/  STL [R1+0x4a0], R9 ;  /* 0x0004a00901007387 */ /* 0x0003e20000100800 */
[----:B------:R-:W-:Y:S01]  /*e1e0*/  IMAD R45, R0, R11, R42 ;  /* 0x0000000b002d7224 */ /* 0x000fe200078e022a */
[----:B------:R-:W-:Y:S01]  /*e1f0*/  ISETP.GE.AND P3, PT, R36, RZ, PT ;  /* 0x000000ff2400720c */ /* 0x000fe20003f66270 */
[----:B------:R-:W-:Y:S01]  /*e200*/  @!P6 IMAD.IADD R34, R34, 0x1, -R0 ;  /* 0x000000012222e824 */ /* 0x000fe200078e0a00 */
[----:B------:R-:W-:Y:S01]  /*e210*/  ISETP.GT.U32.AND P6, PT, R0, R4, PT ;  /* 0x000000040000720c */ /* 0x000fe20003fc4070 */
[C---:B------:R-:W-:Y:S01]  /*e220*/  VIADD R36, R6.reuse, 0x128 ;  /* 0x0000012806247836 */ /* 0x040fe20000000000 */
[----:B------:R-:W-:Y:S01]  /*e230*/  ISETP.GE.AND P2, PT, R35, RZ, PT ;  /* 0x000000ff2300720c */ /* 0x000fe20003f46270 */
[C---:B------:R-:W-:Y:S01]  /*e240*/  VIADD R35, R6.reuse, 0x129 ;  /* 0x0000012906237836 */ /* 0x040fe20000000000 */
[----:B------:R-:W-:Y:S01]  /*e250*/  IADD3 R11, R6, 0x12a, RZ ;  /* 0x0000012a060b7810 */ /* 0x000fe20007ffe0ff */
[----:B-1----:R-:W-:Y:S01]  /*e260*/  IMAD.MOV.U32 R9, RZ, RZ, R32 ;  /* 0x000000ffff097224 */ /* 0x002fe200078e0020 */
[----:B------:R-:W-:Y:S01]  /*e270*/  IABS R40, R36 ;  /* 0x0000002400287213 */ /* 0x000fe20000000000 */
[----:B------:R-:W-:Y:S01]  /*e280*/  IMAD.HI.U32 R32, R3, R44, RZ ;  /* 0x0000002c03207227 */ /* 0x000fe200078e00ff */
[----:B------:R-:W-:-:S02]  /*e290*/  IABS R43, R35 ;  /* 0x00000023002b7213 */ /* 0x000fc40000000000 */
[----:B------:R-:W-:Y:S01]  /*e2a0*/  @!P1 IADD3 R9, -R9, RZ, RZ ;  /* 0x000000ff09099210 */ /* 0x000fe20007ffe1ff */
[----:B------:R-:W-:Y:S01]  /*e2b0*/  IMAD.MOV R32, RZ, RZ, -R32 ;  /* 0x000000ffff207224 */ /* 0x000fe200078e0a20 */
[----:B------:R-:W-:Y:S01]  /*e2c0*/  ISETP.GT.U32.AND P1, PT, R0, R34, PT ;  /* 0x000000220000720c */ /* 0x000fe20003f24070 */
[----:B------:R-:W-:Y:S01]  /*e2d0*/  @!P6 IMAD.IADD R4, R4, 0x1, -R0 ;  /* 0x000000010404e824 */ /* 0x000fe200078e0a00 */
[----:B------:R-:W-:Y:S01]  /*e2e0*/  IABS R42, R11 ;  /* 0x0000000b002a7213 */ /* 0x000fe20000000000 */
[----:B------:R1:W-:Y:S01]  /*e2f0*/  STL [R1+0x498], R9 ;  /* 0x0004980901007387 */ /* 0x0003e20000100800 */
[----:B------:R-:W-:Y:S01]  /*e300*/  IMAD R44, R0, R32, R44 ;  /* 0x00000020002c7224 */ /* 0x000fe200078e022c */
[----:B------:R-:W-:Y:S01]  /*e310*/  ISETP.GE.AND P0, PT, R39, RZ, PT ;  /* 0x000000ff2700720c */ /* 0x000fe20003f06270 */
[----:B------:R-:W-:Y:S01]  /*e320*/  IMAD.HI.U32 R32, R3, R40, RZ ;  /* 0x0000002803207227 */ /* 0x000fe200078e00ff */
[----:B------:R-:W-:Y:S02]  /*e330*/  IADD3 R39, R6, 0x12e, RZ ;  /* 0x0000012e06277810 */ /* 0x000fe40007ffe0ff */
[----:B------:R-:W-:Y:S01]  /*e340*/  ISETP.GT.U32.AND P6, PT, R0, R44, PT ;  /* 0x0000002c0000720c */ /* 0x000fe20003fc4070 */
[----:B-1----:R-:W-:-:S03]  /*e350*/  IMAD.MOV.U32 R9, RZ, RZ, R33 ;  /* 0x000000ffff097224 */ /* 0x002fc600078e0021 */
[--C-:B------:R-:W-:Y:S01]  /*e360*/  @!P1 IMAD.IADD R34, R34, 0x1, -R0.reuse ;  /* 0x0000000122229824 */ /* 0x100fe200078e0a00 */
[----:B------:R-:W-:Y:S01]  /*e370*/  ISETP.GE.AND P1, PT, R36, RZ, PT ;  /* 0x000000ff2400720c */ /* 0x000fe20003f26270 */
[----:B------:R-:W-:Y:S01]  /*e380*/  IMAD.HI.U32 R33, R3, R43, RZ ;  /* 0x0000002b03217227 */ /* 0x000fe200078e00ff */
[----:B------:R-:W-:Y:S02]  /*e390*/  @!P4 IADD3 R9, -R9, RZ, RZ ;  /* 0x000000ff0909c210 */ /* 0x000fe40007ffe1ff */
[----:B------:R-:W-:Y:S01]  /*e3a0*/  ISETP.GT.U32.AND P4, PT, R0, R45, PT ;  /* 0x0000002d0000720c */ /* 0x000fe20003f84070 */
[----:B------:R-:W-:Y:S01]  /*e3b0*/  IMAD.MOV R33, RZ, RZ, -R33 ;  /* 0x000000ffff217224 */ /* 0x000fe200078e0a21 */
[----:B------:R-:W-:Y:S01]  /*e3c0*/  IADD3 R36, -R32, RZ, RZ ;  /* 0x000000ff20247210 */ /* 0x000fe20007ffe1ff */
[----:B------:R1:W-:Y:S01]  /*e3d0*/  STL [R1+0x494], R9 ;  /* 0x0004940901007387 */ /* 0x0003e20000100800 */
[----:B------:R-:W-:Y:S02]  /*e3e0*/  @!P6 IMAD.IADD R44, R44, 0x1, -R0 ;  /* 0x000000012c2ce824 */ /* 0x000fe400078e0a00 */
[----:B------:R-:W-:-:S02]  /*e3f0*/  IMAD R43, R0, R33, R43 ;  /* 0x00000021002b7224 */ /* 0x000fc400078e022b */
[C---:B------:R-:W-:Y:S01]  /*e400*/  IMAD R40, R0.reuse, R36, R40 ;  /* 0x0000002400287224 */ /* 0x040fe200078e0228 */
[----:B------:R-:W-:Y:S01]  /*e410*/  ISETP.GT.U32.AND P6, PT, R0, R44, PT ;  /* 0x0000002c0000720c */ /* 0x000fe20003fc4070 */
[----:B------:R-:W-:Y:S01]  /*e420*/  IMAD.HI.U32 R32, R3, R42, RZ ;  /* 0x0000002a03207227 */ /* 0x000fe200078e00ff */
[----:B-1----:R-:W-:-:S03]  /*e430*/  MOV R9, R4 ;  /* 0x0000000400097202 */ /* 0x002fc60000000f00 */
[----:B------:R-:W-:Y:S01]  /*e440*/  @!P4 IMAD.IADD R45, R45, 0x1, -R0 ;  /* 0x000000012d2dc824 */ /* 0x000fe200078e0a00 */
[----:B------:R-:W-:Y:S01]  /*e450*/  ISETP.GE.AND P4, PT, R35, RZ, PT ;  /* 0x000000ff2300720c */ /* 0x000fe20003f86270 */
[----:B------:R-:W-:Y:S01]  /*e460*/  VIADD R35, R6, 0x12b ;  /* 0x0000012b06237836 */ /* 0x000fe20000000000 */
[----:B------:R-:W-:Y:S01]  /*e470*/  @!P5 IADD3 R9, -R9, RZ, RZ ;  /* 0x000000ff0909d210 */ /* 0x000fe20007ffe1ff */
[----:B------:R-:W-:Y:S01]  /*e480*/  IMAD.MOV R32, RZ, RZ, -R32 ;  /* 0x000000ffff207224 */ /* 0x000fe200078e0a20 */
[----:B------:R-:W-:Y:S01]  /*e490*/  ISETP.GT.U32.AND P5, PT, R0, R45, PT ;  /* 0x0000002d0000720c */ /* 0x000fe20003fa4070 */
[----:B------:R-:W-:Y:S01]  /*e4a0*/  VIADD R36, R6, 0x12d ;  /* 0x0000012d06247836 */ /* 0x000fe20000000000 */
[----:B------:R-:W-:Y:S01]  /*e4b0*/  IABS R37, R35 ;  /* 0x0000002300257213 */ /* 0x000fe20000000000 */
[----:B------:R1:W-:Y:S01]  /*e4c0*/  STL [R1+0x48c], R9 ;  /* 0x00048c0901007387 */ /* 0x0003e20000100800 */
[----:B------:R-:W-:Y:S01]  /*e4d0*/  IMAD R42, R0, R32, R42 ;  /* 0x00000020002a7224 */ /* 0x000fe200078e022a */
[----:B------:R-:W-:Y:S01]  /*e4e0*/  IADD3 R4, R6, 0x12c, RZ ;  /* 0x0000012c06047810 */ /* 0x000fe20007ffe0ff */
[----:B------:R-:W-:Y:S01]  /*e4f0*/  @!P6 IMAD.IADD R44, R44, 0x1, -R0 ;  /* 0x000000012c2ce824 */ /* 0x000fe200078e0a00 */
[----:B------:R-:W-:Y:S01]  /*e500*/  IABS R32, R39 ;  /* 0x0000002700207213 */ /* 0x000fe20000000000 */
[----:B------:R-:W-:Y:S01]  /*e510*/  IMAD.HI.U32 R41, R3, R37, RZ ;  /* 0x0000002503297227 */ /* 0x000fe200078e00ff */
[----:B------:R-:W-:-:S02]  /*e520*/  ISETP.GT.U32.AND P6, PT, R0, R42, PT ;  /* 0x0000002a0000720c */ /* 0x000fc40003fc4070 */
[----:B------:R-:W-:Y:S01]  /*e530*/  IABS R33, R36 ;  /* 0x0000002400217213 */ /* 0x000fe20000000000 */
[----:B------:R-:W-:Y:S02]  /*e540*/  IMAD.MOV R41, RZ, RZ, -R41 ;  /* 0x000000ffff297224 */ /* 0x000fe400078e0a29 */
[----:B-1----:R-:W-:Y:S01]  /*e550*/  IMAD.MOV.U32 R9, RZ, RZ, R34 ;  /* 0x000000ffff097224 */ /* 0x002fe200078e0022 */
[----:B------:R-:W-:Y:S01]  /*e560*/  IABS R34, R4 ;  /* 0x0000000400227213 */ /* 0x000fe20000000000 */
[--C-:B------:R-:W-:Y:S01]  /*e570*/  @!P5 IMAD.IADD R45, R45, 0x1, -R0.reuse ;  /* 0x000000012d2dd824 */ /* 0x100fe200078e0a00 */
[C---:B------:R-:W-:Y:S01]  /*e580*/  ISETP.GT.U32.AND P5, PT, R0.reuse, R43, PT ;  /* 0x0000002b0000720c */ /* 0x040fe20003fa4070 */
[----:B------:R-:W-:Y:S01]  /*e590*/  @!P3 IMAD.MOV R9, RZ, RZ, -R9 ;  /* 0x000000ffff09b224 */ /* 0x000fe200078e0a09 */
[C---:B------:R-:W-:Y:S01]  /*e5a0*/  ISETP.GT.U32.AND P3, PT, R0.reuse, R40, PT ;  /* 0x000000280000720c */ /* 0x040fe20003f64070 */
[----:B------:R-:W-:Y:S01]  /*e5b0*/  IMAD R37, R0, R41, R37 ;  /* 0x0000002900257224 */ /* 0x000fe200078e0225 */
[----:B------:R-:W-:Y:S01]  /*e5c0*/  MOV R13, R45 ;  /* 0x0000002d000d7202 */ /* 0x000fe20000000f00 */
[----:B------:R-:W-:Y:S01]  /*e5d0*/  @!P6 IMAD.IADD R42, R42, 0x1, -R0 ;  /* 0x000000012a2ae824 */ /* 0x000fe200078e0a00 */
[----:B------:R1:W-:Y:S01]  /*e5e0*/  STL [R1+0x490], R9 ;  /* 0x0004900901007387 */ /* 0x0003e20000100800 */
[----:B------:R-:W-:-:S04]  /*e5f0*/  IMAD.HI.U32 R41, R3, R33, RZ ;  /* 0x0000002103297227 */ /* 0x000fc800078e00ff */
[----:B------:R-:W-:Y:S01]  /*e600*/  @!P0 IMAD.MOV R13, RZ, RZ, -R13 ;  /* 0x000000ffff0d8224 */ /* 0x000fe200078e0a0d */
[----:B------:R-:W-:Y:S01]  /*e610*/  ISETP.GT.U32.AND P0, PT, R0, R42, PT ;  /* 0x0000002a0000720c */ /* 0x000fe20003f04070 */
[----:B------:R-:W-:Y:S02]  /*e620*/  @!P5 IMAD.IADD R43, R43, 0x1, -R0 ;  /* 0x000000012b2bd824 */ /* 0x000fe400078e0a00 */
[----:B------:R-:W-:Y:S01]  /*e630*/  @!P3 IADD3 R40, R40, -R0, RZ ;  /* 0x800000002828b210 */ /* 0x000fe20007ffe0ff */
[----:B------:R2:W-:Y:S01]  /*e640*/  STL [R1+0x450], R13 ;  /* 0x0004500d01007387 */ /* 0x0005e20000100800 */
[----:B------:R-:W-:Y:S01]  /*e650*/  ISETP.GE.AND P3, PT, R11, RZ, PT ;  /* 0x000000ff0b00720c */ /* 0x000fe20003f66270 */
[----:B------:R-:W-:Y:S01]  /*e660*/  IMAD.HI.U32 R11, R3, R34, RZ ;  /* 0x00000022030b7227 */ /* 0x000fe200078e00ff */
[C---:B------:R-:W-:Y:S02]  /*e670*/  ISETP.GT.U32.AND P5, PT, R0.reuse, R40, PT ;  /* 0x000000280000720c */ /* 0x040fe40003fa4070 */
[----:B------:R-:W-:Y:S01]  /*e680*/  ISETP.GT.U32.AND P6, PT, R0, R43, PT ;  /* 0x0000002b0000720c */ /* 0x000fe20003fc4070 */
[----:B------:R-:W-:Y:S01]  /*e690*/  IMAD.MOV R11, RZ, RZ, -R11 ;  /* 0x000000ffff0b7224 */ /* 0x000fe200078e0a0b */
[----:B-1----:R-:W-:Y:S01]  /*e6a0*/  MOV R9, R44 ;  /* 0x0000002c00097202 */ /* 0x002fe20000000f00 */
[----:B------:R-:W-:-:S02]  /*e6b0*/  IMAD.MOV R41, RZ, RZ, -R41 ;  /* 0x000000ffff297224 */ /* 0x000fc400078e0a29 */
[----:B------:R-:W-:Y:S02]  /*e6c0*/  IMAD R34, R0, R11, R34 ;  /* 0x0000000b00227224 */ /* 0x000fe400078e0222 */
[----:B------:R-:W-:Y:S01]  /*e6d0*/  @!P2 IMAD.MOV R9, RZ, RZ, -R9 ;  /* 0x000000ffff09a224 */ /* 0x000fe200078e0a09 */
[----:B------:R-:W-:Y:S01]  /*e6e0*/  ISETP.GE.AND P2, PT, R35, RZ, PT ;  /* 0x000000ff2300720c */ /* 0x000fe20003f46270 */
[----:B------:R-:W-:Y:S02]  /*e6f0*/  IMAD.HI.U32 R35, R3, R32, RZ ;  /* 0x0000002003237227 */ /* 0x000fe400078e00ff */
[----:B------:R-:W-:Y:S01]  /*e700*/  @!P5 IADD3 R40, R40, -R0, RZ ;  /* 0x800000002828d210 */ /* 0x000fe20007ffe0ff */
[----:B------:R1:W-:Y:S01]  /*e710*/  STL [R1+0x45c], R9 ;  /* 0x00045c0901007387 */ /* 0x0003e20000100800 */
[----:B------:R-:W-:Y:S01]  /*e720*/  ISETP.GT.U32.AND P5, PT, R0, R37, PT ;  /* 0x000000250000720c */ /* 0x000fe20003fa4070 */
[----:B------:R-:W-:Y:S01]  /*e730*/  @!P6 IMAD.IADD R43, R43, 0x1, -R0 ;  /* 0x000000012b2be824 */ /* 0x000fe200078e0a00 */
[----:B------:R-:W-:Y:S01]  /*e740*/  IADD3 R35, -R35, RZ, RZ ;  /* 0x000000ff23237210 */ /* 0x000fe20007ffe1ff */
[----:B------:R-:W-:Y:S01]  /*e750*/  VIADD R11, R6, 0x12f ;  /* 0x0000012f060b7836 */ /* 0x000fe20000000000 */
[----:B------:R-:W-:Y:S01]  /*e760*/  ISETP.GT.U32.AND P6, PT, R0, R34, PT ;  /* 0x000000220000720c */ /* 0x000fe20003fc4070 */
[----:B--2---:R-:W-:-:S02]  /*e770*/  IMAD.MOV.U32 R13, RZ, RZ, R43 ;  /* 0x000000ffff0d7224 */ /* 0x004fc400078e002b */
[----:B------:R-:W-:Y:S01]  /*e780*/  IMAD R32, R0, R35, R32 ;  /* 0x0000002300207224 */ /* 0x000fe200078e0220 */
[----:B------:R-:W-:Y:S01]  /*e790*/  IADD3 R35, R6, 0x130, RZ ;  /* 0x0000013006237810 */ /* 0x000fe20007ffe0ff */
[----:B-1----:R-:W-:Y:S02]  /*e7a0*/  IMAD.MOV.U32 R9, RZ, RZ, R40 ;  /* 0x000000ffff097224 */ /* 0x002fe400078e0028 */
[--C-:B------:R-:W-:Y:S01]  /*e7b0*/  @!P0 IMAD.IADD R42, R42, 0x1, -R0.reuse ;  /* 0x000000012a2a8824 */ /* 0x100fe200078e0a00 */
[----:B------:R-:W-:Y:S01]  /*e7c0*/  ISETP.GE.AND P0, PT, R4, RZ, PT ;  /* 0x000000ff0400720c */ /* 0x000fe20003f06270 */
[----:B------:R-:W-:Y:S01]  /*e7d0*/  @!P5 IMAD.IADD R37, R37, 0x1, -R0 ;  /* 0x000000012525d824 */ /* 0x000fe200078e0a00 */
[----:B------:R-:W-:Y:S01]  /*e7e0*/  IABS R4, R11 ;  /* 0x0000000b00047213 */ /* 0x000fe20000000000 */
[----:B------:R-:W-:Y:S02]  /*e7f0*/  @!P1 IMAD.MOV R9, RZ, RZ, -R9 ;  /* 0x000000ffff099224 */ /* 0x000fe400078e0a09 */
[----:B------:R-:W-:Y:S01]  /*e800*/  @!P4 IMAD.MOV R13, RZ, RZ, -R13 ;  /* 0x000000ffff0dc224 */ /* 0x000fe200078e0a0d */
[C---:B------:R-:W-:Y:S01]  /*e810*/  ISETP.GT.U32.AND P1, PT, R0.reuse, R37, PT ;  /* 0x000000250000720c */ /* 0x040fe20003f24070 */
[C---:B------:R-:W-:Y:S01]  /*e820*/  IMAD R33, R0.reuse, R41, R33 ;  /* 0x0000002900217224 */ /* 0x040fe200078e0221 */
[----:B------:R-:W-:Y:S01]  /*e830*/  ISETP.GT.U32.AND P4, PT, R0, R32, PT ;  /* 0x000000200000720c */ /* 0x000fe20003f84070 */
[----:B------:R1:W-:Y:S01]  /*e840*/  STL [R1+0x484], R9 ;  /* 0x0004840901007387 */ /* 0x0003e20000100800 */
[----:B------:R-:W-:Y:S01]  /*e850*/  @!P6 IADD3 R34, R34, -R0, RZ ;  /* 0x800000002222e210 */ /* 0x000fe20007ffe0ff */
[----:B------:R-:W-:Y:S01]  /*e860*/  IMAD.HI.U32 R40, R3, R4, RZ ;  /* 0x0000000403287227 */ /* 0x000fe200078e00ff */
[----:B------:R-:W-:Y:S01]  /*e870*/  IABS R41, R35 ;  /* 0x0000002300297213 */ /* 0x000fe20000000000 */
[----:B------:R-:W-:Y:S01]  /*e880*/  STL [R1+0x464], R13 ;  /* 0x0004640d01007387 */ /* 0x000fe20000100800 */
[----:B------:R-:W-:Y:S01]  /*e890*/  ISETP.GT.U32.AND P6, PT, R0, R34, PT ;  /* 0x000000220000720c */ /* 0x000fe20003fc4070 */
[----:B------:R-:W-:Y:S01]  /*e8a0*/  VIADD R44, R6, 0x131 ;  /* 0x00000131062c7836 */ /* 0x000fe20000000000 */
[----:B------:R-:W-:Y:S01]  /*e8b0*/  ISETP.GT.U32.AND P5, PT, R0, R33, PT ;  /* 0x000000210000720c */ /* 0x000fe20003fa4070 */
[----:B------:R-:W-:Y:S01]  /*e8c0*/  VIADD R45, R6, 0x135 ;  /* 0x00000135062d7836 */ /* 0x000fe20000000000 */
[----:B------:R-:W-:Y:S01]  /*e8d0*/  IADD3 R40, -R40, RZ, RZ ;  /* 0x000000ff28287210 */ /* 0x000fe20007ffe1ff */
[----:B-1----:R-:W-:Y:S01]  /*e8e0*/  IMAD.MOV.U32 R9, RZ, RZ, R42 ;  /* 0x000000ffff097224 */ /* 0x002fe200078e002a */
[----:B------:R-:W-:-:S02]  /*e8f0*/  @!P1 IADD3 R37, R37, -R0, RZ ;  /* 0x8000000025259210 */ /* 0x000fc40007ffe0ff */
[----:B------:R-:W-:Y:S01]  /*e900*/  @!P4 IADD3 R32, R32, -R0, RZ ;  /* 0x800000002020c210 */ /* 0x000fe20007ffe0ff */
[----:B------:R-:W-:Y:S01]  /*e910*/  @!P3 IMAD.MOV R9, RZ, RZ, -R9 ;  /* 0x000000ffff09b224 */ /* 0x000fe200078e0a09 */
[----:B------:R-:W-:Y:S01]  /*e920*/  ISETP.GE.AND P3, PT, R36, RZ, PT ;  /* 0x000000ff2400720c */ /* 0x000fe20003f66270 */
[----:B------:R-:W-:Y:S01]  /*e930*/  IMAD.MOV.U32 R36, RZ, RZ, R41 ;  /* 0x000000ffff247224 */ /* 0x000fe200078e0029 */
[----:B------:R-:W-:Y:S01]  /*e940*/  ISETP.GE.AND P1, PT, R39, RZ, PT ;  /* 0x000000ff2700720c */ /* 0x000fe20003f26270 */
[----:B------:R-:W-:Y:S01]  /*e950*/  IMAD R4, R0, R40, R4 ;  /* 0x0000002800047224 */ /* 0x000fe200078e0204 */
[----:B------:R1:W-:Y:S01]  /*e960*/  STL [R1+0x468], R9 ;  /* 0x0004680901007387 */ /* 0x0003e20000100800 */
[----:B------:R-:W-:Y:S01]  /*e970*/  IMAD.HI.U32 R39, R3, R36, RZ ;  /* 0x0000002403277227 */ /* 0x000fe200078e00ff */
[----:B------:R-:W-:Y:S02]  /*e980*/  @!P5 IADD3 R33, R33, -R0, RZ ;  /* 0x800000002121d210 */ /* 0x000fe40007ffe0ff */
[----:B------:R-:W-:Y:S01]  /*e990*/  ISETP.GE.AND P4, PT, R11, RZ, PT ;  /* 0x000000ff0b00720c */ /* 0x000fe20003f86270 */
[----:B------:R-:W-:Y:S01]  /*e9a0*/  @!P6 IMAD.IADD R34, R34, 0x1, -R0 ;  /* 0x000000012222e824 */ /* 0x000fe200078e0a00 */
[C---:B------:R-:W-:Y:S01]  /*e9b0*/  ISETP.GT.U32.AND P6, PT, R0.reuse, R4, PT ;  /* 0x000000040000720c */ /* 0x040fe20003fc4070 */
[----:B------:R-:W-:Y:S01]  /*e9c0*/  IMAD.MOV R39, RZ, RZ, -R39 ;  /* 0x000000ffff277224 */ /* 0x000fe200078e0a27 */
[----:B------:R-:W-:Y:S01]  /*e9d0*/  ISETP.GT.U32.AND P5, PT, R0, R33, PT ;  /* 0x000000210000720c */ /* 0x000fe20003fa4070 */
[----:B-1----:R-:W-:Y:S01]  /*e9e0*/  IMAD.MOV.U32 R9, RZ, RZ, R37 ;  /* 0x000000ffff097224 */ /* 0x002fe200078e0025 */
[----:B------:R-:W-:Y:S01]  /*e9f0*/  IADD3 R41, R6, 0x136, RZ ;  /* 0x0000013606297810 */ /* 0x000fe20007ffe0ff */
[----:B------:R-:W-:-:S02]  /*ea00*/  IMAD R11, R0, R39, R36 ;  /* 0x00000027000b7224 */ /* 0x000fc400078e0224 */
[----:B------:R-:W-:Y:S01]  /*ea10*/  @!P2 IMAD.MOV R9, RZ, RZ, -R9 ;  /* 0x000000ffff09a224 */ /* 0x000fe200078e0a09 */
[----:B------:R-:W-:Y:S01]  /*ea20*/  ISETP.GT.U32.AND P2, PT, R0, R32, PT ;  /* 0x000000200000720c */ /* 0x000fe20003f44070 */
[----:B------:R-:W-:Y:S01]  /*ea30*/  VIADD R36, R6, 0x132 ;  /* 0x0000013206247836 */ /* 0x000fe20000000000 */
[----:B------:R-:W-:Y:S02]  /*ea40*/  IABS R43, R41 ;  /* 0x00000029002b7213 */ /* 0x000fe40000000000 */
[----:B------:R1:W-:Y:S01]  /*ea50*/  STL [R1+0x46c], R9 ;  /* 0x00046c0901007387 */ /* 0x0003e20000100800 */
[----:B------:R-:W-:Y:S02]  /*ea60*/  @!P6 IMAD.IADD R4, R4, 0x1, -R0 ;  /* 0x000000010404e824 */ /* 0x000fe400078e0a00 */
[----:B------:R-:W-:Y:S02]  /*ea70*/  @!P5 IADD3 R33, R33, -R0, RZ ;  /* 0x800000002121d210 */ /* 0x000fe40007ffe0ff */
[----:B------:R-:W-:Y:S01]  /*ea80*/  ISETP.GE.AND P5, PT, R35, RZ, PT ;  /* 0x000000ff2300720c */ /* 0x000fe20003fa6270 */
[----:B------:R-:W-:Y:S01]  /*ea90*/  VIADD R35, R6, 0x133 ;  /* 0x0000013306237836 */ /* 0x000fe20000000000 */
[----:B------:R-:W-:-:S02]  /*eaa0*/  ISETP.GT.U32.AND P6, PT, R0, R4, PT ;  /* 0x000000040000720c */ /* 0x000fc40003fc4070 */
[----:B------:R-:W-:Y:S01]  /*eab0*/  MOV R13, R33 ;  /* 0x00000021000d7202 */ /* 0x000fe20000000f00 */
[--C-:B------:R-:W-:Y:S01]  /*eac0*/  @!P2 IMAD.IADD R32, R32, 0x1, -R0.reuse ;  /* 0x000000012020a824 */ /* 0x100fe200078e0a00 */
[----:B------:R-:W-:Y:S02]  /*ead0*/  ISETP.GT.U32.AND P2, PT, R0, R11, PT ;  /* 0x0000000b0000720c */ /* 0x000fe40003f44070 */
[----:B-1----:R-:W-:Y:S01]  /*eae0*/  MOV R9, R34 ;  /* 0x0000002200097202 */ /* 0x002fe20000000f00 */
[----:B------:R-:W-:Y:S01]  /*eaf0*/  @!P3 IMAD.MOV R13, RZ, RZ, -R13 ;  /* 0x000000ffff0db224 */ /* 0x000fe200078e0a0d */
[----:B------:R-:W-:Y:S02]  /*eb00*/  ISETP.GE.AND P3, PT, R36, RZ, PT ;  /* 0x000000ff2400720c */ /* 0x000fe40003f66270 */
[----:B------:R-:W-:Y:S01]  /*eb10*/  IABS R36, R36 ;  /* 0x0000002400247213 */ /* 0x000fe20000000000 */
[----:B------:R-:W-:Y:S01]  /*eb20*/  @!P0 IMAD.MOV R9, RZ, RZ, -R9 ;  /* 0x000000ffff098224 */ /* 0x000fe200078e0a09 */
[----:B------:R-:W-:Y:S01]  /*eb30*/  ISETP.GE.AND P0, PT, R44, RZ, PT ;  /* 0x000000ff2c00720c */ /* 0x000fe20003f06270 */
[----:B------:R-:W-:Y:S01]  /*eb40*/  @!P6 IMAD.IADD R4, R4, 0x1, -R0 ;  /* 0x000000010404e824 */ /* 0x000fe200078e0a00 */
[----:B------:R-:W-:Y:S01]  /*eb50*/  IABS R44, R44 ;  /* 0x0000002c002c7213 */ /* 0x000fe20000000000 */
[----:B------:R-:W-:Y:S01]  /*eb60*/  IMAD.HI.U32 R33, R3, R36, RZ ;  /* 0x0000002403217227 */ /* 0x000fe200078e00ff */
[----:B------:R1:W-:Y:S01]  /*eb70*/  STL [R1+0x470], R9 ;  /* 0x0004700901007387 */ /* 0x0003e20000100800 */
[----:B------:R-:W-:-:S02]  /*eb80*/  IADD3 R34, R6, 0x134, RZ ;  /* 0x0000013406227810 */ /* 0x000fc40007ffe0ff */
[----:B------:R-:W-:Y:S01]  /*eb90*/  @!P2 IMAD.IADD R11, R11, 0x1, -R0 ;  /* 0x000000010b0ba824 */ /* 0x000fe200078e0a00 */
[----:B------:R-:W-:Y:S01]  /*eba0*/  STL [R1+0x47c], R13 ;  /* 0x00047c0d01007387 */ /* 0x000fe20000100800 */
[----:B------:R-:W-:Y:S01]  /*ebb0*/  IMAD.HI.U32 R37, R3, R44, RZ ;  /* 0x0000002c03257227 */ /* 0x000fe200078e00ff */
[----:B------:R-:W-:Y:S02]  /*ebc0*/  ISETP.GE.AND P6, PT, R34, RZ, PT ;  /* 0x000000ff2200720c */ /* 0x000fe40003fc6270 */
[C---:B------:R-:W-:Y:S01]  /*ebd0*/  ISETP.GT.U32.AND P2, PT, R0.reuse, R11, PT ;  /* 0x0000000b0000720c */ /* 0x040fe20003f44070 */
[----:B------:R-:W-:Y:S01]  /*ebe0*/  IMAD.MOV R33, RZ, RZ, -R33 ;  /* 0x000000ffff217224 */ /* 0x000fe200078e0a21 */
[----:B------:R-:W-:Y:S01]  /*ebf0*/  IADD3 R37, -R37, RZ, RZ ;  /* 0x000000ff25257210 */ /* 0x000fe20007ffe1ff */
[----:B-1----:R-:W-:Y:S01]  /*ec00*/  IMAD.MOV.U32 R9, RZ, RZ, R32 ;  /* 0x000000ffff097224 */ /* 0x002fe200078e0020 */
[----:B------:R-:W-:Y:S01]  /*ec10*/  IABS R34, R34 ;  /* 0x0000002200227213 */ /* 0x000fe20000000000 */
[----:B------:R-:W-:-:S02]  /*ec20*/  IMAD R36, R0, R33, R36 ;  /* 0x0000002100247224 */ /* 0x000fc400078e0224 */
[----:B------:R-:W-:Y:S01]  /*ec30*/  IMAD R44, R0, R37, R44 ;  /* 0x00000025002c7224 */ /* 0x000fe200078e022c */
[----:B------:R-:W-:Y:S01]  /*ec40*/  @!P1 IADD3 R9, -R9, RZ, RZ ;  /* 0x000000ff09099210 */ /* 0x000fe20007ffe1ff */
[----:B------:R-:W-:Y:S01]  /*ec50*/  VIADD R33, R6, 0x138 ;  /* 0x0000013806217836 */ /* 0x000fe20000000000 */
[----:B------:R-:W-:Y:S02]  /*ec60*/  ISETP.GE.AND P1, PT, R35, RZ, PT ;  /* 0x000000ff2300720c */ /* 0x000fe40003f26270 */
[----:B------:R-:W-:Y:S01]  /*ec70*/  IABS R35, R35 ;  /* 0x0000002300237213 */ /* 0x000fe20000000000 */
[----:B------:R1:W-:Y:S01]  /*ec80*/  STL [R1+0x480], R9 ;  /* 0x0004800901007387 */ /* 0x0003e20000100800 */
[----:B------:R-:W-:Y:S02]  /*ec90*/  @!P2 IADD3 R11, R11, -R0, RZ ;  /* 0x800000000b0ba210 */ /* 0x000fe40007ffe0ff */
[----:B------:R-:W-:Y:S01]  /*eca0*/  ISETP.GT.U32.AND P2, PT, R0, R36, PT ;  /* 0x000000240000720c */ /* 0x000fe20003f44070 */
[----:B------:R-:W-:Y:S01]  /*ecb0*/  IMAD.HI.U32 R32, R3, R35, RZ ;  /* 0x0000002303207227 */ /* 0x000fe200078e00ff */
[----:B------:R-:W-:-:S04]  /*ecc0*/  IABS R42, R33 ;  /* 0x00000021002a7213 */ /* 0x000fc80000000000 */
[----:B------:R-:W-:Y:S01]  /*ecd0*/  IADD3 R32, -R32, RZ, RZ ;  /* 0x000000ff20207210 */ /* 0x000fe20007ffe1ff */
[----:B-1----:R-:W-:Y:S02]  /*ece0*/  IMAD.MOV.U32 R9, RZ, RZ, R4 ;  /* 0x000000ffff097224 */ /* 0x002fe400078e0004 */
[----:B------:R-:W-:-:S04]  /*ecf0*/  IMAD.HI.U32 R4, R3, R34, RZ ;  /* 0x0000002203047227 */ /* 0x000fc800078e00ff */
[----:B------:R-:W-:Y:S01]  /*ed00*/  @!P4 IMAD.MOV R9, RZ, RZ, -R9 ;  /* 0x000000ffff09c224 */ /* 0x000fe200078e0a09 */
[C---:B------:R-:W-:Y:S01]  /*ed10*/  ISETP.GT.U32.AND P4, PT, R0.reuse, R44, PT ;  /* 0x0000002c0000720c */ /* 0x040fe20003f84070 */
[----:B------:R-:W-:Y:S01]  /*ed20*/  IMAD R35, R0, R32, R35 ;  /* 0x0000002000237224 */ /* 0x000fe200078e0223 */
[----:B------:R-:W-:Y:S01]  /*ed30*/  IADD3 R32, R6, 0x137, RZ ;  /* 0x0000013706207810 */ /* 0x000fe20007ffe0ff */
[----:B------:R-:W-:Y:S01]  /*ed40*/  IMAD.MOV R4, RZ, RZ, -R4 ;  /* 0x000000ffff047224 */ /* 0x000fe200078e0a04 */
[----:B------:R1:W-:Y:S01]  /*ed50*/  STL [R1+0x474], R9 ;  /* 0x0004740901007387 */ /* 0x0003e20000100800 */
[----:B------:R-:W-:Y:S01]  /*ed60*/  @!P2 IMAD.IADD R36, R36, 0x1, -R0 ;  /* 0x000000012424a824 */ /* 0x000fe200078e0a00 */
[----:B------:R-:W-:Y:S01]  /*ed70*/  IABS R40, R32 ;  /* 0x0000002000287213 */ /* 0x000fe20000000000 */
[C---:B------:R-:W-:Y:S01]  /*ed80*/  IMAD R34, R0.reuse, R4, R34 ;  /* 0x0000000400227224 */ /* 0x040fe200078e0222 */
[----:B------:R-:W-:Y:S02]  /*ed90*/  IABS R4, R45 ;  /* 0x0000002d00047213 */ /* 0x000fe40000000000 */
[----:B------:R-:W-:Y:S01]  /*eda0*/  ISETP.GT.U32.AND P2, PT, R0, R36, PT ;  /* 0x000000240000720c */ /* 0x000fe20003f44070 */
[----:B------:R-:W-:-:S04]  /*edb0*/  IMAD.HI.U32 R39, R3, R40, RZ ;  /* 0x0000002803277227 */ /* 0x000fc800078e00ff */
[----:B-1----:R-:W-:Y:S02]  /*edc0*/  IMAD.MOV.U32 R9, RZ, RZ, R11 ;  /* 0x000000ffff097224 */ /* 0x002fe400078e000b */
[----:B------:R-:W-:Y:S02]  /*edd0*/  @!P4 IMAD.IADD R44, R44, 0x1, -R0 ;  /* 0x000000012c2cc824 */ /* 0x000fe400078e0a00 */
[----:B------:R-:W-:Y:S01]  /*ede0*/  @!P5 IMAD.MOV R9, RZ, RZ, -R9 ;  /* 0x000000ffff09d224 */ /* 0x000fe200078e0a09 */
[C---:B------:R-:W-:Y:S01]  /*edf0*/  ISETP.GT.U32.AND P5, PT, R0.reuse, R35, PT ;  /* 0x000000230000720c */ /* 0x040fe20003fa4070 */
[C---:B------:R-:W-:Y:S01]  /*ee00*/  IMAD.HI.U32 R37, R3.reuse, R4, RZ ;  /* 0x0000000403257227 */ /* 0x040fe200078e00ff */
[----:B------:R-:W-:Y:S02]  /*ee10*/  ISETP.GT.U32.AND P4, PT, R0, R44, PT ;  /* 0x0000002c0000720c */ /* 0x000fe40003f84070 */
[----:B------:R1:W-:Y:S01]  /*ee20*/  STL [R1+0x478], R9 ;  /* 0x0004780901007387 */ /* 0x0003e20000100800 */
[----:B------:R-:W-:-:S04]  /*ee30*/  IMAD.HI.U32 R11, R3, R43, RZ ;  /* 0x0000002b030b7227 */ /* 0x000fc800078e00ff */
[----:B------:R-:W-:Y:S02]  /*ee40*/  IMAD.MOV R37, RZ, RZ, -R37 ;  /* 0x000000ffff257224 */ /* 0x000fe400078e0a25 */
[----:B------:R-:W-:Y:S02]  /*ee50*/  IMAD.MOV R11, RZ, RZ, -R11 ;  /* 0x000000ffff0b7224 */ /* 0x000fe400078e0a0b */
[-C--:B------:R-:W-:Y:S01]  /*ee60*/  @!P5 IADD3 R35, R35, -R0.reuse, RZ ;  /* 0x800000002323d210 */ /* 0x080fe20007ffe0ff */
[----:B------:R-:W-:Y:S01]  /*ee70*/  IMAD R4, R0, R37, R4 ;  /* 0x0000002500047224 */ /* 0x000fe200078e0204 */
[----:B------:R-:W-:Y:S01]  /*ee80*/  @!P4 IADD3 R44, R44, -R0, RZ ;  /* 0x800000002c2cc210 */ /* 0x000fe20007ffe0ff */
[C---:B------:R-:W-:Y:S01]  /*ee90*/  IMAD R43, R0.reuse, R11, R43 ;  /* 0x0000000b002b7224 */ /* 0x040fe200078e022b */
[----:B------:R-:W-:Y:S01]  /*eea0*/  ISETP.GT.U32.AND P5, PT, R0, R35, PT ;  /* 0x000000230000720c */ /* 0x000fe20003fa4070 */
[----:B------:R-:W-:Y:S01]  /*eeb0*/  @!P2 IMAD.IADD R36, R36, 0x1, -R0 ;  /* 0x000000012424a824 */ /* 0x000fe200078e0a00 */
[----:B------:R-:W-:Y:S01]  /*eec0*/  ISETP.GT.U32.AND P4, PT, R0, R34, PT ;  /* 0x000000220000720c */ /* 0x000fe20003f84070 */
[----:B------:R-:W-:Y:S01]  /*eed0*/  VIADD R11, R6, 0x139 ;  /* 0x00000139060b7836 */ /* 0x000fe20000000000 */
[----:B------:R-:W-:Y:S01]  /*eee0*/  ISETP.GT.U32.AND P2, PT, R0, R4, PT ;  /* 0x000000040000720c */ /* 0x000fe20003f44070 */
[----:B------:R-:W-:Y:S01]  /*eef0*/  IMAD.MOV R39, RZ, RZ, -R39 ;  /* 0x000000ffff277224 */ /* 0x000fe200078e0a27 */
[----:B-1----:R-:W-:Y:S01]  /*ef00*/  MOV R9, R44 ;  /* 0x0000002c00097202 */ /* 0x002fe20000000f00 */
[----:B------:R-:W-:Y:S01]  /*ef10*/  IMAD.HI.U32 R37, R3, R42, RZ ;  /* 0x0000002a03257227 */ /* 0x000fe200078e00ff */
[----:B------:R-:W-:-:S02]  /*ef20*/  IABS R44, R11 ;  /* 0x0000000b002c7213 */ /* 0x000fc40000000000 */
[----:B------:R-:W-:Y:S01]  /*ef30*/  @!P0 IADD3 R9, -R9, RZ, RZ ;  /* 0x000000ff09098210 */ /* 0x000fe20007ffe1ff */
[C---:B------:R-:W-:Y:S02]  /*ef40*/  IMAD R40, R0.reuse, R39, R40 ;  /* 0x0000002700287224 */ /* 0x040fe400078e0228 */
[--C-:B------:R-:W-:Y:S01]  /*ef50*/  @!P5 IMAD.IADD R35, R35, 0x1, -R0.reuse ;  /* 0x000000012323d824 */ /* 0x100fe200078e0a00 */
[----:B------:R-:W-:Y:S01]  /*ef60*/  ISETP.GT.U32.AND P5, PT, R0, R43, PT ;  /* 0x0000002b0000720c */ /* 0x000fe20003fa4070 */
[----:B------:R-:W-:Y:S01]  /*ef70*/  @!P4 IMAD.IADD R34, R34, 0x1, -R0 ;  /* 0x000000012222c824 */ /* 0x000fe200078e0a00 */
[----:B------:R1:W-:Y:S01]  /*ef80*/  STL [R1+0x460], R9 ;  /* 0x0004600901007387 */ /* 0x0003e20000100800 */
[----:B------:R-:W-:Y:S01]  /*ef90*/  @!P2 IADD3 R4, R4, -R0, RZ ;  /* 0x800000000404a210 */ /* 0x000fe20007ffe0ff */
[----:B------:R-:W-:Y:S01]  /*efa0*/  IMAD.MOV R37, RZ, RZ, -R37 ;  /* 0x000000ffff257224 */ /* 0x000fe200078e0a25 */
[----:B------:R-:W-:Y:S01]  /*efb0*/  ISETP.GE.AND P2, PT, R41, RZ, PT ;  /* 0x000000ff2900720c */ /* 0x000fe20003f46270 */
[----:B------:R-:W-:Y:S01]  /*efc0*/  IMAD.MOV.U32 R41, RZ, RZ, R44 ;  /* 0x000000ffff297224 */ /* 0x000fe200078e002c */
[C---:B------:R-:W-:Y:S01]  /*efd0*/  ISETP.GT.U32.AND P0, PT, R0.reuse, R34, PT ;  /* 0x000000220000720c */ /* 0x040fe20003f04070 */
[----:B------:R-:W-:Y:S01]  /*efe0*/  IMAD R42, R0, R37, R42 ;  /* 0x00000025002a7224 */ /* 0x000fe200078e022a */
[----:B------:R-:W-:-:S02]  /*eff0*/  MOV R13, R35 ;  /* 0x00000023000d7202 */ /* 0x000fc40000000f00 */
[----:B------:R-:W-:Y:S01]  /*f000*/  ISETP.GE.AND P4, PT, R45, RZ, PT ;  /* 0x000000ff2d00720c */ /* 0x000fe20003f86270 */
[----:B-1----:R-:W-:Y:S01]  /*f010*/  IMAD.MOV.U32 R9, RZ, RZ, R36 ;  /* 0x000000ffff097224 */ /* 0x002fe200078e0024 */
[----:B------:R-:W-:Y:S01]  /*f020*/  @!P5 IADD3 R43, R43, -R0, RZ ;  /* 0x800000002b2bd210 */ /* 0x000fe20007ffe0ff */
[----:B------:R-:W-:Y:S01]  /*f030*/  IMAD.HI.U32 R36, R3, R41, RZ ;  /* 0x0000002903247227 */ /* 0x000fe200078e00ff */
[----:B------:R-:W-:Y:S02]  /*f040*/  @!P1 IADD3 R13, -R13, RZ, RZ ;  /* 0x000000ff0d0d9210 */ /* 0x000fe40007ffe1ff */
[C---:B------:R-:W-:Y:S01]  /*f050*/  ISETP.GT.U32.AND P5, PT, R0.reuse, R43, PT ;  /* 0x0000002b0000720c */ /* 0x040fe20003fa4070 */
[----:B------:R-:W-:Y:S01]  /*f060*/  @!P3 IMAD.MOV R9, RZ, RZ, -R9 ;  /* 0x000000ffff09b224 */ /* 0x000fe200078e0a09 */
[----:B------:R-:W-:Y:S01]  /*f070*/  ISETP.GT.U32.AND P3, PT, R0, R4, PT ;  /* 0x000000040000720c */ /* 0x000fe20003f64070 */
[----:B------:R-:W-:Y:S01]  /*f080*/  @!P0 IMAD.IADD R34, R34, 0x1, -R0 ;  /* 0x0000000122228824 */ /* 0x000fe200078e0a00 */
[----:B------:R-:W-:Y:S01]  /*f090*/  ISETP.GT.U32.AND P0, PT, R0, R40, PT ;  /* 0x000000280000720c */ /* 0x000fe20003f04070 */
[----:B------:R-:W-:Y:S01]  /*f0a0*/  IMAD.MOV R36, RZ, RZ, -R36 ;  /* 0x000000ffff247224 */ /* 0x000fe200078e0a24 */
[----:B------:R1:W-:Y:S01]  /*f0b0*/  STL [R1+0x458], R9 ;  /* 0x0004580901007387 */ /* 0x0003e20000100800 */
[----:B------:R-:W-:Y:S01]  /*f0c0*/  ISETP.GE.AND P1, PT, R32, RZ, PT ;  /* 0x000000ff2000720c */ /* 0x000fe20003f26270 */
[----:B------:R-:W-:-:S02]  /*f0d0*/  VIADD R32, R6, 0x13a ;  /* 0x0000013a06207836 */ /* 0x000fc40000000000 */
[----:B------:R-:W-:Y:S01]  /*f0e0*/  IMAD R41, R0, R36, R41 ;  /* 0x0000002400297224 */ /* 0x000fe200078e0229 */
[----:B------:R2:W-:Y:S01]  /*f0f0*/  STL [R1+0x454], R13 ;  /* 0x0004540d01007387 */ /* 0x0005e20000100800 */
[----:B------:R-:W-:Y:S01]  /*f100*/  VIADD R36, R6, 0x13b ;  /* 0x0000013b06247836 */ /* 0x000fe20000000000 */
[----:B------:R-:W-:Y:S01]  /*f110*/  IABS R35, R32 ;  /* 0x0000002000237213 */ /* 0x000fe20000000000 */
[----:B------:R-:W-:Y:S01]  /*f120*/  @!P5 IMAD.IADD R43, R43, 0x1, -R0 ;  /* 0x000000012b2bd824 */ /* 0x000fe200078e0a00 */
[----:B------:R-:W-:Y:S01]  /*f130*/  ISETP.GT.U32.AND P5, PT, R0, R41, PT ;  /* 0x000000290000720c */ /* 0x000fe20003fa4070 */
[----:B-1----:R-:W-:Y:S01]  /*f140*/  IMAD.MOV.U32 R9, RZ, RZ, R34 ;  /* 0x000000ffff097224 */ /* 0x002fe200078e0022 */
[-C--:B------:R-:W-:Y:S01]  /*f150*/  @!P0 IADD3 R40, R40, -R0.reuse, RZ ;  /* 0x8000000028288210 */ /* 0x080fe20007ffe0ff */
[----:B------:R-:W-:Y:S01]  /*f160*/  IMAD.HI.U32 R37, R3, R35, RZ ;  /* 0x0000002303257227 */ /* 0x000fe200078e00ff */
[----:B------:R-:W-:Y:S02]  /*f170*/  ISETP.GE.AND P0, PT, R11, RZ, PT ;  /* 0x000000ff0b00720c */ /* 0x000fe40003f06270 */
[----:B------:R-:W-:Y:S01]  /*f180*/  @!P3 IADD3 R4, R4, -R0, RZ ;  /* 0x800000000404b210 */ /* 0x000fe20007ffe0ff */
[----:B------:R-:W-:Y:S01]  /*f190*/  @!P6 IMAD.MOV R9, RZ, RZ, -R9 ;  /* 0x000000ffff09e224 */ /* 0x000fe200078e0a09 */
[----:B------:R-:W-:Y:S01]  /*f1a0*/  ISETP.GT.U32.AND P6, PT, R0, R42, PT ;  /* 0x0000002a0000720c */ /* 0x000fe20003fc4070 */
[----:B------:R-:W-:Y:S01]  /*f1b0*/  IMAD.MOV R37, RZ, RZ, -R37 ;  /* 0x000000ffff257224 */ /* 0x000fe200078e0a25 */
[----:B------:R-:W-:-:S02]  /*f1c0*/  IABS R11, R36 ;  /* 0x00000024000b7213 */ /* 0x000fc40000000000 */
[----:B------:R1:W-:Y:S01]  /*f1d0*/  STL [R1+0x44c], R9 ;  /* 0x00044c0901007387 */ /* 0x0003e20000100800 */
[----:B------:R-:W-:Y:S01]  /*f1e0*/  @!P5 IADD3 R41, R41, -R0, RZ ;  /* 0x800000002929d210 */ /* 0x000fe20007ffe0ff */
[----:B------:R-:W-:Y:S01]  /*f1f0*/  IMAD R35, R0, R37, R35 ;  /* 0x0000002500237224 */ /* 0x000fe200078e0223 */
[----:B------:R-:W-:Y:S01]  /*f200*/  ISETP.GE.AND P3, PT, R33, RZ, PT ;  /* 0x000000ff2100720c */ /* 0x000fe20003f66270 */
[----:B------:R-:W-:Y:S01]  /*f210*/  VIADD R33, R6, 0x13c ;  /* 0x0000013c06217836 */ /* 0x000fe20000000000 */
[----:B--2---:R-:W-:-:S04]  /*f220*/  MOV R13, R43 ;  /* 0x0000002b000d7202 */ /* 0x004fc80000000f00 */
[----:B------:R-:W-:Y:S01]  /*f230*/  @!P6 IMAD.IADD R42, R42, 0x1, -R0 ;  /* 0x000000012a2ae824 */ /* 0x000fe200078e0a00 */
[----:B-1----:R-:W-:Y:S01]  /*f240*/  MOV R9, R4 ;  /* 0x0000000400097202 */ /* 0x002fe20000000f00 */
[----:B------:R-:W-:Y:S01]  /*f250*/  IMAD.MOV.U32 R4, RZ, RZ, R11 ;  /* 0x000000ffff047224 */ /* 0x000fe200078e000b */
[----:B------:R-:W-:Y:S01]  /*f260*/  ISETP.GT.U32.AND P6, PT, R0, R40, PT ;  /* 0x000000280000720c */ /* 0x000fe20003fc4070 */
[----:B------:R-:W-:Y:S01]  /*f270*/  VIADD R11, R6, 0x13d ;  /* 0x0000013d060b7836 */ /* 0x000fe20000000000 */
[C---:B------:R-:W-:Y:S01]  /*f280*/  ISETP.GT.U32.AND P5, PT, R0.reuse, R42, PT ;  /* 0x0000002a0000720c */ /* 0x040fe20003fa4070 */
[----:B------:R-:W-:Y:S01]  /*f290*/  @!P4 IMAD.MOV R9, RZ, RZ, -R9 ;  /* 0x000000ffff09c224 */ /* 0x000fe200078e0a09 */
[----:B------:R-:W-:Y:S01]  /*f2a0*/  ISETP.GT.U32.AND P4, PT, R0, R41, PT ;  /* 0x000000290000720c */ /* 0x000fe20003f84070 */
[C---:B------:R-:W-:Y:S01]  /*f2b0*/  IMAD.HI.U32 R34, R3.reuse, R4, RZ ;  /* 0x0000000403227227 */ /* 0x040fe200078e00ff */
[----:B------:R-:W-:Y:S02]  /*f2c0*/  IABS R37, R33 ;  /* 0x0000002100257213 */ /* 0x000fe40000000000 */
[----:B------:R-:W-:Y:S01]  /*f2d0*/  IABS R45, R11 ;  /* 0x0000000b002d7213 */ /* 0x000fe20000000000 */
[----:B------:R1:W-:Y:S01]  /*f2e0*/  STL [R1+0x448], R9 ;  /* 0x0004480901007387 */ /* 0x0003e20000100800 */
[----:B------:R-:W-:Y:S01]  /*f2f0*/  IADD3 R34, -R34, RZ, RZ ;  /* 0x000000ff22227210 */ /* 0x000fe20007ffe1ff */
[----:B------:R-:W-:Y:S01]  /*f300*/  IMAD.HI.U32 R39, R3, R37, RZ ;  /* 0x0000002503277227 */ /* 0x000fe200078e00ff */
[----:B------:R-:W-:-:S03]  /*f310*/  @!P2 IADD3 R13, -R13, RZ, RZ ;  /* 0x000000ff0d0da210 */ /* 0x000fc60007ffe1ff */
[----:B------:R-:W-:Y:S02]  /*f320*/  IMAD R4, R0, R34, R4 ;  /* 0x0000002200047224 */ /* 0x000fe400078e0204 */
[--C-:B------:R-:W-:Y:S01]  /*f330*/  @!P6 IMAD.IADD R40, R40, 0x1, -R0.reuse ;  /* 0x000000012828e824 */ /* 0x100fe200078e0a00 */
[----:B------:R-:W-:Y:S01]  /*f340*/  ISETP.GT.U32.AND P6, PT, R0, R35, PT ;  /* 0x000000230000720c */ /* 0x000fe20003fc4070 */
[----:B------:R-:W-:Y:S01]  /*f350*/  @!P5 IMAD.IADD R42, R42, 0x1, -R0 ;  /* 0x000000012a2ad824 */ /* 0x000fe200078e0a00 */
[----:B------:R-:W-:Y:S01]  /*f360*/  @!P4 IADD3 R41, R41, -R0, RZ ;  /* 0x800000002929c210 */ /* 0x000fe20007ffe0ff */
[----:B------:R-:W-:Y:S01]  /*f370*/  IMAD.HI.U32 R34, R3, R45, RZ ;  /* 0x0000002d03227227 */ /* 0x000fe200078e00ff */
[----:B------:R-:W-:Y:S01]  /*f380*/  ISETP.GT.U32.AND P4, PT, R0, R4, PT ;  /* 0x000000040000720c */ /* 0x000fe20003f84070 */
[----:B------:R2:W-:Y:S01]  /*f390*/  STL [R1+0x444], R13 ;  /* 0x0004440d01007387 */ /* 0x0005e20000100800 */
[----:B------:R-:W-:Y:S01]  /*f3a0*/  ISETP.GE.AND P5, PT, R32, RZ, PT ;  /* 0x000000ff2000720c */ /* 0x000fe20003fa6270 */
[----:B------:R-:W-:Y:S01]  /*f3b0*/  IMAD.MOV R39, RZ, RZ, -R39 ;  /* 0x000000ffff277224 */ /* 0x000fe200078e0a27 */
[----:B------:R-:W-:Y:S01]  /*f3c0*/  IADD3 R34, -R34, RZ, RZ ;  /* 0x000000ff22227210 */ /* 0x000fe20007ffe1ff */
[----:B------:R-:W-:-:S02]  /*f3d0*/  VIADD R32, R6, 0x13e ;  /* 0x0000013e06207836 */ /* 0x000fc40000000000 */
[----:B-1----:R-:W-:Y:S02]  /*f3e0*/  IMAD.MOV.U32 R9, RZ, RZ, R40 ;  /* 0x000000ffff097224 */ /* 0x002fe400078e0028 */
[--C-:B------:R-:W-:Y:S01]  /*f3f0*/  @!P6 IMAD.IADD R35, R35, 0x1, -R0.reuse ;  /* 0x000000012323e824 */ /* 0x100fe200078e0a00 */
[----:B------:R-:W-:Y:S01]  /*f400*/  ISETP.GE.AND P6, PT, R36, RZ, PT ;  /* 0x000000ff2400720c */ /* 0x000fe20003fc6270 */
[----:B------:R-:W-:Y:S01]  /*f410*/  IMAD R37, R0, R39, R37 ;  /* 0x0000002700257224 */ /* 0x000fe200078e0225 */
[----:B------:R-:W-:Y:S01]  /*f420*/  IABS R39, R32 ;  /* 0x0000002000277213 */ /* 0x000fe20000000000 */
[----:B------:R-:W-:Y:S01]  /*f430*/  @!P4 IMAD.IADD R4, R4, 0x1, -R0 ;  /* 0x000000010404c824 */ /* 0x000fe200078e0a00 */
[----:B------:R-:W-:Y:S01]  /*f440*/  ISETP.GT.U32.AND P4, PT, R0, R35, PT ;  /* 0x000000230000720c */ /* 0x000fe20003f84070 */
[----:B------:R-:W-:Y:S02]  /*f450*/  VIADD R36, R6, 0x13f ;  /* 0x0000013f06247836 */ /* 0x000fe40000000000 */
[----:B------:R-:W-:Y:S01]  /*f460*/  @!P1 IMAD.MOV R9, RZ, RZ, -R9 ;  /* 0x000000ffff099224 */ /* 0x000fe200078e0a09 */
[C---:B------:R-:W-:Y:S01]  /*f470*/  ISETP.GT.U32.AND P2, PT, R0.reuse, R4, PT ;  /* 0x000000040000720c */ /* 0x040fe20003f44070 */
[C---:B------:R-:W-:Y:S01]  /*f480*/  IMAD R45, R0.reuse, R34, R45 ;  /* 0x00000022002d7224 */ /* 0x040fe200078e022d */
[----:B------:R-:W-:Y:S01]  /*f490*/  ISETP.GT.U32.AND P1, PT, R0, R37, PT ;  /* 0x000000250000720c */ /* 0x000fe20003f24070 */
[----:B--2---:R-:W-:Y:S01]  /*f4a0*/  IMAD.MOV.U32 R13, RZ, RZ, R42 ;  /* 0x000000ffff0d7224 */ /* 0x004fe200078e002a */
[----:B------:R-:W-:Y:S01]  /*f4b0*/  IABS R34, R36 ;  /* 0x0000002400227213 */ /* 0x000fe20000000000 */
[----:B------:R1:W-:Y:S01]  /*f4c0*/  STL [R1+0x440], R9 ;  /* 0x0004400901007387 */ /* 0x0003e20000100800 */
[----:B------:R-:W-:-:S03]  /*f4d0*/  IMAD.HI.U32 R40, R3, R39, RZ ;  /* 0x0000002703287227 */ /* 0x000fc600078e00ff */
[-C--:B------:R-:W-:Y:S01]  /*f4e0*/  @!P4 IADD3 R35, R35, -R0.reuse, RZ ;  /* 0x800000002323c210 */ /* 0x080fe20007ffe0ff */
[----:B------:R-:W-:Y:S01]  /*f4f0*/  @!P3 IMAD.MOV R13, RZ, RZ, -R13 ;  /* 0x000000ffff0db224 */ /* 0x000fe200078e0a0d */
[----:B------:R-:W-:Y:S01]  /*f500*/  ISETP.GT.U32.AND P3, PT, R0, R45, PT ;  /* 0x0000002d0000720c */ /* 0x000fe20003f64070 */
[----:B------:R-:W-:Y:S01]  /*f510*/  IMAD.MOV R40, RZ, RZ, -R40 ;  /* 0x000000ffff287224 */ /* 0x000fe200078e0a28 */
[----:B------:R-:W-:Y:S02]  /*f520*/  @!P2 IADD3 R4, R4, -R0, RZ ;  /* 0x800000000404a210 */ /* 0x000fe40007ffe0ff */
[----:B-1----:R-:W-:Y:S01]  /*f530*/  MOV R9, R41 ;  /* 0x0000002900097202 */ /* 0x002fe20000000f00 */
[----:B------:R-:W-:Y:S01]  /*f540*/  IMAD.HI.U32 R41, R3, R34, RZ ;  /* 0x0000002203297227 */ /* 0x000fe200078e00ff */
[----:B------:R1:W-:Y:S01]  /*f550*/  STL [R1+0x43c], R13 ;  /* 0x00043c0d01007387 */ /* 0x0003e20000100800 */
[----:B------:R-:W-:Y:S02]  /*f560*/  ISETP.GE.AND P2, PT, R32, RZ, PT ;  /* 0x000000ff2000720c */ /* 0x000fe40003f46270 */
[----:B------:R-:W-:Y:S01]  /*f570*/  @!P0 IMAD.MOV R9, RZ, RZ, -R9 ;  /* 0x000000ffff098224 */ /* 0x000fe200078e0a09 */
[----:B------:R-:W-:Y:S01]  /*f580*/  ISETP.GE.AND P4, PT, R11, RZ, PT ;  /* 0x000000ff0b00720c */ /* 0x000fe20003f86270 */
[----:B------:R-:W-:Y:S01]  /*f590*/  IMAD.MOV R41, RZ, RZ, -R41 ;  /* 0x000000ffff297224 */ /* 0x000fe200078e0a29 */
[----:B------:R-:W-:Y:S01]  /*f5a0*/  ISETP.GE.AND P0, PT, R33, RZ, PT ;  /* 0x000000ff2100720c */ /* 0x000fe20003f06270 */
[----:B------:R-:W-:Y:S01]  /*f5b0*/  IMAD R32, R0, R40, R39 ;  /* 0x0000002800207224 */ /* 0x000fe200078e0227 */
[----:B------:R2:W-:Y:S01]  /*f5c0*/  STL [R1+0x438], R9 ;  /* 0x0004380901007387 */ /* 0x0005e20000100800 */
[----:B------:R-:W-:Y:S01]  /*f5d0*/  @!P1 IMAD.IADD R37, R37, 0x1, -R0 ;  /* 0x0000000125259824 */ /* 0x000fe200078e0a00 */
[----:B------:R-:W-:Y:S01]  /*f5e0*/  @!P3 IADD3 R45, R45, -R0, RZ ;  /* 0x800000002d2db210 */ /* 0x000fe20007ffe0ff */
[----:B-1----:R-:W-:-:S02]  /*f5f0*/  IMAD.MOV.U32 R13, RZ, RZ, R35 ;  /* 0x000000ffff0d7224 */ /* 0x002fc400078e0023 */
[C---:B------:R-:W-:Y:S01]  /*f600*/  IMAD R34, R0.reuse, R41, R34 ;  /* 0x0000002900227224 */ /* 0x040fe200078e0222 */
[C---:B------:R-:W-:Y:S01]  /*f610*/  ISETP.GT.U32.AND P1, PT, R0.reuse, R37, PT ;  /* 0x000000250000720c */ /* 0x040fe20003f24070 */
[----:B------:R-:W-:Y:S01]  /*f620*/  @!P5 IMAD.MOV R13, RZ, RZ, -R13 ;  /* 0x000000ffff0dd224 */ /* 0x000fe200078e0a0d */
[----:B------:R-:W-:Y:S01]  /*f630*/  ISETP.GT.U32.AND P5, PT, R0, R32, PT ;  /* 0x000000200000720c */ /* 0x000fe20003fa4070 */
[C---:B------:R-:W-:Y:S01]  /*f640*/  VIADD R11, R6.reuse, 0x140 ;  /* 0x00000140060b7836 */ /* 0x040fe20000000000 */
[----:B--2---:R-:W-:Y:S01]  /*f650*/  MOV R9, R4 ;  /* 0x0000000400097202 */ /* 0x004fe20000000f00 */
[----:B------:R-:W-:Y:S01]  /*f660*/  VIADD R33, R6, 0x141 ;  /* 0x0000014106217836 */ /* 0x000fe20000000000 */
[C---:B------:R-:W-:Y:S01]  /*f670*/  ISETP.GT.U32.AND P3, PT, R0.reuse, R45, PT ;  /* 0x0000002d0000720c */ /* 0x040fe20003f64070 */
[----:B------:R-:W-:Y:S01]  /*f680*/  STL [R1+0x434], R13 ;  /* 0x0004340d01007387 */ /* 0x000fe20000100800 */
[----:B------:R-:W-:Y:S01]  /*f690*/  IABS R35, R11 ;  /* 0x0000000b00237213 */ /* 0x000fe20000000000 */
[----:B------:R-:W-:Y:S01]  /*f6a0*/  @!P6 IMAD.MOV R9, RZ, RZ, -R9 ;  /* 0x000000ffff09e224 */ /* 0x000fe200078e0a09 */
[----:B------:R-:W-:Y:S01]  /*f6b0*/  ISETP.GT.U32.AND P6, PT, R0, R34, PT ;  /* 0x000000220000720c */ /* 0x000fe20003fc4070 */
[----:B------:R-:W-:Y:S01]  /*f6c0*/  VIADD R40, R6, 0x142 ;  /* 0x0000014206287836 */ /* 0x000fe20000000000 */
[----:B------:R-:W-:-:S02]  /*f6d0*/  IABS R4, R33 ;  /* 0x0000002100047213 */ /* 0x000fc40000000000 */
[-C--:B------:R-:W-:Y:S01]  /*f6e0*/  @!P1 IADD3 R37, R37, -R0.reuse, RZ ;  /* 0x8000000025259210 */ /* 0x080fe20007ffe0ff */
[----:B------:R1:W-:Y:S01]  /*f6f0*/  STL [R1+0x430], R9 ;  /* 0x0004300901007387 */ /* 0x0003e20000100800 */
[----:B------:R-:W-:Y:S02]  /*f700*/  @!P5 IADD3 R32, R32, -R0, RZ ;  /* 0x800000002020d210 */ /* 0x000fe40007ffe0ff */
[----:B------:R-:W-:Y:S01]  /*f710*/  ISETP.GE.AND P1, PT, R36, RZ, PT ;  /* 0x000000ff2400720c */ /* 0x000fe20003f26270 */
[----:B------:R-:W-:Y:S01]  /*f720*/  IMAD.HI.U32 R36, R3, R35, RZ ;  /* 0x0000002303247227 */ /* 0x000fe200078e00ff */
[----:B------:R-:W-:Y:S02]  /*f730*/  ISETP.GT.U32.AND P5, PT, R0, R32, PT ;  /* 0x000000200000720c */ /* 0x000fe40003fa4070 */
[----:B------:R-:W-:Y:S01]  /*f740*/  IABS R44, R40 ;  /* 0x00000028002c7213 */ /* 0x000fe20000000000 */
[----:B------:R-:W-:Y:S01]  /*f750*/  @!P3 IMAD.IADD R45, R45, 0x1, -R0 ;  /* 0x000000012d2db824 */ /* 0x000fe200078e0a00 */
[----:B------:R-:W-:Y:S01]  /*f760*/  @!P6 IADD3 R34, R34, -R0, RZ ;  /* 0x800000002222e210 */ /* 0x000fe20007ffe0ff */
[----:B------:R-:W-:Y:S01]  /*f770*/  IMAD.MOV R36, RZ, RZ, -R36 ;  /* 0x000000ffff247224 */ /* 0x000fe200078e0a24 */
[----:B------:R-:W-:Y:S01]  /*f780*/  ISETP.GE.AND P3, PT, R11, RZ, PT ;  /* 0x000000ff0b00720c */ /* 0x000fe20003f66270 */
[----:B------:R-:W-:Y:S01]  /*f790*/  IMAD.HI.U32 R11, R3, R4, RZ ;  /* 0x00000004030b7227 */ /* 0x000fe200078e00ff */
[----:B------:R-:W-:-:S03]  /*f7a0*/  ISETP.GT.U32.AND P6, PT, R0, R34, PT ;  /* 0x000000220000720c */ /* 0x000fc60003fc4070 */
[----:B------:R-:W-:Y:S02]  /*f7b0*/  IMAD.MOV R11, RZ, RZ, -R11 ;  /* 0x000000ffff0b7224 */ /* 0x000fe400078e0a0b */
[----:B------:R-:W-:Y:S01]  /*f7c0*/  IMAD R35, R0, R36, R35 ;  /* 0x0000002400237224 */ /* 0x000fe200078e0223 */
[----:B------:R-:W-:Y:S01]  /*f7d0*/  @!P5 IADD3 R32, R32, -R0, RZ ;  /* 0x800000002020d210 */ /* 0x000fe20007ffe0ff */
[----:B------:R-:W-:Y:S01]  /*f7e0*/  IMAD R4, R0, R11, R4 ;  /* 0x0000000b00047224 */ /* 0x000fe200078e0204 */
[----:B------:R-:W-:Y:S01]  /*f7f0*/  IADD3 R36, R6, 0x143, RZ ;  /* 0x0000014306247810 */ /* 0x000fe20007ffe0ff */
[----:B-1----:R-:W-:Y:S01]  /*f800*/  IMAD.MOV.U32 R9, RZ, RZ, R37 ;  /* 0x000000ffff097224 */ /* 0x002fe200078e0025 */
[----:B------:R-:W-:Y:S01]  /*f810*/  ISETP.GT.U32.AND P5, PT, R0, R35, PT ;  /* 0x000000230000720c */ /* 0x000fe20003fa4070 */
[----:B------:R-:W-:Y:S01]  /*f820*/  VIADD R11, R6, 0x145 ;  /* 0x00000145060b7836 */ /* 0x000fe20000000000 */
[----:B------:R-:W-:Y:S01]  /*f830*/  IABS R42, R36 ;  /* 0x00000024002a7213 */ /* 0x000fe20000000000 */
[----:B------:R-:W-:Y:S01]  /*f840*/  @!P6 IMAD.IADD R34, R34, 0x1, -R0 ;  /* 0x000000012222e824 */ /* 0x000fe200078e0a00 */
[----:B------:R-:W-:Y:S01]  /*f850*/  ISETP.GT.U32.AND P6, PT, R0, R4, PT ;  /* 0x000000040000720c */ /* 0x000fe20003fc4070 */
[----:B------:R-:W-:Y:S01]  /*f860*/  @!P0 IMAD.MOV R9, RZ, RZ, -R9 ;  /* 0x000000ffff098224 */ /* 0x000fe200078e0a09 */
[----:B------:R-:W-:Y:S01]  /*f870*/  IABS R39, R11 ;  /* 0x0000000b00277213 */ /* 0x000fe20000000000 */
[----:B------:R-:W-:Y:S01]  /*f880*/  IMAD.HI.U32 R46, R3, R42, RZ ;  /* 0x0000002a032e7227 */ /* 0x000fe200078e00ff */
[----:B------:R-:W-:-:S02]  /*f890*/  ISETP.GE.AND P0, PT, R33, RZ, PT ;  /* 0x000000ff2100720c */ /* 0x000fc40003f06270 */
[----:B------:R1:W-:Y:S01]  /*f8a0*/  STL [R1+0x42c], R9 ;  /* 0x00042c0901007387 */ /* 0x0003e20000100800 */
[----:B------:R-:W-:Y:S01]  /*f8b0*/  VIADD R37, R6, 0x144 ;  /* 0x0000014406257836 */ /* 0x000fe20000000000 */
[----:B------:R-:W-:Y:S01]  /*f8c0*/  IADD3 R46, -R46, RZ, RZ ;  /* 0x000000ff2e2e7210 */ /* 0x000fe20007ffe1ff */
[----:B------:R-:W-:Y:S01]  /*f8d0*/  @!P5 IMAD.IADD R35, R35, 0x1, -R0 ;  /* 0x000000012323d824 */ /* 0x000fe200078e0a00 */
[----:B------:R-:W-:Y:S01]  /*f8e0*/  MOV R13, R34 ;  /* 0x00000022000d7202 */ /* 0x000fe20000000f00 */
[----:B------:R-:W-:Y:S01]  /*f8f0*/  IMAD.HI.U32 R33, R3, R44, RZ ;  /* 0x0000002c03217227 */ /* 0x000fe200078e00ff */
[----:B------:R-:W-:-:S03]  /*f900*/  IABS R41, R37 ;  /* 0x0000002500297213 */ /* 0x000fc60000000000 */
[----:B------:R-:W-:Y:S01]  /*f910*/  @!P6 IMAD.IADD R4, R4, 0x1, -R0 ;  /* 0x000000010404e824 */ /* 0x000fe200078e0a00 */
[----:B------:R-:W-:Y:S01]  /*f920*/  ISETP.GT.U32.AND P6, PT, R0, R35, PT ;  /* 0x000000230000720c */ /* 0x000fe20003fc4070 */
[----:B-1----:R-:W-:Y:S02]  /*f930*/  IMAD.MOV.U32 R9, RZ, RZ, R45 ;  /* 0x000000ffff097224 */ /* 0x002fe400078e002d */
[----:B------:R-:W-:Y:S02]  /*f940*/  IMAD.MOV.U32 R45, RZ, RZ, R39 ;  /* 0x000000ffff2d7224 */ /* 0x000fe400078e0027 */
[----:B------:R-:W-:Y:S01]  /*f950*/  IMAD.MOV R33, RZ, RZ, -R33 ;  /* 0x000000ffff217224 */ /* 0x000fe200078e0a21 */
[----:B------:R-:W-:Y:S01]  /*f960*/  @!P4 IADD3 R9, -R9, RZ, RZ ;  /* 0x000000ff0909c210 */ /* 0x000fe20007ffe1ff */
[----:B------:R-:W-:Y:S01]  /*f970*/  IMAD.HI.U32 R43, R3, R41, RZ ;  /* 0x00000029032b7227 */ /* 0x000fe200078e00ff */
[----:B------:R-:W-:-:S03]  /*f980*/  ISETP.GE.AND P4, PT, R40, RZ, PT ;  /* 0x000000ff2800720c */ /* 0x000fc60003f86270 */
[----:B------:R1:W-:Y:S01]  /*f990*/  STL [R1+0x428], R9 ;  /* 0x0004280901007387 */ /* 0x0003e20000100800 */
[C---:B------:R-:W-:Y:S02]  /*f9a0*/  IMAD R40, R0.reuse, R46, R42 ;  /* 0x0000002e00287224 */ /* 0x040fe400078e022a */
[----:B------:R-:W-:Y:S02]  /*f9b0*/  @!P6 IMAD.IADD R35, R35, 0x1, -R0 ;  /* 0x000000012323e824 */ /* 0x000fe400078e0a00 */
[C---:B------:R-:W-:Y:S01]  /*f9c0*/  IMAD R44, R0.reuse, R33, R44 ;  /* 0x00000021002c7224 */ /* 0x040fe200078e022c */
[----:B------:R-:W-:Y:S01]  /*f9d0*/  ISETP.GT.U32.AND P6, PT, R0, R40, PT ;  /* 0x000000280000720c */ /* 0x000fe20003fc4070 */
[----:B------:R-:W-:Y:S01]  /*f9e0*/  IMAD.MOV R43, RZ, RZ, -R43 ;  /* 0x000000ffff2b7224 */ /* 0x000fe200078e0a2b */
[----:B------:R-:W-:Y:S01]  /*f9f0*/  IADD3 R33, R6, 0x146, RZ ;  /* 0x0000014606217810 */ /* 0x000fe20007ffe0ff */
[----:B------:R-:W-:Y:S01]  /*fa00*/  @!P1 IMAD.MOV R13, RZ, RZ, -R13 ;  /* 0x000000ffff0d9224 */ /* 0x000fe200078e0a0d */
[----:B------:R-:W-:Y:S01]  /*fa10*/  ISETP.GT.U32.AND P5, PT, R0, R44, PT ;  /* 0x0000002c0000720c */ /* 0x000fe20003fa4070 */
[----:B-1----:R-:W-:Y:S01]  /*fa20*/  IMAD.MOV.U32 R9, RZ, RZ, R32 ;  /* 0x000000ffff097224 */ /* 0x002fe200078e0020 */
[----:B------:R-:W-:Y:S01]  /*fa30*/  IABS R42, R33 ;  /* 0x00000021002a7213 */ /* 0x000fe20000000000 */
[----:B------:R-:W-:Y:S01]  /*fa40*/  IMAD.HI.U32 R32, R3, R45, RZ ;  /* 0x0000002d03207227 */ /* 0x000fe200078e00ff */
[----:B------:R-:W-:-:S03]  /*fa50*/  ISETP.GE.AND P1, PT, R36, RZ, PT ;  /* 0x000000ff2400720c */ /* 0x000fc60003f26270 */
[----:B------:R-:W-:Y:S01]  /*fa60*/  @!P2 IMAD.MOV R9, RZ, RZ, -R9 ;  /* 0x000000ffff09a224 */ /* 0x000fe200078e0a09 */
[----:B------:R-:W-:Y:S01]  /*fa70*/  ISETP.GT.U32.AND P2, PT, R0, R4, PT ;  /* 0x000000040000720c */ /* 0x000fe20003f44070 */
[----:B------:R-:W-:Y:S01]  /*fa80*/  @!P6 IMAD.IADD R40, R40, 0x1, -R0 ;  /* 0x000000012828e824 */ /* 0x000fe200078e0a00 */
[----:B------:R-:W-:Y:S01]  /*fa90*/  IADD3 R32, -R32, RZ, RZ ;  /* 0x000000ff20207210 */ /* 0x000fe20007ffe1ff */
[----:B------:R-:W-:Y:S01]  /*faa0*/  IMAD R39, R0, R43, R41 ;  /* 0x0000002b00277224 */ /* 0x000fe200078e0229 */
[----:B------:R1:W-:Y:S01]  /*fab0*/  STL [R1+0x424], R9 ;  /* 0x0004240901007387 */ /* 0x0003e20000100800 */
[----:B------:R-:W-:Y:S01]  /*fac0*/  IMAD.HI.U32 R34, R3, R42, RZ ;  /* 0x0000002a03227227 */ /* 0x000fe200078e00ff */
[----:B------:R-:W-:Y:S02]  /*fad0*/  @!P5 IADD3 R44, R44, -R0, RZ ;  /* 0x800000002c2cd210 */ /* 0x000fe40007ffe0ff */
[----:B------:R-:W-:Y:S01]  /*fae0*/  STL [R1+0x420], R13 ;  /* 0x0004200d01007387 */ /* 0x000fe20000100800 */
[----:B------:R-:W-:Y:S01]  /*faf0*/  IMAD.MOV R34, RZ, RZ, -R34 ;  /* 0x000000ffff227224 */ /* 0x000fe200078e0a22 */
[----:B------:R-:W-:-:S02]  /*fb00*/  ISETP.GT.U32.AND P5, PT, R0, R44, PT ;  /* 0x0000002c0000720c */ /* 0x000fc40003fa4070 */
[----:B------:R-:W-:Y:S01]  /*fb10*/  IADD3 R41, R6, 0x149, RZ ;  /* 0x0000014906297810 */ /* 0x000fe20007ffe0ff */
[----:B------:R-:W-:Y:S01]  /*fb20*/  IMAD R36, R0, R34, R42 ;  /* 0x0000002200247224 */ /* 0x000fe200078e022a */
[----:B------:R-:W-:Y:S01]  /*fb30*/  @!P2 IADD3 R4, R4, -R0, RZ ;  /* 0x800000000404a210 */ /* 0x000fe20007ffe0ff */
[----:B-1----:R-:W-:Y:S01]  /*fb40*/  IMAD.MOV.U32 R9, RZ, RZ, R35 ;  /* 0x000000ffff097224 */ /* 0x002fe200078e0023 */
[----:B------:R-:W-:Y:S01]  /*fb50*/  ISETP.GE.AND P2, PT, R37, RZ, PT ;  /* 0x000000ff2500720c */ /* 0x000fe20003f46270 */
[----:B------:R-:W-:Y:S01]  /*fb60*/  IMAD R37, R0, R32, R45 ;  /* 0x0000002000257224 */ /* 0x000fe200078e022d */
[----:B------:R-:W-:Y:S01]  /*fb70*/  IADD3 R32, R6, 0x147, RZ ;  /* 0x0000014706207810 */ /* 0x000fe20007ffe0ff */
[----:B------:R-:W-:Y:S01]  /*fb80*/  @!P3 IMAD.MOV R9, RZ, RZ, -R9 ;  /* 0x000000ffff09b224 */ /* 0x000fe200078e0a09 */
[----:B------:R-:W-:Y:S01]  /*fb90*/  ISETP.GT.U32.AND P3, PT, R0, R39, PT ;  /* 0x000000270000720c */ /* 0x000fe20003f64070 */
[----:B------:R-:W-:Y:S01]  /*fba0*/  VIADD R42, R6, 0x148 ;  /* 0x00000148062a7836 */ /* 0x000fe20000000000 */
[----:B------:R-:W-:Y:S01]  /*fbb0*/  ISETP.GT.U32.AND P6, PT, R0, R37, PT ;  /* 0x000000250000720c */ /* 0x000fe20003fc4070 */
[----:B------:R-:W-:Y:S01]  /*fbc0*/  @!P5 IMAD.IADD R44, R44, 0x1, -R0 ;  /* 0x000000012c2cd824 */ /* 0x000fe200078e0a00 */
[----:B------:R1:W-:Y:S01]  /*fbd0*/  STL [R1+0x41c], R9 ;  /* 0x00041c0901007387 */ /* 0x0003e20000100800 */
[----:B------:R-:W-:-:S02]  /*fbe0*/  IABS R34, R32 ;  /* 0x0000002000227213 */ /* 0x000fc40000000000 */
[----:B------:R-:W-:Y:S02]  /*fbf0*/  ISETP.GE.AND P5, PT, R11, RZ, PT ;  /* 0x000000ff0b00720c */ /* 0x000fe40003fa6270 */
[----:B------:R-:W-:Y:S01]  /*fc00*/  IABS R45, R42 ;  /* 0x0000002a002d7213 */ /* 0x000fe20000000000 */
[----:B------:R-:W-:Y:S01]  /*fc10*/  IMAD.HI.U32 R35, R3, R34, RZ ;  /* 0x0000002203237227 */ /* 0x000fe200078e00ff */
[----:B------:R-:W-:Y:S02]  /*fc20*/  IABS R11, R41 ;  /* 0x00000029000b7213 */ /* 0x000fe40000000000 */
[----:B------:R-:W-:Y:S01]  /*fc30*/  IADD3 R43, R6, 0x14a, RZ ;  /* 0x0000014a062b7810 */ /* 0x000fe20007ffe0ff */
[----:B-1----:R-:W-:Y:S01]  /*fc40*/  IMAD.MOV.U32 R9, RZ, RZ, R4 ;  /* 0x000000ffff097224 */ /* 0x002fe200078e0004 */
[----:B------:R-:W-:Y:S01]  /*fc50*/  MOV R13, R44 ;  /* 0x0000002c000d7202 */ /* 0x000fe20000000f00 */
[--C-:B------:R-:W-:Y:S01]  /*fc60*/  @!P6 IMAD.IADD R37, R37, 0x1, -R0.reuse ;  /* 0x000000012525e824 */ /* 0x100fe200078e0a00 */
[----:B------:R-:W-:Y:S01]  /*fc70*/  IABS R4, R43 ;  /* 0x0000002b00047213 */ /* 0x000fe20000000000 */
[----:B------:R-:W-:Y:S01]  /*fc80*/  @!P0 IMAD.MOV R9, RZ, RZ, -R9 ;  /* 0x000000ffff098224 */ /* 0x000fe200078e0a09 */
[C---:B------:R-:W-:Y:S01]  /*fc90*/  ISETP.GT.U32.AND P0, PT, R0.reuse, R40, PT ;  /* 0x000000280000720c */ /* 0x040fe20003f04070 */
[----:B------:R-:W-:Y:S01]  /*fca0*/  @!P3 IMAD.IADD R39, R39, 0x1, -R0 ;  /* 0x000000012727b824 */ /* 0x000fe200078e0a00 */
[C---:B------:R-:W-:Y:S01]  /*fcb0*/  ISETP.GT.U32.AND P6, PT, R0.reuse, R37, PT ;  /* 0x000000250000720c */ /* 0x040fe20003fc4070 */
[----:B------:R-:W-:Y:S01]  /*fcc0*/  IMAD.MOV R35, RZ, RZ, -R35 ;  /* 0x000000ffff237224 */ /* 0x000fe200078e0a23 */
[----:B------:R1:W-:Y:S01]  /*fcd0*/  STL [R1+0x418], R9 ;  /* 0x0004180901007387 */ /* 0x0003e20000100800 */
[----:B------:R-:W-:Y:S01]  /*fce0*/  IMAD.HI.U32 R46, R3, R45, RZ ;  /* 0x0000002d032e7227 */ /* 0x000fe200078e00ff */
[----:B------:R-:W-:-:S02]  /*fcf0*/  ISETP.GT.U32.AND P3, PT, R0, R39, PT ;  /* 0x000000270000720c */ /* 0x000fc40003f64070 */
[----:B------:R-:W-:Y:S01]  /*fd00*/  @!P4 IADD3 R13, -R13, RZ, RZ ;  /* 0x000000ff0d0dc210 */ /* 0x000fe20007ffe1ff */
[----:B------:R-:W-:Y:S01]  /*fd10*/  IMAD R34, R0, R35, R34 ;  /* 0x0000002300227224 */ /* 0x000fe200078e0222 */
[----:B------:R-:W-:Y:S01]  /*fd20*/  IADD3 R46, -R46, RZ, RZ ;  /* 0x000000ff2e2e7210 */ /* 0x000fe20007ffe1ff */
[----:B------:R-:W-:Y:S02]  /*fd30*/  IMAD.HI.U32 R35, R3, R4, RZ ;  /* 0x0000000403237227 */ /* 0x000fe400078e00ff */
[----:B------:R-:W-:Y:S01]  /*fd40*/  @!P0 IADD3 R40, R40, -R0, RZ ;  /* 0x8000000028288210 */ /* 0x000fe20007ffe0ff */
[----:B------:R2:W-:Y:S01]  /*fd50*/  STL [R1+0x414], R13 ;  /* 0x0004140d01007387 */ /* 0x0005e20000100800 */
[C---:B------:R-:W-:Y:S01]  /*fd60*/  ISETP.GT.U32.AND P0, PT, R0.reuse, R36, PT ;  /* 0x000000240000720c */ /* 0x040fe20003f04070 */
[----:B------:R-:W-:Y:S01]  /*fd70*/  @!P6 IMAD.IADD R37, R37, 0x1, -R0 ;  /* 0x000000012525e824 */ /* 0x000fe200078e0a00 */
[----:B------:R-:W-:Y:S01]  /*fd80*/  ISETP.GT.U32.AND P6, PT, R0, R34, PT ;  /* 0x000000220000720c */ /* 0x000fe20003fc4070 */
[----:B-1----:R-:W-:-:S02]  /*fd90*/  IMAD.MOV.U32 R9, RZ, RZ, R40 ;  /* 0x000000ffff097224 */ /* 0x002fc400078e0028 */
[----:B------:R-:W-:Y:S01]  /*fda0*/  @!P3 IMAD.IADD R39, R39, 0x1, -R0 ;  /* 0x000000012727b824 */ /* 0x000fe200078e0a00 */
[----:B------:R-:W-:Y:S01]  /*fdb0*/  ISETP.GE.AND P3, PT, R33, RZ, PT ;  /* 0x000000ff2100720c */ /* 0x000fe20003f66270 */
[----:B------:R-:W-:-:S03]  /*fdc0*/  IMAD.HI.U32 R33, R3, R11, RZ ;  /* 0x0000000b03217227 */ /* 0x000fc600078e00ff */
[----:B--2---:R-:W-:Y:S01]  /*fdd0*/  MOV R13, R39 ;  /* 0x00000027000d7202 */ /* 0x004fe20000000f00 */
[----:B------:R-:W-:Y:S02]  /*fde0*/  IMAD.MOV R33, RZ, RZ, -R33 ;  /* 0x000000ffff217224 */ /* 0x000fe400078e0a21 */
[----:B------:R-:W-:Y:S01]  /*fdf0*/  @!P0 IADD3 R36, R36, -R0, RZ ;  /* 0x8000000024248210 */ /* 0x000fe20007ffe0ff */
[----:B------:R-:W-:Y:S01]  /*fe00*/  @!P1 IMAD.MOV R9, RZ, RZ, -R9 ;  /* 0x000000ffff099224 */ /* 0x000fe200078e0a09 */
[----:B------:R-:W-:Y:S01]  /*fe10*/  ISETP.GE.AND P0, PT, R32, RZ, PT ;  /* 0x000000ff2000720c */ /* 0x000fe20003f06270 */
[----:B------:R-:W-:Y:S01]  /*fe20*/  @!P6 IMAD.IADD R34, R34, 0x1, -R0 ;  /* 0x000000012222e824 */ /* 0x000fe200078e0a00 */
[C---:B------:R-:W-:Y:S01]  /*fe30*/  ISETP.GT.U32.AND P6, PT, R0.reuse, R36, PT ;  /* 0x000000240000720c */ /* 0x040fe20003fc4070 */
[C---:B------:R-:W-:Y:S01]  /*fe40*/  IMAD R11, R0.reuse, R33, R11 ;  /* 0x00000021000b7224 */ /* 0x040fe200078e020b */
[----:B------:R1:W-:Y:S01]  /*fe50*/  STL [R1+0x410], R9 ;  /* 0x0004100901007387 */ /* 0x0003e20000100800 */
[C---:B------:R-:W-:Y:S01]  /*fe60*/  IMAD R32, R0.reuse, R46, R45 ;  /* 0x0000002e00207224 */ /* 0x040fe200078e022d */
[----:B------:R-:W-:Y:S01]  /*fe70*/  ISETP.GT.U32.AND P1, PT, R0, R34, PT ;  /* 0x000000220000720c */ /* 0x000fe20003f24070 */
[----:B------:R-:W-:-:S02]  /*fe80*/  VIADD R33, R6, 0x14b ;  /* 0x0000014b06217836 */ /* 0x000fc40000000000 */
[----:B------:R-:W-:Y:S01]  /*fe90*/  IMAD.MOV R35, RZ, RZ, -R35 ;  /* 0x000000ffff237224 */ /* 0x000fe200078e0a23 */
[C---:B------:R-:W-:Y:S01]  /*fea0*/  ISETP.GT.U32.AND P4, PT, R0.reuse, R32, PT ;  /* 0x000000200000720c */ /* 0x040fe20003f84070 */
[----:B------:R-:W-:Y:S01]  /*feb0*/  @!P2 IMAD.MOV R13, RZ, RZ, -R13 ;  /* 0x000000ffff0da224 */ /* 0x000fe200078e0a0d */
[----:B------:R-:W-:Y:S01]  /*fec0*/  IABS R45, R33 ;  /* 0x00000021002d7213 */ /* 0x000fe20000000000 */
[C---:B------:R-:W-:Y:S01]  /*fed0*/  IMAD R4, R0.reuse, R35, R4 ;  /* 0x0000002300047224 */ /* 0x040fe200078e0204 */
[----:B------:R-:W-:Y:S01]  /*fee0*/  ISETP.GT.U32.AND P2, PT, R0, R11, PT ;  /* 0x0000000b0000720c */ /* 0x000fe20003f44070 */
[----:B-1----:R-:W-:Y:S01]  /*fef0*/  IMAD.MOV.U32 R9, RZ, RZ, R37 ;  /* 0x000000ffff097224 */ /* 0x002fe200078e0025 */
[----:B------:R-:W-:Y:S01]  /*ff00*/  STL [R1+0x40c], R13 ;  /* 0x00040c0d01007387 */ /* 0x000fe20000100800 */
[----:B------:R-:W-:Y:S02]  /*ff10*/  VIADD R35, R6, 0x14c ;  /* 0x0000014c06237836 */ /* 0x000fe40000000000 */
[--C-:B------:R-:W-:Y:S01]  /*ff20*/  @!P6 IMAD.IADD R36, R36, 0x1, -R0.reuse ;  /* 0x000000012424e824 */ /* 0x100fe200078e0a00 */
[----:B------:R-:W-:Y:S01]  /*ff30*/  @!P5 IADD3 R9, -R9, RZ, RZ ;  /* 0x000000ff0909d210 */ /* 0x000fe20007ffe1ff */
[----:B------:R-:W-:Y:S01]  /*ff40*/  IMAD.MOV.U32 R40, RZ, RZ, R45 ;  /* 0x000000ffff287224 */ /* 0x000fe200078e002d */
[----:B------:R-:W-:Y:S01]  /*ff50*/  ISETP.GT.U32.AND P6, PT, R0, R4, PT ;  /* 0x000000040000720c */ /* 0x000fe20003fc4070 */
[----:B------:R-:W-:Y:S01]  /*ff60*/  @!P1 IMAD.IADD R34, R34, 0x1, -R0 ;  /* 0x0000000122229824 */ /* 0x000fe200078e0a00 */
[----:B------:R-:W-:Y:S01]  /*ff70*/  IABS R44, R35 ;  /* 0x00000023002c7213 */ /* 0x000fe20000000000 */
[----:B------:R1:W-:Y:S01]  /*ff80*/  STL [R1+0x408], R9 ;  /* 0x0004080901007387 */ /* 0x0003e20000100800 */
[----:B------:R-:W-:Y:S01]  /*ff90*/  IMAD.HI.U32 R37, R3, R40, RZ ;  /* 0x0000002803257227 */ /* 0x000fe200078e00ff */
[----:B------:R-:W-:-:S02]  /*ffa0*/  @!P2 IADD3 R11, R11, -R0, RZ ;  /* 0x800000000b0ba210 */ /* 0x000fc40007ffe0ff */
[----:B------:R-:W-:Y:S01]  /*ffb0*/  ISETP.GE.AND P1, PT, R41, RZ, PT ;  /* 0x000000ff2900720c */ /* 0x000fe20003f26270 */
[----:B------:R-:W-:Y:S01]  /*ffc0*/  @!P4 IMAD.IADD R32, R32, 0x1, -R0 ;  /* 0x000000012020c824 */ /* 0x000fe200078e0a00 */
[----:B------:R-:W-:Y:S01]  /*ffd0*/  IADD3 R37, -R37, RZ, RZ ;  /* 0x000000ff25257210 */ /* 0x000fe20007ffe1ff */
[----:B------:R-:W-:Y:S01]  /*ffe0*/  IMAD.MOV.U32 R39, RZ, RZ, R44 ;  /* 0x000000ffff277224 */ /* 0x000fe200078e002c */
[----:B------:R-:W-:Y:S01]  /*fff0*/  ISETP.GE.AND P5, PT, R42, RZ, PT ;  /* 0x000000ff2a00720c */ /* 0x000fe20003fa6270 */
[----:B-1----:R-:W-:Y:S01]  /*10000*/  IMAD.MOV.U32 R9, RZ, RZ, R36 ;  /* 0x000000ffff097224 */ /* 0x002fe200078e0024 */
[----:B------:R-:W-:Y:S01]  /*10010*/  ISETP.GT.U32.AND P2, PT, R0, R32, PT ;  /* 0x000000200000720c */ /* 0x000fe20003f44070 */
[----:B------:R-:W-:Y:S01]  /*10020*/  IMAD.HI.U32 R41, R3, R39, RZ ;  /* 0x0000002703297227 */ /* 0x000fe200078e00ff */
[----:B------:R-:W-:Y:S02]  /*10030*/  @!P6 IADD3 R4, R4, -R0, RZ ;  /* 0x800000000404e210 */ /* 0x000fe40007ffe0ff */
[C---:B------:R-:W-:Y:S01]  /*10040*/  ISETP.GT.U32.AND P6, PT, R0.reuse, R11, PT ;  /* 0x0000000b0000720c */ /* 0x040fe20003fc4070 */
[----:B------:R-:W-:Y:S01]  /*10050*/  @!P3 IMAD.MOV R9, RZ, RZ, -R9 ;  /* 0x000000ffff09b224 */ /* 0x000fe200078e0a09 */
[C---:B------:R-:W-:Y:S01]  /*10060*/  ISETP.GT.U32.AND P3, PT, R0.reuse, R4, PT ;  /* 0x000000040000720c */ /* 0x040fe20003f64070 */
[----:B------:R-:W-:Y:S01]  /*10070*/  IMAD R37, R0, R37, R40 ;  /* 0x0000002500257224 */ /* 0x000fe200078e0228 */
[----:B------:R-:W-:Y:S01]  /*10080*/  ISETP.GE.AND P4, PT, R43, RZ, PT ;  /* 0x000000ff2b00720c */ /* 0x000fe20003f86270 */
[----:B------:R-:W-:Y:S01]  /*10090*/  IMAD.MOV R36, RZ, RZ, -R41 ;  /* 0x000000ffff247224 */ /* 0x000fe200078e0a29 */
[----:B------:R1:W-:Y:S01]  /*100a0*/  STL [R1+0x400], R9 ;  /* 0x0004000901007387 */ /* 0x0003e20000100800 */
[----:B------:R-:W-:-:S02]  /*100b0*/  VIADD R41, R6, 0x14d ;  /* 0x0000014d06297836 */ /* 0x000fc40000000000 */
[----:B------:R-:W-:Y:S01]  /*100c0*/  @!P2 IADD3 R32, R32, -R0, RZ ;  /* 0x800000002020a210 */ /* 0x000fe20007ffe0ff */
[C---:B------:R-:W-:Y:S01]  /*100d0*/  VIADD R43, R6.reuse, 0x155 ;  /* 0x00000155062b7836 */ /* 0x040fe20000000000 */
[----:B------:R-:W-:Y:S02]  /*100e0*/  ISETP.GE.AND P2, PT, R33, RZ, PT ;  /* 0x000000ff2100720c */ /* 0x000fe40003f46270 */
[----:B------:R-:W-:Y:S01]  /*100f0*/  IABS R40, R41 ;  /* 0x0000002900287213 */ /* 0x000fe20000000000 */
[--C-:B------:R-:W-:Y:S01]  /*10100*/  @!P6 IMAD.IADD R11, R11, 0x1, -R0.reuse ;  /* 0x000000010b0be824 */ /* 0x100fe200078e0a00 */
[----:B------:R-:W-:Y:S01]  /*10110*/  IADD3 R33, R6, 0x14f, RZ ;  /* 0x0000014f06217810 */ /* 0x000fe20007ffe0ff */
[----:B------:R-:W-:Y:S01]  /*10120*/  @!P3 IMAD.IADD R4, R4, 0x1, -R0 ;  /* 0x000000010404b824 */ /* 0x000fe200078e0a00 */
[----:B-1----:R-:W-:Y:S01]  /*10130*/  MOV R9, R34 ;  /* 0x0000002200097202 */ /* 0x002fe20000000f00 */
[----:B------:R-:W-:Y:S01]  /*10140*/  IMAD R34, R0, R36, R39 ;  /* 0x0000002400227224 */ /* 0x000fe200078e0227 */
[----:B------:R-:W-:Y:S01]  /*10150*/  ISETP.GE.AND P3, PT, R35, RZ, PT ;  /* 0x000000ff2300720c */ /* 0x000fe20003f66270 */
[----:B------:R-:W-:-:S03]  /*10160*/  IMAD.HI.U32 R42, R3, R40, RZ ;  /* 0x00000028032a7227 */ /* 0x000fc600078e00ff */
[C---:B------:R-:W-:Y:S01]  /*10170*/  ISETP.GT.U32.AND P6, PT, R0.reuse, R34, PT ;  /* 0x000000220000720c */ /* 0x040fe20003fc4070 */
[----:B------:R-:W-:Y:S01]  /*10180*/  @!P0 IMAD.MOV R9, RZ, RZ, -R9 ;  /* 0x000000ffff098224 */ /* 0x000fe200078e0a09 */
[----:B------:R-:W-:Y:S01]  /*10190*/  ISETP.GT.U32.AND P0, PT, R0, R37, PT ;  /* 0x000000250000720c */ /* 0x000fe20003f04070 */
[----:B------:R-:W-:Y:S01]  /*101a0*/  VIADD R36, R6, 0x14e ;  /* 0x0000014e06247836 */ /* 0x000fe20000000000 */
[----:B------:R-:W-:Y:S01]  /*101b0*/  IADD3 R42, -R42, RZ, RZ ;  /* 0x000000ff2a2a7210 */ /* 0x000fe20007ffe1ff */
[----:B------:R-:W-:Y:S01]  /*101c0*/  IMAD.MOV.U32 R13, RZ, RZ, R11 ;  /* 0x000000ffff0d7224 */ /* 0x000fe200078e000b */
[----:B------:R1:W-:Y:S02]  /*101d0*/  STL [R1+0x3fc], R9 ;  /* 0x0003fc0901007387 */ /* 0x0003e40000100800 */
[----:B------:R-:W-:Y:S02]  /*101e0*/  IABS R39, R36 ;  /* 0x0000002400277213 */ /* 0x000fe40000000000 */
[----:B------:R-:W-:-:S03]  /*101f0*/  @!P1 IADD3 R13, -R13, RZ, RZ ;  /* 0x000000ff0d0d9210 */ /* 0x000fc60007ffe1ff */
[--C-:B------:R-:W-:Y:S02]  /*10200*/  @!P6 IMAD.IADD R34, R34, 0x1, -R0.reuse ;  /* 0x000000012222e824 */ /* 0x100fe400078e0a00 */
[----:B------:R-:W-:Y:S01]  /*10210*/  @!P0 IMAD.IADD R37, R37, 0x1, -R0 ;  /* 0x0000000125258824 */ /* 0x000fe200078e0a00 */
[----:B------:R-:W-:Y:S01]  /*10220*/  ISETP.GE.AND P0, PT, R41, RZ, PT ;  /* 0x000000ff2900720c */ /* 0x000fe20003f06270 */
[----:B-1----:R-:W-:Y:S01]  /*10230*/  IMAD.MOV.U32 R9, RZ, RZ, R32 ;  /* 0x000000ffff097224 */ /* 0x002fe200078e0020 */
[----:B------:R-:W-:Y:S01]  /*10240*/  IABS R41, R33 ;  /* 0x0000002100297213 */ /* 0x000fe20000000000 */
[C---:B------:R-:W-:Y:S01]  /*10250*/  IMAD R32, R0.reuse, R42, R40 ;  /* 0x0000002a00207224 */ /* 0x040fe200078e0228 */
[C---:B------:R-:W-:Y:S01]  /*10260*/  ISETP.GT.U32.AND P6, PT, R0.reuse, R34, PT ;  /* 0x000000220000720c */ /* 0x040fe20003fc4070 */
[----:B------:R-:W-:Y:S01]  /*10270*/  IMAD.HI.U32 R35, R3, R39, RZ ;  /* 0x0000002703237227 */ /* 0x000fe200078e00ff */
[----:B------:R-:W-:Y:S02]  /*10280*/  @!P5 IADD3 R9, -R9, RZ, RZ ;  /* 0x000000ff0909d210 */ /* 0x000fe40007ffe1ff */
[C---:B------:R-:W-:Y:S01]  /*10290*/  ISETP.GT.U32.AND P5, PT, R0.reuse, R37, PT ;  /* 0x000000250000720c */ /* 0x040fe20003fa4070 */
[----:B------:R-:W-:Y:S01]  /*102a0*/  IMAD.MOV R35, RZ, RZ, -R35 ;  /* 0x000000ffff237224 */ /* 0x000fe200078e0a23 */
[----:B------:R-:W-:Y:S01]  /*102b0*/  ISETP.GT.U32.AND P1, PT, R0, R32, PT ;  /* 0x000000200000720c */ /* 0x000fe20003f24070 */
[----:B------:R1:W-:Y:S01]  /*102c0*/  STL [R1+0x3f8], R9 ;  /* 0x0003f80901007387 */ /* 0x0003e20000100800 */
[----:B------:R-:W-:-:S02]  /*102d0*/  VIADD R40, R6, 0x156 ;  /* 0x0000015606287836 */ /* 0x000fc40000000000 */
[----:B------:R-:W-:Y:S01]  /*102e0*/  IMAD R11, R0, R35, R39 ;  /* 0x00000023000b7224 */ /* 0x000fe200078e0227 */
[----:B------:R2:W-:Y:S01]  /*102f0*/  STL [R1+0x3f4], R13 ;  /* 0x0003f40d01007387 */ /* 0x0005e20000100800 */
[----:B------:R-:W-:Y:S01]  /*10300*/  VIADD R35, R6, 0x152 ;  /* 0x0000015206237836 */ /* 0x000fe20000000000 */
[----:B------:R-:W-:Y:S01]  /*10310*/  IABS R42, R40 ;  /* 0x00000028002a7213 */ /* 0x000fe20000000000 */
[----:B------:R-:W-:Y:S01]  /*10320*/  @!P6 IMAD.IADD R34, R34, 0x1, -R0 ;  /* 0x000000012222e824 */ /* 0x000fe200078e0a00 */
[----:B------:R-:W-:Y:S01]  /*10330*/  ISETP.GE.AND P6, PT, R33, RZ, PT ;  /* 0x000000ff2100720c */ /* 0x000fe20003fc6270 */
[----:B------:R-:W-:Y:S01]  /*10340*/  VIADD R33, R6, 0x150 ;  /* 0x0000015006217836 */ /* 0x000fe20000000000 */
[----:B------:R-:W-:Y:S01]  /*10350*/  @!P5 IADD3 R37, R37, -R0, RZ ;  /* 0x800000002525d210 */ /* 0x000fe20007ffe0ff */
[----:B-1----:R-:W-:Y:S01]  /*10360*/  IMAD.MOV.U32 R9, RZ, RZ, R4 ;  /* 0x000000ffff097224 */ /* 0x002fe200078e0004 */
[----:B------:R-:W-:Y:S01]  /*10370*/  ISETP.GT.U32.AND P5, PT, R0, R11, PT ;  /* 0x0000000b0000720c */ /* 0x000fe20003fa4070 */
[----:B------:R-:W-:Y:S01]  /*10380*/  IMAD.HI.U32 R4, R3, R41, RZ ;  /* 0x0000002903047227 */ /* 0x000fe200078e00ff */
[----:B------:R-:W-:-:S03]  /*10390*/  IABS R46, R33 ;  /* 0x00000021002e7213 */ /* 0x000fc60000000000 */
[----:B------:R-:W-:Y:S02]  /*103a0*/  IMAD.MOV R4, RZ, RZ, -R4 ;  /* 0x000000ffff047224 */ /* 0x000fe400078e0a04 */
[----:B--2---:R-:W-:Y:S02]  /*103b0*/  IMAD.MOV.U32 R13, RZ, RZ, R37 ;  /* 0x000000ffff0d7224 */ /* 0x004fe400078e0025 */
[----:B------:R-:W-:Y:S01]  /*103c0*/  IMAD R41, R0, R4, R41 ;  /* 0x0000000400297224 */ /* 0x000fe200078e0229 */
[----:B------:R-:W-:Y:S01]  /*103d0*/  IABS R4, R35 ;  /* 0x0000002300047213 */ /* 0x000fe20000000000 */
[----:B------:R-:W-:Y:S01]  /*103e0*/  @!P1 IMAD.IADD R32, R32, 0x1, -R0 ;  /* 0x0000000120209824 */ /* 0x000fe200078e0a00 */
[----:B------:R-:W-:Y:S01]  /*103f0*/  @!P2 IADD3 R13, -R13, RZ, RZ ;  /* 0x000000ff0d0da210 */ /* 0x000fe20007ffe1ff */
[----:B------:R-:W-:Y:S01]  /*10400*/  @!P4 IMAD.MOV R9, RZ, RZ, -R9 ;  /* 0x000000ffff09c224 */ /* 0x000fe200078e0a09 */
[C---:B------:R-:W-:Y:S01]  /*10410*/  ISETP.GT.U32.AND P2, PT, R0.reuse, R41, PT ;  /* 0x000000290000720c */ /* 0x040fe20003f44070 */
[----:B------:R-:W-:Y:S01]  /*10420*/  IMAD.HI.U32 R37, R3, R46, RZ ;  /* 0x0000002e03257227 */ /* 0x000fe200078e00ff */
[----:B------:R-:W-:-:S02]  /*10430*/  ISETP.GT.U32.AND P1, PT, R0, R32, PT ;  /* 0x000000200000720c */ /* 0x000fc40003f24070 */
[----:B------:R-:W-:Y:S01]  /*10440*/  ISETP.GE.AND P4, PT, R36, RZ, PT ;  /* 0x000000ff2400720c */ /* 0x000fe20003f86270 */
[----:B------:R1:W-:Y:S01]  /*10450*/  STL [R1+0x3f0], R9 ;  /* 0x0003f00901007387 */ /* 0x0003e20000100800 */
[----:B------:R-:W-:Y:S02]  /*10460*/  IADD3 R36, R6, 0x151, RZ ;  /* 0x0000015106247810 */ /* 0x000fe40007ffe0ff */
[----:B------:R-:W-:Y:S01]  /*10470*/  @!P5 IADD3 R11, R11, -R0, RZ ;  /* 0x800000000b0bd210 */ /* 0x000fe20007ffe0ff */
[----:B------:R2:W-:Y:S01]  /*10480*/  STL [R1+0x3ec], R13 ;  /* 0x0003ec0d01007387 */ /* 0x0005e20000100800 */
[----:B------:R-:W-:Y:S02]  /*10490*/  IABS R47, R36 ;  /* 0x00000024002f7213 */ /* 0x000fe40000000000 */
[----:B------:R-:W-:Y:S01]  /*104a0*/  ISETP.GT.U32.AND P5, PT, R0, R11, PT ;  /* 0x0000000b0000720c */ /* 0x000fe20003fa4070 */
[--C-:B------:R-:W-:Y:S02]  /*104b0*/  @!P2 IMAD.IADD R41, R41, 0x1, -R0.reuse ;  /* 0x000000012929a824 */ /* 0x100fe400078e0a00 */
[----:B------:R-:W-:Y:S01]  /*104c0*/  @!P1 IMAD.IADD R32, R32, 0x1, -R0 ;  /* 0x0000000120209824 */ /* 0x000fe200078e0a00 */
[----:B------:R-:W-:Y:S01]  /*104d0*/  ISETP.GE.AND P1, PT, R36, RZ, PT ;  /* 0x000000ff2400720c */ /* 0x000fe20003f26270 */
[----:B-1----:R-:W-:Y:S01]  /*104e0*/  IMAD.MOV.U32 R9, RZ, RZ, R34 ;  /* 0x000000ffff097224 */ /* 0x002fe200078e0022 */
[----:B------:R-:W-:Y:S01]  /*104f0*/  IADD3 R36, -R37, RZ, RZ ;  /* 0x000000ff25247210 */ /* 0x000fe20007ffe1ff */
[----:B------:R-:W-:Y:S01]  /*10500*/  IMAD.HI.U32 R34, R3, R47, RZ ;  /* 0x0000002f03227227 */ /* 0x000fe200078e00ff */
[----:B------:R-:W-:-:S02]  /*10510*/  ISETP.GT.U32.AND P2, PT, R0, R41, PT ;  /* 0x000000290000720c */ /* 0x000fc40003f44070 */
[----:B------:R-:W-:Y:S01]  /*10520*/  IADD3 R37, R6, 0x153, RZ ;  /* 0x0000015306257810 */ /* 0x000fe20007ffe0ff */
[----:B--2---:R-:W-:Y:S02]  /*10530*/  IMAD.MOV.U32 R13, RZ, RZ, R32 ;  /* 0x000000ffff0d7224 */ /* 0x004fe400078e0020 */
[C---:B------:R-:W-:Y:S01]  /*10540*/  IMAD R46, R0.reuse, R36, R46 ;  /* 0x00000024002e7224 */ /* 0x040fe200078e022e */
[----:B------:R-:W-:Y:S01]  /*10550*/  @!P5 IADD3 R11, R11, -R0, RZ ;  /* 0x800000000b0bd210 */ /* 0x000fe20007ffe0ff */
[----:B------:R-:W-:Y:S01]  /*10560*/  IMAD.MOV R34, RZ, RZ, -R34 ;  /* 0x000000ffff227224 */ /* 0x000fe200078e0a22 */
[----:B------:R-:W-:Y:S01]  /*10570*/  @!P0 IADD3 R13, -R13, RZ, RZ ;  /* 0x000000ff0d0d8210 */ /* 0x000fe20007ffe1ff */
[----:B------:R-:W-:Y:S01]  /*10580*/  @!P3 IMAD.MOV R9, RZ, RZ, -R9 ;  /* 0x000000ffff09b224 */ /* 0x000fe200078e0a09 */
[C---:B------:R-:W-:Y:S01]  /*10590*/  ISETP.GT.U32.AND P0, PT, R0.reuse, R46, PT ;  /* 0x0000002e0000720c */ /* 0x040fe20003f04070 */
[----:B------:R-:W-:Y:S01]  /*105a0*/  IMAD R47, R0, R34, R47 ;  /* 0x00000022002f7224 */ /* 0x000fe200078e022f */
[----:B------:R-:W-:Y:S01]  /*105b0*/  ISETP.GE.AND P3, PT, R33, RZ, PT ;  /* 0x000000ff2100720c */ /* 0x000fe20003f66270 */
[----:B------:R-:W-:Y:S01]  /*105c0*/  IMAD.HI.U32 R33, R3, R4, RZ ;  /* 0x0000000403217227 */ /* 0x000fe200078e00ff */
[----:B------:R1:W-:Y:S01]  /*105d0*/  STL [R1+0x3e8], R9 ;  /* 0x0003e80901007387 */ /* 0x0003e20000100800 */
[----:B------:R-:W-:-:S02]  /*105e0*/  ISETP.GE.AND P5, PT, R35, RZ, PT ;  /* 0x000000ff2300720c */ /* 0x000fc40003fa6270 */
[--C-:B------:R-:W-:Y:S01]  /*105f0*/  @!P2 IMAD.IADD R41, R41, 0x1, -R0.reuse ;  /* 0x000000012929a824 */ /* 0x100fe200078e0a00 */
[----:B------:R-:W-:Y:S01]  /*10600*/  ISETP.GT.U32.AND P2, PT, R0, R47, PT ;  /* 0x0000002f0000720c */ /* 0x000fe20003f44070 */
[----:B------:R-:W-:Y:S01]  /*10610*/  IMAD.MOV R33, RZ, RZ, -R33 ;  /* 0x000000ffff217224 */ /* 0x000fe200078e0a21 */
[----:B------:R-:W-:Y:S01]  /*10620*/  STL [R1+0x3e4], R13 ;  /* 0x0003e40d01007387 */ /* 0x000fe20000100800 */
[----:B------:R-:W-:Y:S02]  /*10630*/  IABS R34, R43 ;  /* 0x0000002b00227213 */ /* 0x000fe40000000000 */
[----:B------:R-:W-:Y:S02]  /*10640*/  @!P0 IMAD.IADD R46, R46, 0x1, -R0 ;  /* 0x000000012e2e8824 */ /* 0x000fe400078e0a00 */
[----:B-1----:R-:W-:Y:S02]  /*10650*/  IMAD.MOV.U32 R9, RZ, RZ, R11 ;  /* 0x000000ffff097224 */ /* 0x002fe400078e000b */
[C---:B------:R-:W-:Y:S01]  /*10660*/  IMAD R4, R0.reuse, R33, R4 ;  /* 0x0000002100047224 */ /* 0x040fe200078e0204 */
[----:B------:R-:W-:Y:S01]  /*10670*/  ISETP.GT.U32.AND P0, PT, R0, R46, PT ;  /* 0x0000002e0000720c */ /* 0x000fe20003f04070 */
[----:B------:R-:W-:Y:S01]  /*10680*/  VIADD R33, R6, 0x154 ;  /* 0x0000015406217836 */ /* 0x000fe20000000000 */
[----:B------:R-:W-:Y:S01]  /*10690*/  @!P4 IADD3 R9, -R9, RZ, RZ ;  /* 0x000000ff0909c210 */ /* 0x000fe20007ffe1ff */
[----:B------:R-:W-:Y:S01]  /*106a0*/  IMAD.HI.U32 R11, R3, R42, RZ ;  /* 0x0000002a030b7227 */ /* 0x000fe200078e00ff */
[----:B------:R-:W-:-:S02]  /*106b0*/  ISETP.GE.AND P4, PT, R37, RZ, PT ;  /* 0x000000ff2500720c */ /* 0x000fc40003f86270 */
[----:B------:R-:W-:Y:S01]  /*106c0*/  IABS R37, R37 ;  /* 0x0000002500257213 */ /* 0x000fe20000000000 */
[----:B------:R1:W-:Y:S01]  /*106d0*/  STL [R1+0x3e0], R9 ;  /* 0x0003e00901007387 */ /* 0x0003e20000100800 */
[----:B------:R-:W-:Y:S01]  /*106e0*/  IABS R35, R33 ;  /* 0x0000002100237213 */ /* 0x000fe20000000000 */
[----:B------:R-:W-:Y:S01]  /*106f0*/  IMAD.MOV R11, RZ, RZ, -R11 ;  /* 0x000000ffff0b7224 */ /* 0x000fe200078e0a0b */
[----:B------:R-:W-:Y:S01]  /*10700*/  @!P2 IADD3 R47, R47, -R0, RZ ;  /* 0x800000002f2fa210 */ /* 0x000fe20007ffe0ff */
[----:B------:R-:W-:-:S03]  /*10710*/  IMAD.HI.U32 R39, R3, R37, RZ ;  /* 0x0000002503277227 */ /* 0x000fc600078e00ff */
[----:B------:R-:W-:Y:S01]  /*10720*/  ISETP.GT.U32.AND P2, PT, R0, R47, PT ;  /* 0x0000002f0000720c */ /* 0x000fe20003f44070 */
[----:B------:R-:W-:Y:S01]  /*10730*/  IMAD.HI.U32 R36, R3, R35, RZ ;  /* 0x0000002303247227 */ /* 0x000fe200078e00ff */
[----:B-1----:R-:W-:-:S03]  /*10740*/  MOV R9, R41 ;  /* 0x0000002900097202 */ /* 0x002fc60000000f00 */
[----:B------:R-:W-:Y:S01]  /*10750*/  IMAD.MOV R39, RZ, RZ, -R39 ;  /* 0x000000ffff277224 */ /* 0x000fe200078e0a27 */
[----:B------:R-:W-:Y:S01]  /*10760*/  @!P6 IADD3 R9, -R9, RZ, RZ ;  /* 0x000000ff0909e210 */ /* 0x000fe20007ffe1ff */
[----:B------:R-:W-:Y:S01]  /*10770*/  IMAD.MOV R36, RZ, RZ, -R36 ;  /* 0x000000ffff247224 */ /* 0x000fe200078e0a24 */
[----:B------:R-:W-:Y:S01]  /*10780*/  ISETP.GT.U32.AND P6, PT, R0, R4, PT ;  /* 0x000000040000720c */ /* 0x000fe20003fc4070 */
[--C-:B------:R-:W-:Y:S01]  /*10790*/  @!P0 IMAD.IADD R46, R46, 0x1, -R0.reuse ;  /* 0x000000012e2e8824 */ /* 0x100fe200078e0a00 */
[----:B------:R-:W-:Y:S01]  /*107a0*/  ISETP.GE.AND P0, PT, R33, RZ, PT ;  /* 0x000000ff2100720c */ /* 0x000fe20003f06270 */
[C---:B------:R-:W-:Y:S01]  /*107b0*/  IMAD R33, R0.reuse, R39, R37 ;  /* 0x0000002700217224 */ /* 0x040fe200078e0225 */
[----:B------:R1:W-:Y:S01]  /*107c0*/  STL [R1+0x3dc], R9 ;  /* 0x0003dc0901007387 */ /* 0x0003e20000100800 */
[C---:B------:R-:W-:Y:S02]  /*107d0*/  IMAD R35, R0.reuse, R36, R35 ;  /* 0x0000002400237224 */ /* 0x040fe400078e0223 */
[----:B------:R-:W-:Y:S01]  /*107e0*/  @!P2 IMAD.IADD R47, R47, 0x1, -R0 ;  /* 0x000000012f2fa824 */ /* 0x000fe200078e0a00 */
[C---:B------:R-:W-:Y:S01]  /*107f0*/  ISETP.GT.U32.AND P2, PT, R0.reuse, R33, PT ;  /* 0x000000210000720c */ /* 0x040fe20003f44070 */
[----:B------:R-:W-:Y:S01]  /*10800*/  IMAD R42, R0, R11, R42 ;  /* 0x0000000b002a7224 */ /* 0x000fe200078e022a */
[C---:B------:R-:W-:Y:S01]  /*10810*/  IADD3 R11, R6.reuse, 0x158, RZ ;  /* 0x00000158060b7810 */ /* 0x040fe20007ffe0ff */
[----:B------:R-:W-:-:S02]  /*10820*/  VIADD R36, R6, 0x157 ;  /* 0x0000015706247836 */ /* 0x000fc40000000000 */
[----:B------:R-:W-:Y:S01]  /*10830*/  @!P6 IMAD.IADD R4, R4, 0x1, -R0 ;  /* 0x000000010404e824 */ /* 0x000fe200078e0a00 */
[C---:B------:R-:W-:Y:S01]  /*10840*/  ISETP.GT.U32.AND P6, PT, R0.reuse, R35, PT ;  /* 0x000000230000720c */ /* 0x040fe20003fc4070 */
[----:B------:R-:W-:Y:S01]  /*10850*/  IMAD.HI.U32 R32, R3, R34, RZ ;  /* 0x0000002203207227 */ /* 0x000fe200078e00ff */
[----:B-1----:R-:W-:Y:S02]  /*10860*/  MOV R9, R46 ;  /* 0x0000002e00097202 */ /* 0x002fe40000000f00 */
[----:B------:R-:W-:Y:S01]  /*10870*/  IABS R37, R36 ;  /* 0x0000002400257213 */ /* 0x000fe20000000000 */
[----:B------:R-:W-:Y:S01]  /*10880*/  IMAD.MOV R32, RZ, RZ, -R32 ;  /* 0x000000ffff207224 */ /* 0x000fe200078e0a20 */
[----:B------:R-:W-:Y:S01]  /*10890*/  IABS R44, R11 ;  /* 0x0000000b002c7213 */ /* 0x000fe20000000000 */
[----:B------:R-:W-:Y:S01]  /*108a0*/  @!P2 IMAD.IADD R33, R33, 0x1, -R0 ;  /* 0x000000012121a824 */ /* 0x000fe200078e0a00 */
[----:B------:R-:W-:Y:S01]  /*108b0*/  ISETP.GT.U32.AND P2, PT, R0, R4, PT ;  /* 0x000000040000720c */ /* 0x000fe20003f44070 */
[----:B------:R-:W-:-:S02]  /*108c0*/  @!P3 IMAD.MOV R9, RZ, RZ, -R9 ;  /* 0x000000ffff09b224 */ /* 0x000fc400078e0a09 */
[----:B------:R-:W-:Y:S01]  /*108d0*/  IMAD.HI.U32 R48, R3, R37, RZ ;  /* 0x0000002503307227 */ /* 0x000fe200078e00ff */
[----:B------:R-:W-:Y:S02]  /*108e0*/  ISETP.GT.U32.AND P3, PT, R0, R33, PT ;  /* 0x000000210000720c */ /* 0x000fe40003f64070 */
[----:B------:R1:W-:Y:S01]  /*108f0*/  STL [R1+0x3d8], R9 ;  /* 0x0003d80901007387 */ /* 0x0003e20000100800 */
[----:B------:R-:W-:Y:S02]  /*10900*/  @!P6 IMAD.IADD R35, R35, 0x1, -R0 ;  /* 0x000000012323e824 */ /* 0x000fe400078e0a00 */
[----:B------:R-:W-:-:S03]  /*10910*/  IMAD.HI.U32 R46, R3, R44, RZ ;  /* 0x0000002c032e7227 */ /* 0x000fc600078e00ff */
[C---:B------:R-:W-:Y:S01]  /*10920*/  ISETP.GT.U32.AND P6, PT, R0.reuse, R35, PT ;  /* 0x000000230000720c */ /* 0x040fe20003fc4070 */
[----:B------:R-:W-:Y:S02]  /*10930*/  IMAD.MOV R48, RZ, RZ, -R48 ;  /* 0x000000ffff307224 */ /* 0x000fe400078e0a30 */
[----:B------:R-:W-:Y:S01]  /*10940*/  IMAD.MOV R46, RZ, RZ, -R46 ;  /* 0x000000ffff2e7224 */ /* 0x000fe200078e0a2e */
[----:B-1----:R-:W-:Y:S01]  /*10950*/  MOV R9, R47 ;  /* 0x0000002f00097202 */ /* 0x002fe20000000f00 */
[----:B------:R-:W-:Y:S01]  /*10960*/  IMAD R34, R0, R32, R34 ;  /* 0x0000002000227224 */ /* 0x000fe200078e0222 */
[----:B------:R-:W-:Y:S01]  /*10970*/  IADD3 R32, R6, 0x15a, RZ ;  /* 0x0000015a06207810 */ /* 0x000fe20007ffe0ff */
[----:B------:R-:W-:Y:S01]  /*10980*/  @!P2 IMAD.IADD R4, R4, 0x1, -R0 ;  /* 0x000000010404a824 */ /* 0x000fe200078e0a00 */
[----:B------:R-:W-:Y:S01]  /*10990*/  @!P1 IADD3 R9, -R9, RZ, RZ ;  /* 0x000000ff09099210 */ /* 0x000fe20007ffe1ff */
[C---:B------:R-:W-:Y:S01]  /*109a0*/  IMAD R37, R0.reuse, R48, R37 ;  /* 0x0000003000257224 */ /* 0x040fe200078e0225 */
[C---:B------:R-:W-:Y:S01]  /*109b0*/  ISETP.GT.U32.AND P2, PT, R0.reuse, R42, PT ;  /* 0x0000002a0000720c */ /* 0x040fe20003f44070 */
[C---:B------:R-:W-:Y:S01]  /*109c0*/  IMAD R44, R0.reuse, R46, R44 ;  /* 0x0000002e002c7224 */ /* 0x040fe200078e022c */
[----:B------:R-:W-:Y:S01]  /*109d0*/  ISETP.GT.U32.AND P1, PT, R0, R34, PT ;  /* 0x000000220000720c */ /* 0x000fe20003f24070 */
[----:B------:R-:W-:Y:S01]  /*109e0*/  VIADD R41, R6, 0x159 ;  /* 0x0000015906297836 */ /* 0x000fe20000000000 */
[----:B------:R1:W-:Y:S01]  /*109f0*/  STL [R1+0x3d4], R9 ;  /* 0x0003d40901007387 */ /* 0x0003e20000100800 */
[--C-:B------:R-:W-:Y:S01]  /*10a00*/  @!P3 IMAD.IADD R33, R33, 0x1, -R0.reuse ;  /* 0x000000012121b824 */ /* 0x100fe200078e0a00 */
[C---:B------:R-:W-:Y:S01]  /*10a10*/  ISETP.GT.U32.AND P3, PT, R0.reuse, R37, PT ;  /* 0x000000250000720c */ /* 0x040fe20003f64070 */
[----:B------:R-:W-:Y:S01]  /*10a20*/  @!P6 IMAD.IADD R35, R35, 0x1, -R0 ;  /* 0x000000012323e824 */ /* 0x000fe200078e0a00 */
[----:B------:R-:W-:Y:S01]  /*10a30*/  ISETP.GT.U32.AND P6, PT, R0, R44, PT ;  /* 0x0000002c0000720c */ /* 0x000fe20003fc4070 */
[----:B------:R-:W-:Y:S01]  /*10a40*/  IMAD.MOV.U32 R13, RZ, RZ, R4 ;  /* 0x000000ffff0d7224 */ /* 0x000fe200078e0004 */
[----:B------:R-:W-:-:S02]  /*10a50*/  IABS R45, R41 ;  /* 0x00000029002d7213 */ /* 0x000fc40000000000 */
[----:B------:R-:W-:Y:S01]  /*10a60*/  IABS R39, R32 ;  /* 0x0000002000277213 */ /* 0x000fe20000000000 */
[--C-:B------:R-:W-:Y:S01]  /*10a70*/  @!P2 IMAD.IADD R42, R42, 0x1, -R0.reuse ;  /* 0x000000012a2aa824 */ /* 0x100fe200078e0a00 */
[----:B-1----:R-:W-:Y:S01]  /*10a80*/  MOV R9, R33 ;  /* 0x0000002100097202 */ /* 0x002fe20000000f00 */
[----:B------:R-:W-:Y:S01]  /*10a90*/  IMAD.HI.U32 R47, R3, R45, RZ ;  /* 0x0000002d032f7227 */ /* 0x000fe200078e00ff */
[----:B------:R-:W-:Y:S02]  /*10aa0*/  @!P1 IADD3 R34, R34, -R0, RZ ;  /* 0x8000000022229210 */ /* 0x000fe40007ffe0ff */
[----:B------:R-:W-:Y:S01]  /*10ab0*/  @!P4 IADD3 R9, -R9, RZ, RZ ;  /* 0x000000ff0909c210 */ /* 0x000fe20007ffe1ff */
[----:B------:R-:W-:Y:S01]  /*10ac0*/  @!P5 IMAD.MOV R13, RZ, RZ, -R13 ;  /* 0x000000ffff0dd224 */ /* 0x000fe200078e0a0d */
[----:B------:R-:W-:Y:S01]  /*10ad0*/  IADD3 R47, -R47, RZ, RZ ;  /* 0x000000ff2f2f7210 */ /* 0x000fe20007ffe1ff */
[--C-:B------:R-:W-:Y:S01]  /*10ae0*/  @!P3 IMAD.IADD R37, R37, 0x1, -R0.reuse ;  /* 0x000000012525b824 */ /* 0x100fe200078e0a00 */
[----:B------:R-:W-:Y:S01]  /*10af0*/  ISETP.GT.U32.AND P3, PT, R0, R34, PT ;  /* 0x000000220000720c */ /* 0x000fe20003f64070 */
[----:B------:R-:W-:Y:S01]  /*10b00*/  @!P6 IMAD.IADD R44, R44, 0x1, -R0 ;  /* 0x000000012c2ce824 */ /* 0x000fe200078e0a00 */
[----:B------:R-:W-:Y:S01]  /*10b10*/  ISETP.GT.U32.AND P6, PT, R0, R42, PT ;  /* 0x0000002a0000720c */ /* 0x000fe20003fc4070 */
[----:B------:R-:W-:Y:S01]  /*10b20*/  STL [R1+0x3d0], R13 ;  /* 0x0003d00d01007387 */ /* 0x000fe20000100800 */
[----:B------:R-:W-:Y:S01]  /*10b30*/  IMAD.HI.U32 R48, R3, R39, RZ ;  /* 0x0000002703307227 */ /* 0x000fe200078e00ff */
[----:B------:R-:W-:-:S02]  /*10b40*/  ISETP.GE.AND P1, PT, R43, RZ, PT ;  /* 0x000000ff2b00720c */ /* 0x000fc40003f26270 */
[----:B------:R1:W-:Y:S01]  /*10b50*/  STL [R1+0x3cc], R9 ;  /* 0x0003cc0901007387 */ /* 0x0003e20000100800 */
[C---:B------:R-:W-:Y:S01]  /*10b60*/  IMAD R45, R0.reuse, R47, R45 ;  /* 0x0000002f002d7224 */ /* 0x040fe200078e022d */
[----:B------:R-:W-:Y:S01]  /*10b70*/  ISETP.GT.U32.AND P5, PT, R0, R37, PT ;  /* 0x000000250000720c */ /* 0x000fe20003fa4070 */
[----:B------:R-:W-:Y:S01]  /*10b80*/  IMAD.MOV R48, RZ, RZ, -R48 ;  /* 0x000000ffff307224 */ /* 0x000fe200078e0a30 */
[----:B------:R-:W-:Y:S01]  /*10b90*/  ISETP.GE.AND P2, PT, R40, RZ, PT ;  /* 0x000000ff2800720c */ /* 0x000fe20003f46270 */
[----:B------:R-:W-:Y:S01]  /*10ba0*/  VIADD R43, R6, 0x15b ;  /* 0x0000015b062b7836 */ /* 0x000fe20000000000 */
[----:B------:R-:W-:Y:S01]  /*10bb0*/  @!P3 IADD3 R34, R34, -R0, RZ ;  /* 0x800000002222b210 */ /* 0x000fe20007ffe0ff */
[C---:B------:R-:W-:Y:S01]  /*10bc0*/  IMAD R39, R0.reuse, R48, R39 ;  /* 0x0000003000277224 */ /* 0x040fe200078e0227 */
[----:B------:R-:W-:Y:S01]  /*10bd0*/  ISETP.GT.U32.AND P4, PT, R0, R44, PT ;  /* 0x0000002c0000720c */ /* 0x000fe20003f84070 */
[----:B------:R-:W-:Y:S01]  /*10be0*/  @!P6 IMAD.IADD R42, R42, 0x1, -R0 ;  /* 0x000000012a2ae824 */ /* 0x000fe200078e0a00 */
[----:B------:R-:W-:Y:S01]  /*10bf0*/  IADD3 R40, R6, 0x15c, RZ ;  /* 0x0000015c06287810 */ /* 0x000fe20007ffe0ff */
[----:B-1----:R-:W-:Y:S01]  /*10c00*/  IMAD.MOV.U32 R9, RZ, RZ, R35 ;  /* 0x000000ffff097224 */ /* 0x002fe200078e0023 */
[----:B------:R-:W-:-:S02]  /*10c10*/  ISETP.GT.U32.AND P6, PT, R0, R39, PT ;  /* 0x000000270000720c */ /* 0x000fc40003fc4070 */
[----:B------:R-:W-:Y:S01]  /*10c20*/  IABS R33, R43 ;  /* 0x0000002b00217213 */ /* 0x000fe20000000000 */
[----:B------:R-:W-:Y:S01]  /*10c30*/  @!P0 IMAD.MOV R9, RZ, RZ, -R9 ;  /* 0x000000ffff098224 */ /* 0x000fe200078e0a09 */
[----:B------:R-:W-:Y:S01]  /*10c40*/  ISETP.GT.U32.AND P0, PT, R0, R45, PT ;  /* 0x0000002d0000720c */ /* 0x000fe20003f04070 */
[----:B------:R-:W-:Y:S01]  /*10c50*/  @!P5 IMAD.IADD R37, R37, 0x1, -R0 ;  /* 0x000000012525d824 */ /* 0x000fe200078e0a00 */
[----:B------:R-:W-:Y:S01]  /*10c60*/  MOV R13, R34 ;  /* 0x00000022000d7202 */ /* 0x000fe20000000f00 */
[----:B------:R-:W-:Y:S01]  /*10c70*/  IMAD.HI.U32 R35, R3, R33, RZ ;  /* 0x0000002103237227 */ /* 0x000fe200078e00ff */
[----:B------:R-:W-:Y:S01]  /*10c80*/  IABS R4, R40 ;  /* 0x0000002800047213 */ /* 0x000fe20000000000 */
[----:B------:R1:W-:Y:S01]  /*10c90*/  STL [R1+0x3c8], R9 ;  /* 0x0003c80901007387 */ /* 0x0003e20000100800 */
[----:B------:R-:W-:Y:S01]  /*10ca0*/  ISETP.GE.AND P3, PT, R36, RZ, PT ;  /* 0x000000ff2400720c */ /* 0x000fe20003f66270 */
[----:B------:R-:W-:Y:S01]  /*10cb0*/  @!P1 IMAD.MOV R13, RZ, RZ, -R13 ;  /* 0x000000ffff0d9224 */ /* 0x000fe200078e0a0d */
[----:B------:R-:W-:Y:S01]  /*10cc0*/  ISETP.GE.AND P5, PT, R11, RZ, PT ;  /* 0x000000ff0b00720c */ /* 0x000fe20003fa6270 */
[----:B------:R-:W-:Y:S01]  /*10cd0*/  IMAD.HI.U32 R11, R3, R4, RZ ;  /* 0x00000004030b7227 */ /* 0x000fe200078e00ff */
[----:B------:R-:W-:-:S02]  /*10ce0*/  @!P4 IADD3 R44, R44, -R0, RZ ;  /* 0x800000002c2cc210 */ /* 0x000fc40007ffe0ff */
[----:B------:R-:W-:Y:S01]  /*10cf0*/  @!P6 IADD3 R39, R39, -R0, RZ ;  /* 0x800000002727e210 */ /* 0x000fe20007ffe0ff */
[----:B------:R-:W-:Y:S01]  /*10d00*/  @!P0 IMAD.IADD R45, R45, 0x1, -R0 ;  /* 0x000000012d2d8824 */ /* 0x000fe200078e0a00 */
[----:B------:R-:W-:Y:S01]  /*10d10*/  ISETP.GE.AND P0, PT, R32, RZ, PT ;  /* 0x000000ff2000720c */ /* 0x000fe20003f06270 */
[----:B-1----:R-:W-:Y:S01]  /*10d20*/  IMAD.MOV.U32 R9, RZ, RZ, R42 ;  /* 0x000000ffff097224 */ /* 0x002fe200078e002a */
[----:B------:R1:W-:Y:S01]  /*10d30*/  STL [R1+0x3c4], R13 ;  /* 0x0003c40d01007387 */ /* 0x0003e20000100800 */
[----:B------:R-:W-:Y:S01]  /*10d40*/  IMAD.MOV R32, RZ, RZ, -R35 ;  /* 0x000000ffff207224 */ /* 0x000fe200078e0a23 */
[C---:B------:R-:W-:Y:S01]  /*10d50*/  ISETP.GT.U32.AND P1, PT, R0.reuse, R45, PT ;  /* 0x0000002d0000720c */ /* 0x040fe20003f24070 */
[----:B------:R-:W-:Y:S01]  /*10d60*/  @!P2 IMAD.MOV R9, RZ, RZ, -R9 ;  /* 0x000000ffff09a224 */ /* 0x000fe200078e0a09 */
[C---:B------:R-:W-:Y:S01]  /*10d70*/  ISETP.GT.U32.AND P2, PT, R0.reuse, R39, PT ;  /* 0x000000270000720c */ /* 0x040fe20003f44070 */
[----:B------:R-:W-:Y:S01]  /*10d80*/  IMAD.MOV R11, RZ, RZ, -R11 ;  /* 0x000000ffff0b7224 */ /* 0x000fe200078e0a0b */
[----:B------:R-:W-:Y:S01]  /*10d90*/  ISETP.GE.AND P4, PT, R41, RZ, PT ;  /* 0x000000ff2900720c */ /* 0x000fe20003f86270 */
[C---:B------:R-:W-:Y:S01]  /*10da0*/  IMAD R33, R0.reuse, R32, R33 ;  /* 0x0000002000217224 */ /* 0x040fe200078e0221 */
[----:B------:R2:W-:Y:S01]  /*10db0*/  STL [R1+0x3c0], R9 ;  /* 0x0003c00901007387 */ /* 0x0005e20000100800 */
[----:B------:R-:W-:Y:S01]  /*10dc0*/  IMAD R4, R0, R11, R4 ;  /* 0x0000000b00047224 */ /* 0x000fe200078e0204 */
[----:B-1----:R-:W-:Y:S01]  /*10dd0*/  MOV R13, R37 ;  /* 0x00000025000d7202 */ /* 0x002fe20000000f00 */
[C---:B------:R-:W-:Y:S01]  /*10de0*/  VIADD R34, R6.reuse, 0x15e ;  /* 0x0000015e06227836 */ /* 0x040fe20000000000 */
[----:B------:R-:W-:-:S02]  /*10df0*/  IADD3 R11, R6, 0x15d, RZ ;  /* 0x0000015d060b7810 */ /* 0x000fc40007ffe0ff */
[----:B------:R-:W-:Y:S01]  /*10e00*/  ISETP.GE.AND P6, PT, R43, RZ, PT ;  /* 0x000000ff2b00720c */ /* 0x000fe20003fc6270 */
[----:B------:R-:W-:Y:S01]  /*10e10*/  @!P3 IMAD.MOV R13, RZ, RZ, -R13 ;  /* 0x000000ffff0db224 */ /* 0x000fe200078e0a0d */
[C---:B------:R-:W-:Y:S01]  /*10e20*/  ISETP.GT.U32.AND P3, PT, R0.reuse, R33, PT ;  /* 0x000000210000720c */ /* 0x040fe20003f64070 */
[----:B------:R-:W-:Y:S01]  /*10e30*/  @!P2 IMAD.IADD R39, R39, 0x1, -R0 ;  /* 0x000000012727a824 */ /* 0x000fe200078e0a00 */
[----:B------:R-:W-:Y:S01]  /*10e40*/  @!P1 IADD3 R45, R45, -R0, RZ ;  /* 0x800000002d2d9210 */ /* 0x000fe20007ffe0ff */
[----:B--2---:R-:W-:Y:S01]  /*10e50*/  IMAD.MOV.U32 R9, RZ, RZ, R44 ;  /* 0x000000ffff097224 */ /* 0x004fe200078e002c */
[----:B------:R-:W-:Y:S01]  /*10e60*/  STL [R1+0x3bc], R13 ;  /* 0x0003bc0d01007387 */ /* 0x000fe20000100800 */
[----:B------:R-:W-:Y:S02]  /*10e70*/  IABS R35, R11 ;  /* 0x0000000b00237213 */ /* 0x000fe40000000000 */
[----:B------:R-:W-:Y:S01]  /*10e80*/  @!P5 IMAD.MOV R9, RZ, RZ, -R9 ;  /* 0x000000ffff09d224 */ /* 0x000fe200078e0a09 */
[----:B------:R-:W-:-:S02]  /*10e90*/  ISETP.GT.U32.AND P5, PT, R0, R4, PT ;  /* 0x000000040000720c */ /* 0x000fc40003fa4070 */
[----:B------:R-:W-:Y:S01]  /*10ea0*/  ISETP.GE.AND P2, PT, R11, RZ, PT ;  /* 0x000000ff0b00720c */ /* 0x000fe20003f46270 */
[----:B------:R-:W-:Y:S01]  /*10eb0*/  IMAD.MOV.U32 R11, RZ, RZ, R35 ;  /* 0x000000ffff0b7224 */ /* 0x000fe200078e0023 */
[----:B------:R1:W-:Y:S01]  /*10ec0*/  STL [R1+0x3b4], R9 ;  /* 0x0003b40901007387 */ /* 0x0003e20000100800 */
[----:B------:R-:W-:Y:S02]  /*10ed0*/  @!P3 IADD3 R33, R33, -R0, RZ ;  /* 0x800000002121b210 */ /* 0x000fe40007ffe0ff */
[C---:B------:R-:W-:Y:S01]  /*10ee0*/  IMAD.HI.U32 R35, R3.reuse, R11, RZ ;  /* 0x0000000b03237227 */ /* 0x040fe200078e00ff */
[----:B------:R-:W-:Y:S02]  /*10ef0*/  IABS R32, R34 ;  /* 0x0000002200207213 */ /* 0x000fe40000000000 */
[----:B------:R-:W-:Y:S02]  /*10f00*/  ISETP.GE.AND P3, PT, R34, RZ, PT ;  /* 0x000000ff2200720c */ /* 0x000fe40003f66270 */
[----:B------:R-:W-:Y:S01]  /*10f10*/  ISETP.GE.AND P1, PT, R40, RZ, PT ;  /* 0x000000ff2800720c */ /* 0x000fe20003f26270 */
[----:B------:R-:W-:Y:S01]  /*10f20*/  @!P5 IMAD.IADD R4, R4, 0x1, -R0 ;  /* 0x000000010404d824 */ /* 0x000fe200078e0a00 */
[----:B------:R-:W-:Y:S01]  /*10f30*/  ISETP.GT.U32.AND P5, PT, R0, R33, PT ;  /* 0x000000210000720c */ /* 0x000fe20003fa4070 */
[----:B-1----:R-:W-:Y:S01]  /*10f40*/  IMAD.MOV.U32 R9, RZ, RZ, R45 ;  /* 0x000000ffff097224 */ /* 0x002fe200078e002d */
[C---:B------:R-:W-:Y:S01]  /*10f50*/  IADD3 R37, R6.reuse, 0x161, RZ ;  /* 0x0000016106257810 */ /* 0x040fe20007ffe0ff */
[----:B------:R-:W-:Y:S01]  /*10f60*/  IMAD.HI.U32 R34, R3, R32, RZ ;  /* 0x0000002003227227 */ /* 0x000fe200078e00ff */
[----:B------:R-:W-:-:S02]  /*10f70*/  IADD3 R45, R6, 0x163, RZ ;  /* 0x00000163062d7810 */ /* 0x000fc40007ffe0ff */
[----:B------:R-:W-:Y:S01]  /*10f80*/  @!P4 IADD3 R9, -R9, RZ, RZ ;  /* 0x000000ff0909c210 */ /* 0x000fe20007ffe1ff */
[----:B------:R-:W-:Y:S01]  /*10f90*/  IMAD.MOV R34, RZ, RZ, -R34 ;  /* 0x000000ffff227224 */ /* 0x000fe200078e0a22 */
[----:B------:R-:W-:Y:S01]  /*10fa0*/  ISETP.GT.U32.AND P4, PT, R0, R4, PT ;  /* 0x000000040000720c */ /* 0x000fe20003f84070 */
[C---:B------:R-:W-:Y:S01]  /*10fb0*/  VIADD R40, R6.reuse, 0x15f ;  /* 0x0000015f06287836 */ /* 0x040fe20000000000 */
[----:B------:R-:W-:Y:S01]  /*10fc0*/  IADD3 R41, R6, 0x164, RZ ;  /* 0x0000016406297810 */ /* 0x000fe20007ffe0ff */
[----:B------:R1:W-:Y:S01]  /*10fd0*/  STL [R1+0x3b0], R9 ;  /* 0x0003b00901007387 */ /* 0x0003e20000100800 */
[----:B------:R-:W-:Y:S02]  /*10fe0*/  IMAD R32, R0, R34, R32 ;  /* 0x0000002200207224 */ /* 0x000fe400078e0220 */
[----:B------:R-:W-:-:S04]  /*10ff0*/  @!P5 IMAD.IADD R33, R33, 0x1, -R0 ;  /* 0x000000012121d824 */ /* 0x000fc800078e0a00 */
[----:B------:R-:W-:Y:S02]  /*11000*/  IMAD.MOV.U32 R13, RZ, RZ, R33 ;  /* 0x000000ffff0d7224 */ /* 0x000fe400078e0021 */
[----:B-1----:R-:W-:Y:S01]  /*11010*/  IMAD.MOV.U32 R9, RZ, RZ, R39 ;  /* 0x000000ffff097224 */ /* 0x002fe200078e0027 */
[----:B------:R-:W-:Y:S01]  /*11020*/  IADD3 R39, -R35, RZ, RZ ;  /* 0x000000ff23277210 */ /* 0x000fe20007ffe1ff */
[----:B------:R-:W-:Y:S01]  /*11030*/  @!P6 IMAD.MOV R13, RZ, RZ, -R13 ;  /* 0x000000ffff0de224 */ /* 0x000fe200078e0a0d */
[----:B------:R-:W-:Y:S01]  /*11040*/  ISETP.GT.U32.AND P6, PT, R0, R32, PT ;  /* 0x000000200000720c */ /* 0x000fe20003fc4070 */
[----:B------:R-:W-:Y:S01]  /*11050*/  @!P0 IMAD.MOV R9, RZ, RZ, -R9 ;  /* 0x000000ffff098224 */ /* 0x000fe200078e0a09 */
[----:B------:R-:W-:Y:S01]  /*11060*/  ISETP.GE.AND P0, PT, R40, RZ, PT ;  /* 0x000000ff2800720c */ /* 0x000fe20003f06270 */
[----:B------:R-:W-:Y:S01]  /*11070*/  IMAD R39, R0, R39, R11 ;  /* 0x0000002700277224 */ /* 0x000fe200078e020b */
[----:B------:R-:W-:Y:S01]  /*11080*/  IABS R40, R40 ;  /* 0x0000002800287213 */ /* 0x000fe20000000000 */
[--C-:B------:R-:W-:Y:S01]  /*11090*/  @!P4 IMAD.IADD R4, R4, 0x1, -R0.reuse ;  /* 0x000000010404c824 */ /* 0x100fe200078e0a00 */
[----:B------:R1:W-:Y:S01]  /*110a0*/  STL [R1+0x3ac], R9 ;  /* 0x0003ac0901007387 */ /* 0x0003e20000100800 */
[C---:B------:R-:W-:Y:S01]  /*110b0*/  IADD3 R35, R6.reuse, 0x160, RZ ;  /* 0x0000016006237810 */ /* 0x040fe20007ffe0ff */
[----:B------:R-:W-:Y:S01]  /*110c0*/  VIADD R11, R6, 0x162 ;  /* 0x00000162060b7836 */ /* 0x000fe20000000000 */
[----:B------:R-:W-:Y:S01]  /*110d0*/  ISETP.GT.U32.AND P5, PT, R0, R39, PT ;  /* 0x000000270000720c */ /* 0x000fe20003fa4070 */
[----:B------:R-:W-:Y:S01]  /*110e0*/  IMAD.HI.U32 R34, R3, R40, RZ ;  /* 0x0000002803227227 */ /* 0x000fe200078e00ff */
[----:B------:R-:W-:Y:S01]  /*110f0*/  ISETP.GE.AND P4, PT, R35, RZ, PT ;  /* 0x000000ff2300720c */ /* 0x000fe20003f86270 */
[----:B------:R-:W-:Y:S01]  /*11100*/  STL [R1+0x3a8], R13 ;  /* 0x0003a80d01007387 */ /* 0x000fe20000100800 */
[----:B------:R-:W-:Y:S01]  /*11110*/  IABS R35, R35 ;  /* 0x0000002300237213 */ /* 0x000fe20000000000 */
[----:B------:R-:W-:Y:S01]  /*11120*/  @!P6 IMAD.IADD R32, R32, 0x1, -R0 ;  /* 0x000000012020e824 */ /* 0x000fe200078e0a00 */
[----:B------:R-:W-:Y:S01]  /*11130*/  IADD3 R33, -R34, RZ, RZ ;  /* 0x000000ff22217210 */ /* 0x000fe20007ffe1ff */
[----:B-1----:R-:W-:Y:S01]  /*11140*/  IMAD.MOV.U32 R9, RZ, RZ, R4 ;  /* 0x000000ffff097224 */ /* 0x002fe200078e0004 */
[----:B------:R-:W-:Y:S01]  /*11150*/  IABS R36, R11 ;  /* 0x0000000b00247213 */ /* 0x000fe20000000000 */
[----:B------:R-:W-:Y:S01]  /*11160*/  IMAD.HI.U32 R4, R3, R35, RZ ;  /* 0x0000002303047227 */ /* 0x000fe200078e00ff */
[----:B------:R-:W-:-:S03]  /*11170*/  ISETP.GT.U32.AND P6, PT, R0, R32, PT ;  /* 0x000000200000720c */ /* 0x000fc60003fc4070 */
[----:B------:R-:W-:Y:S01]  /*11180*/  @!P5 IADD3 R39, R39, -R0, RZ ;  /* 0x800000002727d210 */ /* 0x000fe20007ffe0ff */
[----:B------:R-:W-:Y:S01]  /*11190*/  @!P1 IMAD.MOV R9, RZ, RZ, -R9 ;  /* 0x000000ffff099224 */ /* 0x000fe200078e0a09 */
[----:B------:R-:W-:Y:S01]  /*111a0*/  ISETP.GE.AND P1, PT, R37, RZ, PT ;  /* 0x000000ff2500720c */ /* 0x000fe20003f26270 */
[C---:B------:R-:W-:Y:S01]  /*111b0*/  IMAD R40, R0.reuse, R33, R40 ;  /* 0x0000002100287224 */ /* 0x040fe200078e0228 */
[----:B------:R-:W-:Y:S01]  /*111c0*/  ISETP.GT.U32.AND P5, PT, R0, R39, PT ;  /* 0x000000270000720c */ /* 0x000fe20003fa4070 */
[----:B------:R-:W-:Y:S01]  /*111d0*/  IMAD.MOV R4, RZ, RZ, -R4 ;  /* 0x000000ffff047224 */ /* 0x000fe200078e0a04 */
[----:B------:R-:W-:Y:S01]  /*111e0*/  IABS R37, R37 ;  /* 0x0000002500257213 */ /* 0x000fe20000000000 */
[C---:B------:R-:W-:Y:S01]  /*111f0*/  IMAD.HI.U32 R34, R3.reuse, R36, RZ ;  /* 0x0000002403227227 */ /* 0x040fe200078e00ff */
[----:B------:R1:W-:Y:S03]  /*11200*/  STL [R1+0x3a4], R9 ;  /* 0x0003a40901007387 */ /* 0x0003e60000100800 */
[----:B------:R-:W-:-:S04]  /*11210*/  IMAD.HI.U32 R33, R3, R37, RZ ;  /* 0x0000002503217227 */ /* 0x000fc800078e00ff */
[C---:B------:R-:W-:Y:S01]  /*11220*/  IMAD R35, R0.reuse, R4, R35 ;  /* 0x0000000400237224 */ /* 0x040fe200078e0223 */
[----:B------:R-:W-:Y:S01]  /*11230*/  IADD3 R33, -R33, RZ, RZ ;  /* 0x000000ff21217210 */ /* 0x000fe20007ffe1ff */
[----:B------:R-:W-:Y:S01]  /*11240*/  @!P5 IMAD.IADD R39, R39, 0x1, -R0 ;  /* 0x000000012727d824 */ /* 0x000fe200078e0a00 */
[C---:B------:R-:W-:Y:S01]  /*11250*/  ISETP.GT.U32.AND P5, PT, R0.reuse, R40, PT ;  /* 0x000000280000720c */ /* 0x040fe20003fa4070 */
[----:B------:R-:W-:Y:S01]  /*11260*/  IMAD.MOV R34, RZ, RZ, -R34 ;  /* 0x000000ffff227224 */ /* 0x000fe200078e0a22 */
[----:B------:R-:W-:Y:S01]  /*11270*/  IABS R4, R45 ;  /* 0x0000002d00047213 */ /* 0x000fe20000000000 */
[----:B-1----:R-:W-:Y:S01]  /*11280*/  IMAD.MOV.U32 R9, RZ, RZ, R39 ;  /* 0x000000ffff097224 */ /* 0x002fe200078e0027 */
[----:B------:R-:W-:Y:S01]  /*11290*/  IABS R39, R41 ;  /* 0x0000002900277213 */ /* 0x000fe20000000000 */
[C---:B------:R-:W-:Y:S02]  /*112a0*/  IMAD R37, R0.reuse, R33, R37 ;  /* 0x0000002100257224 */ /* 0x040fe400078e0225 */
[----:B------:R-:W-:Y:S01]  /*112b0*/  IMAD R36, R0, R34, R36 ;  /* 0x0000002200247224 */ /* 0x000fe200078e0224 */
[----:B------:R-:W-:Y:S01]  /*112c0*/  @!P2 IADD3 R9, -R9, RZ, RZ ;  /* 0x000000ff0909a210 */ /* 0x000fe20007ffe1ff */
[--C-:B------:R-:W-:Y:S01]  /*112d0*/  @!P6 IMAD.IADD R32, R32, 0x1, -R0.reuse ;  /* 0x000000012020e824 */ /* 0x100fe200078e0a00 */
[C---:B------:R-:W-:Y:S01]  /*112e0*/  ISETP.GT.U32.AND P2, PT, R0.reuse, R35, PT ;  /* 0x000000230000720c */ /* 0x040fe20003f44070 */
[----:B------:R-:W-:Y:S01]  /*112f0*/  IMAD.HI.U32 R33, R3, R4, RZ ;  /* 0x0000000403217227 */ /* 0x000fe200078e00ff */
[----:B------:R-:W-:Y:S01]  /*11300*/  ISETP.GT.U32.AND P6, PT, R0, R37, PT ;  /* 0x000000250000720c */ /* 0x000fe20003fc4070 */
[----:B------:R1:W-:Y:S02]  /*11310*/  STL [R1+0x3a0], R9 ;  /* 0x0003a00901007387 */ /* 0x0003e40000100800 */
[----:B------:R-:W-:Y:S01]  /*11320*/  @!P5 IMAD.IADD R40, R40, 0x1, -R0 ;  /* 0x000000012828d824 */ /* 0x000fe200078e0a00 */
[----:B------:R-:W-:Y:S01]  /*11330*/  ISETP.GT.U32.AND P5, PT, R0, R36, PT ;  /* 0x000000240000720c */ /* 0x000fe20003fa4070 */
[----:B------:R-:W-:-:S02]  /*11340*/  IMAD.MOV R33, RZ, RZ, -R33 ;  /* 0x000000ffff217224 */ /* 0x000fc400078e0a21 */
[----:B------:R-:W-:Y:S02]  /*11350*/  VIADD R34, R6, 0x165 ;  /* 0x0000016506227836 */ /* 0x000fe40000000000 */
[----:B------:R-:W-:Y:S01]  /*11360*/  IMAD R4, R0, R33, R4 ;  /* 0x0000002100047224 */ /* 0x000fe200078e0204 */
[----:B------:R-:W-:Y:S01]  /*11370*/  IADD3 R33, R6, 0x166, RZ ;  /* 0x0000016606217810 */ /* 0x000fe20007ffe0ff */
[--C-:B------:R-:W-:Y:S01]  /*11380*/  @!P2 IMAD.IADD R35, R35, 0x1, -R0.reuse ;  /* 0x000000012323a824 */ /* 0x100fe200078e0a00 */
[C---:B------:R-:W-:Y:S01]  /*11390*/  ISETP.GT.U32.AND P2, PT, R0.reuse, R40, PT ;  /* 0x000000280000720c */ /* 0x040fe20003f44070 */
[--C-:B------:R-:W-:Y:S01]  /*113a0*/  @!P6 IMAD.IADD R37, R37, 0x1, -R0.reuse ;  /* 0x000000012525e824 */ /* 0x100fe200078e0a00 */
[----:B-1----:R-:W-:Y:S01]  /*113b0*/  MOV R9, R32 ;  /* 0x0000002000097202 */ /* 0x002fe20000000f00 */
[----:B------:R-:W-:Y:S01]  /*113c0*/  IMAD.HI.U32 R32, R3, R39, RZ ;  /* 0x0000002703207227 */ /* 0x000fe200078e00ff */
[----:B------:R-:W-:Y:S02]  /*113d0*/  ISETP.GT.U32.AND P6, PT, R0, R35, PT ;  /* 0x000000230000720c */ /* 0x000fe40003fc4070 */
[----:B------:R-:W-:Y:S01]  /*113e0*/  IABS R43, R33 ;  /* 0x00000021002b7213 */ /* 0x000fe20000000000 */
[----:B------:R-:W-:Y:S01]  /*113f0*/  @!P5 IMAD.IADD R36, R36, 0x1, -R0 ;  /* 0x000000012424d824 */ /* 0x000fe200078e0a00 */
[----:B------:R-:W-:Y:S01]  /*11400*/  ISETP.GT.U32.AND P5, PT, R0, R37, PT ;  /* 0x000000250000720c */ /* 0x000fe20003fa4070 */
[----:B------:R-:W-:Y:S01]  /*11410*/  @!P3 IMAD.MOV R9, RZ, RZ, -R9 ;  /* 0x000000ffff09b224 */ /* 0x000fe200078e0a09 */
[----:B------:R-:W-:-:S02]  /*11420*/  IADD3 R32, -R32, RZ, RZ ;  /* 0x000000ff20207210 */ /* 0x000fc40007ffe1ff */
[----:B------:R-:W-:Y:S01]  /*11430*/  ISETP.GT.U32.AND P3, PT, R0, R36, PT ;  /* 0x000000240000720c */ /* 0x000fe20003f64070 */
[--C-:B------:R-:W-:Y:S01]  /*11440*/  @!P2 IMAD.IADD R40, R40, 0x1, -R0.reuse ;  /* 0x000000012828a824 */ /* 0x100fe200078e0a00 */
[C---:B------:R-:W-:Y:S01]  /*11450*/  ISETP.GT.U32.AND P2, PT, R0.reuse, R4, PT ;  /* 0x000000040000720c */ /* 0x040fe20003f44070 */
[----:B------:R-:W-:Y:S01]  /*11460*/  IMAD R39, R0, R32, R39 ;  /* 0x0000002000277224 */ /* 0x000fe200078e0227 */
[----:B------:R1:W-:Y:S01]  /*11470*/  STL [R1+0x39c], R9 ;  /* 0x00039c0901007387 */ /* 0x0003e20000100800 */
[----:B------:R-:W-:Y:S01]  /*11480*/  @!P6 IMAD.IADD R35, R35, 0x1, -R0 ;  /* 0x000000012323e824 */ /* 0x000fe200078e0a00 */
[----:B------:R-:W-:Y:S01]  /*11490*/  ISETP.GE.AND P6, PT, R11, RZ, PT ;  /* 0x000000ff0b00720c */ /* 0x000fe20003fc6270 */
[----:B------:R-:W-:Y:S01]  /*114a0*/  IMAD.MOV.U32 R13, RZ, RZ, R40 ;  /* 0x000000ffff0d7224 */ /* 0x000fe200078e0028 */
[----:B------:R-:W-:Y:S01]  /*114b0*/  IADD3 R11, R6, 0x167, RZ ;  /* 0x00000167060b7810 */ /* 0x000fe20007ffe0ff */
[----:B------:R-:W-:Y:S01]  /*114c0*/  @!P5 IMAD.IADD R37, R37, 0x1, -R0 ;  /* 0x000000012525d824 */ /* 0x000fe200078e0a00 */
[----:B------:R-:W-:Y:S01]  /*114d0*/  ISETP.GT.U32.AND P5, PT, R0, R39, PT ;  /* 0x000000270000720c */ /* 0x000fe20003fa4070 */
[----:B------:R-:W-:Y:S01]  /*114e0*/  IMAD.HI.U32 R32, R3, R43, RZ ;  /* 0x0000002b03207227 */ /* 0x000fe200078e00ff */
[----:B------:R-:W-:-:S03]  /*114f0*/  IABS R44, R34 ;  /* 0x00000022002c7213 */ /* 0x000fc60000000000 */
[--C-:B------:R-:W-:Y:S01]  /*11500*/  @!P3 IMAD.IADD R36, R36, 0x1, -R0.reuse ;  /* 0x000000012424b824 */ /* 0x100fe200078e0a00 */
[----:B------:R-:W-:Y:S01]  /*11510*/  ISETP.GE.AND P3, PT, R45, RZ, PT ;  /* 0x000000ff2d00720c */ /* 0x000fe20003f66270 */
[----:B------:R-:W-:Y:S01]  /*11520*/  @!P2 IMAD.IADD R4, R4, 0x1, -R0 ;  /* 0x000000010404a824 */ /* 0x000fe200078e0a00 */
[----:B------:R-:W-:Y:S01]  /*11530*/  IABS R45, R11 ;  /* 0x0000000b002d7213 */ /* 0x000fe20000000000 */
[----:B-1----:R-:W-:Y:S01]  /*11540*/  IMAD.MOV.U32 R9, RZ, RZ, R35 ;  /* 0x000000ffff097224 */ /* 0x002fe200078e0023 */
[----:B------:R-:W-:Y:S01]  /*11550*/  ISETP.GE.AND P2, PT, R41, RZ, PT ;  /* 0x000000ff2900720c */ /* 0x000fe20003f46270 */
[----:B------:R-:W-:Y:S01]  /*11560*/  @!P0 IMAD.MOV R13, RZ, RZ, -R13 ;  /* 0x000000ffff0d8224 */ /* 0x000fe200078e0a0d */
[----:B------:R-:W-:Y:S01]  /*11570*/  MOV R41, R45 ;  /* 0x0000002d00297202 */ /* 0x000fe20000000f00 */
[----:B------:R-:W-:Y:S01]  /*11580*/  @!P4 IMAD.MOV R9, RZ, RZ, -R9 ;  /* 0x000000ffff09c224 */ /* 0x000fe200078e0a09 */
[----:B------:R-:W-:Y:S01]  /*11590*/  @!P5 IADD3 R39, R39, -R0, RZ ;  /* 0x800000002727d210 */ /* 0x000fe20007ffe0ff */
[----:B------:R-:W-:Y:S01]  /*115a0*/  IMAD.MOV R32, RZ, RZ, -R32 ;  /* 0x000000ffff207224 */ /* 0x000fe200078e0a20 */
[----:B------:R1:W-:Y:S01]  /*115b0*/  STL [R1+0x398], R13 ;  /* 0x0003980d01007387 */ /* 0x0003e20000100800 */
[----:B------:R-:W-:Y:S01]  /*115c0*/  IMAD.HI.U32 R40, R3, R41, RZ ;  /* 0x0000002903287227 */ /* 0x000fe200078e00ff */
[----:B------:R-:W-:-:S02]  /*115d0*/  ISETP.GT.U32.AND P5, PT, R0, R39, PT ;  /* 0x000000270000720c */ /* 0x000fc40003fa4070 */
[----:B------:R2:W-:Y:S01]  /*115e0*/  STL [R1+0x394], R9 ;  /* 0x0003940901007387 */ /* 0x0005e20000100800 */
[----:B------:R-:W-:Y:S01]  /*115f0*/  IMAD.HI.U32 R42, R3, R44, RZ ;  /* 0x0000002c032a7227 */ /* 0x000fe200078e00ff */
[----:B------:R-:W-:Y:S02]  /*11600*/  ISETP.GT.U32.AND P0, PT, R0, R4, PT ;  /* 0x000000040000720c */ /* 0x000fe40003f04070 */
[----:B------:R-:W-:Y:S01]  /*11610*/  IADD3 R35, -R40, RZ, RZ ;  /* 0x000000ff28237210 */ /* 0x000fe20007ffe1ff */
[----:B------:R-:W-:Y:S01]  /*11620*/  IMAD R43, R0, R32, R43 ;  /* 0x00000020002b7224 */ /* 0x000fe200078e022b */
[----:B------:R-:W-:Y:S01]  /*11630*/  IADD3 R42, -R42, RZ, RZ ;  /* 0x000000ff2a2a7210 */ /* 0x000fe20007ffe1ff */
[----:B-1----:R-:W-:Y:S02]  /*11640*/  IMAD.MOV.U32 R13, RZ, RZ, R37 ;  /* 0x000000ffff0d7224 */ /* 0x002fe400078e0025 */
[C---:B------:R-:W-:Y:S01]  /*11650*/  IMAD R41, R0.reuse, R35, R41 ;  /* 0x0000002300297224 */ /* 0x040fe200078e0229 */
[----:B--2---:R-:W-:Y:S01]  /*11660*/  MOV R9, R36 ;  /* 0x0000002400097202 */ /* 0x004fe20000000f00 */
[----:B------:R-:W-:-:S02]  /*11670*/  IMAD R44, R0, R42, R44 ;  /* 0x0000002a002c7224 */ /* 0x000fc400078e022c */
[--C-:B------:R-:W-:Y:S01]  /*11680*/  @!P5 IMAD.IADD R39, R39, 0x1, -R0.reuse ;  /* 0x000000012727d824 */ /* 0x100fe200078e0a00 */
[C---:B------:R-:W-:Y:S01]  /*11690*/  ISETP.GT.U32.AND P5, PT, R0.reuse, R41, PT ;  /* 0x000000290000720c */ /* 0x040fe20003fa4070 */
[----:B------:R-:W-:Y:S01]  /*116a0*/  @!P6 IMAD.MOV R9, RZ, RZ, -R9 ;  /* 0x000000ffff09e224 */ /* 0x000fe200078e0a09 */
[C---:B------:R-:W-:Y:S01]  /*116b0*/  ISETP.GT.U32.AND P6, PT, R0.reuse, R43, PT ;  /* 0x0000002b0000720c */ /* 0x040fe20003fc4070 */
[----:B------:R-:W-:Y:S01]  /*116c0*/  @!P1 IMAD.MOV R13, RZ, RZ, -R13 ;  /* 0x000000ffff0d9224 */ /* 0x000fe200078e0a0d */
[----:B------:R-:W-:Y:S01]  /*116d0*/  ISETP.GT.U32.AND P4, PT, R0, R44, PT ;  /* 0x0000002c0000720c */ /* 0x000fe20003f84070 */
[----:B------:R-:W-:Y:S01]  /*116e0*/  VIADD R32, R6, 0x168 ;  /* 0x0000016806207836 */ /* 0x000fe20000000000 */
[----:B------:R-:W-:Y:S02]  /*116f0*/  @!P0 IADD3 R4, R4, -R0, RZ ;  /* 0x8000000004048210 */ /* 0x000fe40007ffe0ff */
[----:B------:R1:W-:Y:S01]  /*11700*/  STL [R1+0x390], R13 ;  /* 0x0003900d01007387 */ /* 0x0003e20000100800 */
[----:B------:R-:W-:Y:S01]  /*11710*/  ISETP.GE.AND P0, PT, R33, RZ, PT ;  /* 0x000000ff2100720c */ /* 0x000fe20003f06270 */
[----:B------:R-:W-:Y:S01]  /*11720*/  VIADD R33, R6, 0x169 ;  /* 0x0000016906217836 */ /* 0x000fe20000000000 */
[----:B------:R-:W-:Y:S01]  /*11730*/  IABS R36, R32 ;  /* 0x0000002000247213 */ /* 0x000fe20000000000 */
[----:B------:R2:W-:Y:S01]  /*11740*/  STL [R1+0x38c], R9 ;  /* 0x00038c0901007387 */ /* 0x0005e20000100800 */
[----:B------:R-:W-:Y:S01]  /*11750*/  @!P5 IMAD.IADD R41, R41, 0x1, -R0 ;  /* 0x000000012929d824 */ /* 0x000fe200078e0a00 */
[----:B------:R-:W-:Y:S01]  /*11760*/  ISETP.GE.AND P1, PT, R34, RZ, PT ;  /* 0x000000ff2200720c */ /* 0x000fe20003f26270 */
[----:B------:R-:W-:Y:S01]  /*11770*/  VIADD R34, R6, 0x16a ;  /* 0x0000016a06227836 */ /* 0x000fe20000000000 */
[----:B------:R-:W-:-:S02]  /*11780*/  @!P6 IADD3 R43, R43, -R0, RZ ;  /* 0x800000002b2be210 */ /* 0x000fc40007ffe0ff */
[----:B------:R-:W-:Y:S01]  /*11790*/  IABS R35, R33 ;  /* 0x0000002100237213 */ /* 0x000fe20000000000 */
[----:B-1----:R-:W-:Y:S01]  /*117a0*/  IMAD.MOV.U32 R13, RZ, RZ, R39 ;  /* 0x000000ffff0d7224 */ /* 0x002fe200078e0027 */
[----:B------:R-:W-:Y:S01]  /*117b0*/  @!P4 IADD3 R44, R44, -R0, RZ ;  /* 0x800000002c2cc210 */ /* 0x000fe20007ffe0ff */
[----:B--2---:R-:W-:Y:S01]  /*117c0*/  IMAD.MOV.U32 R9, RZ, RZ, R4 ;  /* 0x000000ffff097224 */ /* 0x004fe200078e0004 */
[C---:B------:R-:W-:Y:S01]  /*117d0*/  ISETP.GT.U32.AND P5, PT, R0.reuse, R41, PT ;  /* 0x000000290000720c */ /* 0x040fe20003fa4070 */
[----:B------:R-:W-:Y:S01]  /*117e0*/  IMAD.HI.U32 R37, R3, R35, RZ ;  /* 0x0000002303257227 */ /* 0x000fe200078e00ff */
[----:B------:R-:W-:Y:S02]  /*117f0*/  ISETP.GE.AND P4, PT, R11, RZ, PT ;  /* 0x000000ff0b00720c */ /* 0x000fe40003f86270 */
[C---:B------:R-:W-:Y:S01]  /*11800*/  ISETP.GT.U32.AND P6, PT, R0.reuse, R44, PT ;  /* 0x0000002c0000720c */ /* 0x040fe20003fc4070 */
[----:B------:R-:W-:Y:S01]  /*11810*/  @!P3 IMAD.MOV R9, RZ, RZ, -R9 ;  /* 0x000000ffff09b224 */ /* 0x000fe200078e0a09 */
[----:B------:R-:W-:Y:S01]  /*11820*/  ISETP.GT.U32.AND P3, PT, R0, R43, PT ;  /* 0x0000002b0000720c */ /* 0x000fe20003f64070 */
[----:B------:R-:W-:Y:S01]  /*11830*/  IMAD.HI.U32 R11, R3, R36, RZ ;  /* 0x00000024030b7227 */ /* 0x000fe200078e00ff */
[----:B------:R-:W-:-:S02]  /*11840*/  IABS R42, R34 ;  /* 0x00000022002a7213 */ /* 0x000fc40000000000 */
[----:B------:R1:W-:Y:S01]  /*11850*/  STL [R1+0x388], R9 ;  /* 0x0003880901007387 */ /* 0x0003e20000100800 */
[----:B------:R-:W-:Y:S01]  /*11860*/  IMAD.MOV R37, RZ, RZ, -R37 ;  /* 0x000000ffff257224 */ /* 0x000fe200078e0a25 */
[----:B------:R-:W-:Y:S01]  /*11870*/  IADD3 R4, R6, 0x16b, RZ ;  /* 0x0000016b06047810 */ /* 0x000fe20007ffe0ff */
[----:B------:R-:W-:Y:S01]  /*11880*/  IMAD.MOV R11, RZ, RZ, -R11 ;  /* 0x000000ffff0b7224 */ /* 0x000fe200078e0a0b */
[-C--:B------:R-:W-:Y:S01]  /*11890*/  @!P5 IADD3 R41, R41, -R0.reuse, RZ ;  /* 0x800000002929d210 */ /* 0x080fe20007ffe0ff */
[----:B------:R-:W-:Y:S02]  /*118a0*/  @!P2 IMAD.MOV R13, RZ, RZ, -R13 ;  /* 0x000000ffff0da224 */ /* 0x000fe400078e0a0d */
[----:B------:R-:W-:Y:S01]  /*118b0*/  IMAD R36, R0, R11, R36 ;  /* 0x0000000b00247224 */ /* 0x000fe200078e0224 */
[----:B------:R-:W-:Y:S01]  /*118c0*/  @!P6 IADD3 R44, R44, -R0, RZ ;  /* 0x800000002c2ce210 */ /* 0x000fe20007ffe0ff */
[----:B------:R-:W-:Y:S01]  /*118d0*/  @!P3 IMAD.IADD R43, R43, 0x1, -R0 ;  /* 0x000000012b2bb824 */ /* 0x000fe200078e0a00 */
[----:B------:R-:W-:Y:S01]  /*118e0*/  ISETP.GE.AND P3, PT, R32, RZ, PT ;  /* 0x000000ff2000720c */ /* 0x000fe20003f66270 */
[C---:B------:R-:W-:Y:S01]  /*118f0*/  IMAD R32, R0.reuse, R37, R35 ;  /* 0x0000002500207224 */ /* 0x040fe200078e0223 */
[----:B------:R-:W-:Y:S01]  /*11900*/  ISETP.GT.U32.AND P6, PT, R0, R36, PT ;  /* 0x000000240000720c */ /* 0x000fe20003fc4070 */
[----:B------:R-:W-:Y:S01]  /*11910*/  VIADD R35, R6, 0x16c ;  /* 0x0000016c06237836 */ /* 0x000fe20000000000 */
[----:B------:R-:W-:Y:S01]  /*11920*/  IABS R11, R4 ;  /* 0x00000004000b7213 */ /* 0x000fe20000000000 */
[----:B-1----:R-:W-:Y:S01]  /*11930*/  IMAD.MOV.U32 R9, RZ, RZ, R44 ;  /* 0x000000ffff097224 */ /* 0x002fe200078e002c */
[----:B------:R-:W-:Y:S01]  /*11940*/  ISETP.GT.U32.AND P5, PT, R0, R32, PT ;  /* 0x000000200000720c */ /* 0x000fe20003fa4070 */
[----:B------:R-:W-:Y:S01]  /*11950*/  IMAD.HI.U32 R45, R3, R42, RZ ;  /* 0x0000002a032d7227 */ /* 0x000fe200078e00ff */
[----:B------:R-:W-:Y:S01]  /*11960*/  IABS R40, R35 ;  /* 0x0000002300287213 */ /* 0x000fe20000000000 */
[----:B------:R1:W-:Y:S02]  /*11970*/  STL [R1+0x384], R13 ;  /* 0x0003840d01007387 */ /* 0x0003e40000100800 */
[----:B------:R-:W-:-:S02]  /*11980*/  @!P1 IMAD.MOV R9, RZ, RZ, -R9 ;  /* 0x000000ffff099224 */ /* 0x000fc400078e0a09 */
[----:B------:R-:W-:Y:S02]  /*11990*/  IMAD.HI.U32 R39, R3, R40, RZ ;  /* 0x0000002803277227 */ /* 0x000fe400078e00ff */
[-C--:B------:R-:W-:Y:S01]  /*119a0*/  @!P6 IADD3 R36, R36, -R0.reuse, RZ ;  /* 0x800000002424e210 */ /* 0x080fe20007ffe0ff */
[----:B------:R2:W-:Y:S01]  /*119b0*/  STL [R1+0x380], R9 ;  /* 0x0003800901007387 */ /* 0x0005e20000100800 */
[----:B------:R-:W-:Y:S01]  /*119c0*/  IMAD.MOV R45, RZ, RZ, -R45 ;  /* 0x000000ffff2d7224 */ /* 0x000fe200078e0a2d */
[----:B------:R-:W-:Y:S01]  /*119d0*/  IADD3 R39, -R39, RZ, RZ ;  /* 0x000000ff27277210 */ /* 0x000fe20007ffe1ff */
[----:B-1----:R-:W-:Y:S01]  /*119e0*/  IMAD.MOV.U32 R13, RZ, RZ, R43 ;  /* 0x000000ffff0d7224 */ /* 0x002fe200078e002b */
[----:B------:R-:W-:Y:S01]  /*119f0*/  @!P5 IADD3 R32, R32, -R0, RZ ;  /* 0x800000002020d210 */ /* 0x000fe20007ffe0ff */
[C---:B------:R-:W-:Y:S01]  /*11a00*/  IMAD R42, R0.reuse, R45, R42 ;  /* 0x0000002d002a7224 */ /* 0x040fe200078e022a */
[C---:B------:R-:W-:Y:S01]  /*11a10*/  ISETP.GT.U32.AND P5, PT, R0.reuse, R36, PT ;  /* 0x000000240000720c */ /* 0x040fe20003fa4070 */
[C---:B------:R-:W-:Y:S01]  /*11a20*/  IMAD R40, R0.reuse, R39, R40 ;  /* 0x0000002700287224 */ /* 0x040fe200078e0228 */
[----:B------:R-:W-:Y:S01]  /*11a30*/  ISETP.GT.U32.AND P2, PT, R0, R32, PT ;  /* 0x000000200000720c */ /* 0x000fe20003f44070 */
[----:B------:R-:W-:Y:S01]  /*11a40*/  IMAD.HI.U32 R37, R3, R11, RZ ;  /* 0x0000000b03257227 */ /* 0x000fe200078e00ff */
[----:B--2---:R-:W-:-:S02]  /*11a50*/  MOV R9, R41 ;  /* 0x0000002900097202 */ /* 0x004fc40000000f00 */
[----:B------:R-:W-:Y:S01]  /*11a60*/  ISETP.GT.U32.AND P1, PT, R0, R42, PT ;  /* 0x0000002a0000720c */ /* 0x000fe20003f24070 */
[----:B------:R-:W-:Y:S01]  /*11a70*/  @!P0 IMAD.MOV R13, RZ, RZ, -R13 ;  /* 0x000000ffff0d8224 */ /* 0x000fe200078e0a0d */
[----:B------:R-:W-:Y:S01]  /*11a80*/  ISETP.GE.AND P6, PT, R33, RZ, PT ;  /* 0x000000ff2100720c */ /* 0x000fe20003fc6270 */
[----:B------:R-:W-:Y:S01]  /*11a90*/  @!P4 IMAD.MOV R9, RZ, RZ, -R9 ;  /* 0x000000ffff09c224 */ /* 0x000fe200078e0a09 */
[----:B------:R-:W-:Y:S01]  /*11aa0*/  ISETP.GE.AND P0, PT, R34, RZ, PT ;  /* 0x000000ff2200720c */ /* 0x000fe20003f06270 */
[----:B------:R-:W-:Y:S01]  /*11ab0*/  IMAD.MOV R37, RZ, RZ, -R37 ;  /* 0x000000ffff257224 */ /* 0x000fe200078e0a25 */
[----:B------:R-:W-:Y:S01]  /*11ac0*/  STL [R1+0x37c], R13 ;  /* 0x00037c0d01007387 */ /* 0x000fe20000100800 */
[----:B------:R-:W-:Y:S01]  /*11ad0*/  @!P5 IADD3 R36, R36, -R0, RZ ;  /* 0x800000002424d210 */ /* 0x000fe20007ffe0ff */
[----:B------:R-:W-:Y:S01]  /*11ae0*/  VIADD R33, R6, 0x16d ;  /* 0x0000016d06217836 */ /* 0x000fe20000000000 */
[----:B------:R-:W-:Y:S01]  /*11af0*/  ISETP.GE.AND P5, PT, R4, RZ, PT ;  /* 0x000000ff0400720c */ /* 0x000fe20003fa6270 */
[----:B------:R-:W-:Y:S01]  /*11b00*/  @!P2 IMAD.IADD R32, R32, 0x1, -R0 ;  /* 0x000000012020a824 */ /* 0x000fe200078e0a00 */
[C---:B------:R-:W-:Y:S01]  /*11b10*/  ISETP.GT.U32.AND P2, PT, R0.reuse, R40, PT ;  /* 0x000000280000720c */ /* 0x040fe20003f44070 */
[----:B------:R1:W-:Y:S01]  /*11b20*/  STL [R1+0x378], R9 ;  /* 0x0003780901007387 */ /* 0x0003e20000100800 */
[----:B------:R-:W-:Y:S01]  /*11b30*/  IMAD R11, R0, R37, R11 ;  /* 0x00000025000b7224 */ /* 0x000fe200078e020b */
[----:B------:R-:W-:Y:S01]  /*11b40*/  IABS R37, R33 ;  /* 0x0000002100257213 */ /* 0x000fe20000000000 */
[----:B------:R-:W-:Y:S01]  /*11b50*/  VIADD R4, R6, 0x16e ;  /* 0x0000016e06047836 */ /* 0x000fe20000000000 */
[----:B------:R-:W-:Y:S01]  /*11b60*/  @!P1 IADD3 R42, R42, -R0, RZ ;  /* 0x800000002a2a9210 */ /* 0x000fe20007ffe0ff */
[----:B------:R-:W-:Y:S01]  /*11b70*/  VIADD R44, R6, 0x182 ;  /* 0x00000182062c7836 */ /* 0x000fe20000000000 */
[----:B------:R-:W-:Y:S01]  /*11b80*/  ISETP.GT.U32.AND P4, PT, R0, R11, PT ;  /* 0x0000000b0000720c */ /* 0x000fe20003f84070 */
[----:B------:R-:W-:Y:S01]  /*11b90*/  IMAD.HI.U32 R34, R3, R37, RZ ;  /* 0x0000002503227227 */ /* 0x000fe200078e00ff */
[----:B------:R-:W-:-:S02]  /*11ba0*/  IABS R39, R4 ;  /* 0x0000000400277213 */ /* 0x000fc40000000000 */
[----:B------:R-:W-:Y:S01]  /*11bb0*/  ISETP.GE.AND P1, PT, R35, RZ, PT ;  /* 0x000000ff2300720c */ /* 0x000fe20003f26270 */
[----:B-1----:R-:W-:Y:S01]  /*11bc0*/  IMAD.MOV.U32 R9, RZ, RZ, R36 ;  /* 0x000000ffff097224 */ /* 0x002fe200078e0024 */
[----:B------:R-:W-:Y:S01]  /*11bd0*/  @!P2 IADD3 R40, R40, -R0, RZ ;  /* 0x800000002828a210 */ /* 0x000fe20007ffe0ff */
[----:B------:R-:W-:Y:S01]  /*11be0*/  VIADD R35, R6, 0x16f ;  /* 0x0000016f06237836 */ /* 0x000fe20000000000 */
[----:B------:R-:W-:Y:S01]  /*11bf0*/  IADD3 R34, -R34, RZ, RZ ;  /* 0x000000ff22227210 */ /* 0x000fe20007ffe1ff */
[----:B------:R-:W-:Y:S01]  /*11c00*/  @!P3 IMAD.MOV R9, RZ, RZ, -R9 ;  /* 0x000000ffff09b224 */ /* 0x000fe200078e0a09 */
[C---:B------:R-:W-:Y:S02]  /*11c10*/  ISETP.GT.U32.AND P2, PT, R0.reuse, R40, PT ;  /* 0x000000280000720c */ /* 0x040fe40003f44070 */
[C---:B------:R-:W-:Y:S01]  /*11c20*/  ISETP.GT.U32.AND P3, PT, R0.reuse, R42, PT ;  /* 0x0000002a0000720c */ /* 0x040fe20003f64070 */
[----:B------:R-:W-:Y:S01]  /*11c30*/  @!P4 IMAD.IADD R11, R11, 0x1, -R0 ;  /* 0x000000010b0bc824 */ /* 0x000fe200078e0a00 */
[----:B------:R1:W-:Y:S01]  /*11c40*/  STL [R1+0x374], R9 ;  /* 0x0003740901007387 */ /* 0x0003e20000100800 */
[----:B------:R-:W-:Y:S01]  /*11c50*/  IMAD R37, R0, R34, R37 ;  /* 0x0000002200257224 */ /* 0x000fe200078e0225 */
[----:B------:R-:W-:-:S02]  /*11c60*/  IABS R36, R35 ;  /* 0x0000002300247213 */ /* 0x000fc40000000000 */
[----:B------:R-:W-:Y:S02]  /*11c70*/  ISETP.GT.U32.AND P4, PT, R0, R11, PT ;  /* 0x0000000b0000720c */ /* 0x000fe40003f84070 */
[----:B------:R-:W-:Y:S01]  /*11c80*/  IABS R45, R44 ;  /* 0x0000002c002d7213 */ /* 0x000fe20000000000 */
[----:B------:R-:W-:-:S04]  /*11c90*/  IMAD.HI.U32 R41, R3, R36, RZ ;  /* 0x0000002403297227 */ /* 0x000fc800078e00ff */
[----:B-1----:R-:W-:Y:S02]  /*11ca0*/  IMAD.MOV.U32 R9, RZ, RZ, R32 ;  /* 0x000000ffff097224 */ /* 0x002fe400078e0020 */
[----:B------:R-:W-:-:S04]  /*11cb0*/  IMAD.HI.U32 R32, R3, R39, RZ ;  /* 0x0000002703207227 */ /* 0x000fc800078e00ff */
[----:B------:R-:W-:Y:S01]  /*11cc0*/  @!P6 IMAD.MOV R9, RZ, RZ, -R9 ;  /* 0x000000ffff09e224 */ /* 0x000fe200078e0a09 */
[----:B------:R-:W-:Y:S01]  /*11cd0*/  IADD3 R32, -R32, RZ, RZ ;  /* 0x000000ff20207210 */ /* 0x000fe20007ffe1ff */
[--C-:B------:R-:W-:Y:S01]  /*11ce0*/  @!P2 IMAD.IADD R40, R40, 0x1, -R0.reuse ;  /* 0x000000012828a824 */ /* 0x100fe200078e0a00 */
[----:B------:R-:W-:Y:S01]  /*11cf0*/  ISETP.GE.AND P6, PT, R33, RZ, PT ;  /* 0x000000ff2100720c */ /* 0x000fe20003fc6270 */
[--C-:B------:R-:W-:Y:S01]  /*11d00*/  @!P3 IMAD.IADD R42, R42, 0x1, -R0.reuse ;  /* 0x000000012a2ab824 */ /* 0x100fe200078e0a00 */
[C---:B------:R-:W-:Y:S01]  /*11d10*/  ISETP.GT.U32.AND P3, PT, R0.reuse, R37, PT ;  /* 0x000000250000720c */ /* 0x040fe20003f64070 */
[----:B------:R-:W-:Y:S01]  /*11d20*/  IMAD R39, R0, R32, R39 ;  /* 0x0000002000277224 */ /* 0x000fe200078e0227 */
[----:B------:R1:W-:Y:S01]  /*11d30*/  STL [R1+0x370], R9 ;  /* 0x0003700901007387 */ /* 0x0003e20000100800 */
[----:B------:R-:W-:Y:S01]  /*11d40*/  IADD3 R32, R6, 0x170, RZ ;  /* 0x0000017006207810 */ /* 0x000fe20007ffe0ff */
[----:B------:R-:W-:Y:S01]  /*11d50*/  @!P4 IMAD.IADD R11, R11, 0x1, -R0 ;  /* 0x000000010b0bc824 */ /* 0x000fe200078e0a00 */
[----:B------:R-:W-:Y:S01]  /*11d60*/  ISETP.GE.AND P4, PT, R4, RZ, PT ;  /* 0x000000ff0400720c */ /* 0x000fe20003f86270 */
[----:B------:R-:W-:Y:S01]  /*11d70*/  IMAD.MOV R41, RZ, RZ, -R41 ;  /* 0x000000ffff297224 */ /* 0x000fe200078e0a29 */
[C---:B------:R-:W-:Y:S01]  /*11d80*/  ISETP.GT.U32.AND P2, PT, R0.reuse, R39, PT ;  /* 0x000000270000720c */ /* 0x040fe20003f44070 */
[----:B------:R-:W-:Y:S01]  /*11d90*/  IMAD.MOV.U32 R13, RZ, RZ, R11 ;  /* 0x000000ffff0d7224 */ /* 0x000fe200078e000b */
[----:B------:R-:W-:Y:S01]  /*11da0*/  IABS R4, R32 ;  /* 0x0000002000047213 */ /* 0x000fe20000000000 */
[----:B------:R-:W-:Y:S01]  /*11db0*/  IMAD R36, R0, R41, R36 ;  /* 0x0000002900247224 */ /* 0x000fe200078e0224 */
[----:B-1----:R-:W-:-:S02]  /*11dc0*/  MOV R9, R42 ;  /* 0x0000002a00097202 */ /* 0x002fc40000000f00 */
[--C-:B------:R-:W-:Y:S01]  /*11dd0*/  @!P3 IMAD.IADD R37, R37, 0x1, -R0.reuse ;  /* 0x000000012525b824 */ /* 0x100fe200078e0a00 */
[----:B------:R-:W-:Y:S01]  /*11de0*/  ISETP.GE.AND P3, PT, R35, RZ, PT ;  /* 0x000000ff2300720c */ /* 0x000fe20003f66270 */
[----:B------:R-:W-:Y:S01]  /*11df0*/  IMAD.HI.U32 R35, R3, R4, RZ ;  /* 0x0000000403237227 */ /* 0x000fe200078e00ff */
[----:B------:R-:W-:Y:S02]  /*11e00*/  @!P0 IADD3 R9, -R9, RZ, RZ ;  /* 0x000000ff09098210 */ /* 0x000fe40007ffe1ff */
[----:B------:R-:W-:Y:S01]  /*11e10*/  ISETP.GT.U32.AND P0, PT, R0, R37, PT ;  /* 0x000000250000720c */ /* 0x000fe20003f04070 */
[----:B------:R-:W-:Y:S02]  /*11e20*/  VIADD R33, R6, 0x171 ;  /* 0x0000017106217836 */ /* 0x000fe40000000000 */
[--C-:B------:R-:W-:Y:S01]  /*11e30*/  @!P2 IMAD.IADD R39, R39, 0x1, -R0.reuse ;  /* 0x000000012727a824 */ /* 0x100fe200078e0a00 */
[----:B------:R1:W-:Y:S01]  /*11e40*/  STL [R1+0x36c], R9 ;  /* 0x00036c0901007387 */ /* 0x0003e20000100800 */
[----:B------:R-:W-:Y:S01]  /*11e50*/  @!P5 IMAD.MOV R13, RZ, RZ, -R13 ;  /* 0x000000ffff0dd224 */ /* 0x000fe200078e0a0d */
[----:B------:R-:W-:Y:S01]  /*11e60*/  ISETP.GT.U32.AND P5, PT, R0, R36, PT ;  /* 0x000000240000720c */ /* 0x000fe20003fa4070 */
[----:B------:R-:W-:Y:S01]  /*11e70*/  VIADD R42, R6, 0x175 ;  /* 0x00000175062a7836 */ /* 0x000fe20000000000 */
[----:B------:R-:W-:Y:S01]  /*11e80*/  ISETP.GT.U32.AND P2, PT, R0, R39, PT ;  /* 0x000000270000720c */ /* 0x000fe20003f44070 */
[----:B------:R-:W-:Y:S01]  /*11e90*/  IMAD.HI.U32 R48, R3, R45, RZ ;  /* 0x0000002d03307227 */ /* 0x000fe200078e00ff */
[----:B------:R-:W-:Y:S01]  /*11ea0*/  IABS R34, R33 ;  /* 0x0000002100227213 */ /* 0x000fe20000000000 */
[----:B------:R2:W-:Y:S02]  /*11eb0*/  STL [R1+0x368], R13 ;  /* 0x0003680d01007387 */ /* 0x0005e40000100800 */
[----:B------:R-:W-:Y:S01]  /*11ec0*/  @!P0 IMAD.IADD R37, R37, 0x1, -R0 ;  /* 0x0000000125258824 */ /* 0x000fe200078e0a00 */
[----:B-1----:R-:W-:Y:S01]  /*11ed0*/  MOV R9, R40 ;  /* 0x0000002800097202 */ /* 0x002fe20000000f00 */
[----:B------:R-:W-:Y:S01]  /*11ee0*/  IMAD.HI.U32 R11, R3, R34, RZ ;  /* 0x00000022030b7227 */ /* 0x000fe200078e00ff */
[----:B------:R-:W-:-:S03]  /*11ef0*/  ISETP.GE.AND P0, PT, R33, RZ, PT ;  /* 0x000000ff2100720c */ /* 0x000fc60003f06270 */
[----:B------:R-:W-:Y:S01]  /*11f00*/  @!P1 IMAD.MOV R9, RZ, RZ, -R9 ;  /* 0x000000ffff099224 */ /* 0x000fe200078e0a09 */
[----:B------:R-:W-:Y:S01]  /*11f10*/  ISETP.GE.AND P1, PT, R32, RZ, PT ;  /* 0x000000ff2000720c */ /* 0x000fe20003f26270 */
[----:B------:R-:W-:Y:S01]  /*11f20*/  @!P2 IMAD.IADD R39, R39, 0x1, -R0 ;  /* 0x000000012727a824 */ /* 0x000fe200078e0a00 */
[----:B------:R-:W-:Y:S01]  /*11f30*/  IADD3 R32, -R35, RZ, RZ ;  /* 0x000000ff23207210 */ /* 0x000fe20007ffe1ff */
[----:B------:R-:W-:Y:S01]  /*11f40*/  IMAD.MOV R11, RZ, RZ, -R11 ;  /* 0x000000ffff0b7224 */ /* 0x000fe200078e0a0b */
[----:B------:R-:W-:Y:S01]  /*11f50*/  @!P5 IADD3 R36, R36, -R0, RZ ;  /* 0x800000002424d210 */ /* 0x000fe20007ffe0ff */
[----:B--2---:R-:W-:Y:S01]  /*11f60*/  IMAD.MOV.U32 R13, RZ, RZ, R37 ;  /* 0x000000ffff0d7224 */ /* 0x004fe200078e0025 */
[----:B------:R1:W-:Y:S01]  /*11f70*/  STL [R1+0x364], R9 ;  /* 0x0003640901007387 */ /* 0x0003e20000100800 */
[C---:B------:R-:W-:Y:S01]  /*11f80*/  IMAD R4, R0.reuse, R32, R4 ;  /* 0x0000002000047224 */ /* 0x040fe200078e0204 */
[C---:B------:R-:W-:Y:S01]  /*11f90*/  ISETP.GT.U32.AND P5, PT, R0.reuse, R36, PT ;  /* 0x000000240000720c */ /* 0x040fe20003fa4070 */
[----:B------:R-:W-:Y:S01]  /*11fa0*/  IMAD R34, R0, R11, R34 ;  /* 0x0000000b00227224 */ /* 0x000fe200078e0222 */
[----:B------:R-:W-:Y:S01]  /*11fb0*/  IADD3 R35, R6, 0x172, RZ ;  /* 0x0000017206237810 */ /* 0x000fe20007ffe0ff */
[----:B------:R-:W-:Y:S01]  /*11fc0*/  @!P6 IMAD.MOV R13, RZ, RZ, -R13 ;  /* 0x000000ffff0de224 */ /* 0x000fe200078e0a0d */
[----:B------:R-:W-:Y:S01]  /*11fd0*/  ISETP.GT.U32.AND P2, PT, R0, R4, PT ;  /* 0x000000040000720c */ /* 0x000fe20003f44070 */
[----:B------:R-:W-:Y:S01]  /*11fe0*/  VIADD R32, R6, 0x173 ;  /* 0x0000017306207836 */ /* 0x000fe20000000000 */
[----:B------:R-:W-:Y:S01]  /*11ff0*/  ISETP.GT.U32.AND P6, PT, R0, R34, PT ;  /* 0x000000220000720c */ /* 0x000fe20003fc4070 */
[----:B------:R-:W-:Y:S01]  /*12000*/  VIADD R11, R6, 0x174 ;  /* 0x00000174060b7836 */ /* 0x000fe20000000000 */
[----:B-1----:R-:W-:Y:S01]  /*12010*/  MOV R9, R39 ;  /* 0x0000002700097202 */ /* 0x002fe20000000f00 */
[----:B------:R-:W-:Y:S01]  /*12020*/  STL [R1+0x360], R13 ;  /* 0x0003600d01007387 */ /* 0x000fe20000100800 */
[----:B------:R-:W-:Y:S01]  /*12030*/  IABS R33, R35 ;  /* 0x0000002300217213 */ /* 0x000fe20000000000 */
[----:B------:R-:W-:Y:S01]  /*12040*/  IMAD.MOV R48, RZ, RZ, -R48 ;  /* 0x000000ffff307224 */ /* 0x000fe200078e0a30 */
[----:B------:R-:W-:Y:S01]  /*12050*/  IABS R40, R32 ;  /* 0x0000002000287213 */ /* 0x000fe20000000000 */
[----:B------:R-:W-:Y:S01]  /*12060*/  @!P4 IMAD.MOV R9, RZ, RZ, -R9 ;  /* 0x000000ffff09c224 */ /* 0x000fe200078e0a09 */
[----:B------:R-:W-:Y:S01]  /*12070*/  IABS R37, R11 ;  /* 0x0000000b00257213 */ /* 0x000fe20000000000 */
[----:B------:R-:W-:Y:S01]  /*12080*/  @!P5 IMAD.IADD R36, R36, 0x1, -R0 ;  /* 0x000000012424d824 */ /* 0x000fe200078e0a00 */
[----:B------:R-:W-:Y:S01]  /*12090*/  ISETP.GE.AND P5, PT, R32, RZ, PT ;  /* 0x000000ff2000720c */ /* 0x000fe20003fa6270 */
[C---:B------:R-:W-:Y:S01]  /*120a0*/  IMAD.HI.U32 R39, R3.reuse, R33, RZ ;  /* 0x0000002103277227 */ /* 0x040fe200078e00ff */
[-C--:B------:R-:W-:Y:S01]  /*120b0*/  @!P2 IADD3 R4, R4, -R0.reuse, RZ ;  /* 0x800000000404a210 */ /* 0x080fe20007ffe0ff */
[----:B------:R1:W-:Y:S01]  /*120c0*/  STL [R1+0x35c], R9 ;  /* 0x00035c0901007387 */ /* 0x0003e20000100800 */
[----:B------:R-:W-:Y:S01]  /*120d0*/  @!P6 IADD3 R34, R34, -R0, RZ ;  /* 0x800000002222e210 */ /* 0x000fe20007ffe0ff */
[----:B------:R-:W-:Y:S01]  /*120e0*/  IMAD.HI.U32 R32, R3, R40, RZ ;  /* 0x0000002803207227 */ /* 0x000fe200078e00ff */
[----:B------:R-:W-:-:S02]  /*120f0*/  ISETP.GT.U32.AND P2, PT, R0, R4, PT ;  /* 0x000000040000720c */ /* 0x000fc40003f44070 */
[C---:B------:R-:W-:Y:S01]  /*12100*/  ISETP.GT.U32.AND P6, PT, R0.reuse, R34, PT ;  /* 0x000000220000720c */ /* 0x040fe20003fc4070 */
[----:B------:R-:W-:Y:S01]  /*12110*/  IMAD.MOV R39, RZ, RZ, -R39 ;  /* 0x000000ffff277224 */ /* 0x000fe200078e0a27 */
[----:B------:R-:W-:Y:S01]  /*12120*/  ISETP.GE.AND P4, PT, R35, RZ, PT ;  /* 0x000000ff2300720c */ /* 0x000fe20003f86270 */
[----:B------:R-:W-:Y:S02]  /*12130*/  IMAD.MOV R32, RZ, RZ, -R32 ;  /* 0x000000ffff207224 */ /* 0x000fe400078e0a20 */
[----:B-1----:R-:W-:Y:S02]  /*12140*/  IMAD.MOV.U32 R9, RZ, RZ, R36 ;  /* 0x000000ffff097224 */ /* 0x002fe400078e0024 */
[----:B------:R-:W-:Y:S02]  /*12150*/  IMAD R33, R0, R39, R33 ;  /* 0x0000002700217224 */ /* 0x000fe400078e0221 */
[----:B------:R-:W-:Y:S01]  /*12160*/  @!P3 IMAD.MOV R9, RZ, RZ, -R9 ;  /* 0x000000ffff09b224 */ /* 0x000fe200078e0a09 */
[----:B------:R-:W-:Y:S01]  /*12170*/  ISETP.GE.AND P3, PT, R11, RZ, PT ;  /* 0x000000ff0b00720c */ /* 0x000fe20003f66270 */
[----:B------:R-:W-:Y:S01]  /*12180*/  @!P2 IMAD.IADD R4, R4, 0x1, -R0 ;  /* 0x000000010404a824 */ /* 0x000fe200078e0a00 */
[C---:B------:R-:W-:Y:S01]  /*12190*/  ISETP.GT.U32.AND P2, PT, R0.reuse, R33, PT ;  /* 0x000000210000720c */ /* 0x040fe20003f44070 */
[----:B------:R-:W-:Y:S01]  /*121a0*/  IMAD R40, R0, R32, R40 ;  /* 0x0000002000287224 */ /* 0x000fe200078e0228 */
[----:B------:R1:W-:Y:S01]  /*121b0*/  STL [R1+0x358], R9 ;  /* 0x0003580901007387 */ /* 0x0003e20000100800 */
[----:B------:R-:W-:Y:S01]  /*121c0*/  IMAD.HI.U32 R35, R3, R37, RZ ;  /* 0x0000002503237227 */ /* 0x000fe200078e00ff */
[----:B------:R-:W-:-:S02]  /*121d0*/  @!P6 IADD3 R34, R34, -R0, RZ ;  /* 0x800000002222e210 */ /* 0x000fc40007ffe0ff */
[----:B------:R-:W-:Y:S01]  /*121e0*/  ISETP.GE.AND P6, PT, R42, RZ, PT ;  /* 0x000000ff2a00720c */ /* 0x000fe20003fc6270 */
[----:B------:R-:W-:Y:S01]  /*121f0*/  VIADD R36, R6, 0x176 ;  /* 0x0000017606247836 */ /* 0x000fe20000000000 */
[----:B------:R-:W-:Y:S01]  /*12200*/  IADD3 R35, -R35, RZ, RZ ;  /* 0x000000ff23237210 */ /* 0x000fe20007ffe1ff */
[C---:B------:R-:W-:Y:S01]  /*12210*/  IMAD R45, R0.reuse, R48, R45 ;  /* 0x00000030002d7224 */ /* 0x040fe200078e022d */
[----:B------:R-:W-:Y:S02]  /*12220*/  IABS R42, R42 ;  /* 0x0000002a002a7213 */ /* 0x000fe40000000000 */
[----:B-1----:R-:W-:Y:S01]  /*12230*/  MOV R9, R4 ;  /* 0x0000000400097202 */ /* 0x002fe20000000f00 */
[----:B------:R-:W-:Y:S01]  /*12240*/  IMAD R37, R0, R35, R37 ;  /* 0x0000002300257224 */ /* 0x000fe200078e0225 */
[----:B------:R-:W-:Y:S01]  /*12250*/  IABS R39, R36 ;  /* 0x0000002400277213 */ /* 0x000fe20000000000 */
[----:B------:R-:W-:Y:S01]  /*12260*/  @!P2 IMAD.IADD R33, R33, 0x1, -R0 ;  /* 0x000000012121a824 */ /* 0x000fe200078e0a00 */
[----:B------:R-:W-:Y:S01]  /*12270*/  IADD3 R11, R6, 0x177, RZ ;  /* 0x00000177060b7810 */ /* 0x000fe20007ffe0ff */
[----:B------:R-:W-:Y:S01]  /*12280*/  @!P1 IMAD.MOV R9, RZ, RZ, -R9 ;  /* 0x000000ffff099224 */ /* 0x000fe200078e0a09 */
[C---:B------:R-:W-:Y:S01]  /*12290*/  ISETP.GT.U32.AND P1, PT, R0.reuse, R40, PT ;  /* 0x000000280000720c */ /* 0x040fe20003f24070 */
[----:B------:R-:W-:Y:S01]  /*122a0*/  IMAD.HI.U32 R43, R3, R42, RZ ;  /* 0x0000002a032b7227 */ /* 0x000fe200078e00ff */
[----:B------:R-:W-:-:S02]  /*122b0*/  ISETP.GT.U32.AND P2, PT, R0, R33, PT ;  /* 0x000000210000720c */ /* 0x000fc40003f44070 */
[----:B------:R1:W-:Y:S01]  /*122c0*/  STL [R1+0x354], R9 ;  /* 0x0003540901007387 */ /* 0x0003e20000100800 */
[----:B------:R-:W-:Y:S01]  /*122d0*/  IMAD.HI.U32 R41, R3, R39, RZ ;  /* 0x0000002703297227 */ /* 0x000fe200078e00ff */
[----:B------:R-:W-:-:S03]  /*122e0*/  IABS R32, R11 ;  /* 0x0000000b00207213 */ /* 0x000fc60000000000 */
[----:B------:R-:W-:Y:S01]  /*122f0*/  VIADD R35, R6, 0x178 ;  /* 0x0000017806237836 */ /* 0x000fe20000000000 */
[----:B------:R-:W-:Y:S01]  /*12300*/  IADD3 R41, -R41, RZ, RZ ;  /* 0x000000ff29297210 */ /* 0x000fe20007ffe1ff */
[----:B------:R-:W-:Y:S02]  /*12310*/  IMAD.MOV R43, RZ, RZ, -R43 ;  /* 0x000000ffff2b7224 */ /* 0x000fe400078e0a2b */
[--C-:B------:R-:W-:Y:S01]  /*12320*/  @!P1 IMAD.IADD R40, R40, 0x1, -R0.reuse ;  /* 0x0000000128289824 */ /* 0x100fe200078e0a00 */
[----:B-1----:R-:W-:Y:S01]  /*12330*/  MOV R9, R34 ;  /* 0x0000002200097202 */ /* 0x002fe20000000f00 */
[----:B------:R-:W-:Y:S01]  /*12340*/  @!P2 IMAD.IADD R33, R33, 0x1, -R0 ;  /* 0x000000012121a824 */ /* 0x000fe200078e0a00 */
[----:B------:R-:W-:Y:S01]  /*12350*/  ISETP.GE.AND P2, PT, R36, RZ, PT ;  /* 0x000000ff2400720c */ /* 0x000fe20003f46270 */
[C---:B------:R-:W-:Y:S01]  /*12360*/  IMAD R36, R0.reuse, R43, R42 ;  /* 0x0000002b00247224 */ /* 0x040fe200078e022a */
[C---:B------:R-:W-:Y:S01]  /*12370*/  ISETP.GT.U32.AND P1, PT, R0.reuse, R40, PT ;  /* 0x000000280000720c */ /* 0x040fe20003f24070 */
[----:B------:R-:W-:Y:S01]  /*12380*/  @!P0 IMAD.MOV R9, RZ, RZ, -R9 ;  /* 0x000000ffff098224 */ /* 0x000fe200078e0a09 */
[C---:B------:R-:W-:Y:S01]  /*12390*/  ISETP.GT.U32.AND P0, PT, R0.reuse, R37, PT ;  /* 0x000000250000720c */ /* 0x040fe20003f04070 */
[----:B------:R-:W-:Y:S01]  /*123a0*/  IMAD R39, R0, R41, R39 ;  /* 0x0000002900277224 */ /* 0x000fe200078e0227 */
[----:B------:R-:W-:Y:S01]  /*123b0*/  IABS R4, R35 ;  /* 0x0000002300047213 */ /* 0x000fe20000000000 */
[----:B------:R-:W-:Y:S01]  /*123c0*/  IMAD.MOV.U32 R13, RZ, RZ, R33 ;  /* 0x000000ffff0d7224 */ /* 0x000fe200078e0021 */
[----:B------:R1:W-:Y:S01]  /*123d0*/  STL [R1+0x348], R9 ;  /* 0x0003480901007387 */ /* 0x0003e20000100800 */
[----:B------:R-:W-:Y:S01]  /*123e0*/  IMAD.HI.U32 R34, R3, R32, RZ ;  /* 0x0000002003227227 */ /* 0x000fe200078e00ff */
[----:B------:R-:W-:-:S03]  /*123f0*/  IADD3 R42, R6, 0x183, RZ ;  /* 0x00000183062a7810 */ /* 0x000fc60007ffe0ff */
[----:B------:R-:W-:Y:S02]  /*12400*/  IMAD.HI.U32 R41, R3, R4, RZ ;  /* 0x0000000403297227 */ /* 0x000fe400078e00ff */
[----:B------:R-:W-:Y:S02]  /*12410*/  @!P1 IADD3 R40, R40, -R0, RZ ;  /* 0x8000000028289210 */ /* 0x000fe40007ffe0ff */
[----:B------:R-:W-:Y:S01]  /*12420*/  @!P0 IMAD.IADD R37, R37, 0x1, -R0 ;  /* 0x0000000125258824 */ /* 0x000fe200078e0a00 */
[C---:B------:R-:W-:Y:S01]  /*12430*/  ISETP.GT.U32.AND P1, PT, R0.reuse, R36, PT ;  /* 0x000000240000720c */ /* 0x040fe20003f24070 */
[----:B------:R-:W-:Y:S01]  /*12440*/  @!P4 IMAD.MOV R13, RZ, RZ, -R13 ;  /* 0x000000ffff0dc224 */ /* 0x000fe200078e0a0d */
[----:B------:R-:W-:Y:S01]  /*12450*/  IADD3 R33, -R41, RZ, RZ ;  /* 0x000000ff29217210 */ /* 0x000fe20007ffe1ff */
[----:B-1----:R-:W-:Y:S01]  /*12460*/  IMAD.MOV.U32 R9, RZ, RZ, R40 ;  /* 0x000000ffff097224 */ /* 0x002fe200078e0028 */
[C---:B------:R-:W-:Y:S01]  /*12470*/  ISETP.GT.U32.AND P0, PT, R0.reuse, R37, PT ;  /* 0x000000250000720c */ /* 0x040fe20003f04070 */
[----:B------:R-:W-:Y:S01]  /*12480*/  IMAD.MOV R34, RZ, RZ, -R34 ;  /* 0x000000ffff227224 */ /* 0x000fe200078e0a22 */
[----:B------:R-:W-:Y:S01]  /*12490*/  STL [R1+0x344], R13 ;  /* 0x0003440d01007387 */ /* 0x000fe20000100800 */
[----:B------:R-:W-:Y:S01]  /*124a0*/  IMAD R4, R0, R33, R4 ;  /* 0x0000002100047224 */ /* 0x000fe200078e0204 */
[----:B------:R-:W-:-:S02]  /*124b0*/  @!P5 IADD3 R9, -R9, RZ, RZ ;  /* 0x000000ff0909d210 */ /* 0x000fc40007ffe1ff */
[----:B------:R-:W-:Y:S02]  /*124c0*/  ISETP.GT.U32.AND P4, PT, R0, R39, PT ;  /* 0x000000270000720c */ /* 0x000fe40003f84070 */
[----:B------:R-:W-:Y:S01]  /*124d0*/  ISETP.GE.AND P5, PT, R11, RZ, PT ;  /* 0x000000ff0b00720c */ /* 0x000fe20003fa6270 */
[----:B------:R1:W-:Y:S01]  /*124e0*/  STL [R1+0x340], R9 ;  /* 0x0003400901007387 */ /* 0x0003e20000100800 */
[----:B------:R-:W-:Y:S01]  /*124f0*/  @!P1 IMAD.IADD R36, R36, 0x1, -R0 ;  /* 0x0000000124249824 */ /* 0x000fe200078e0a00 */
[----:B------:R-:W-:Y:S01]  /*12500*/  IADD3 R33, R6, 0x17a, RZ ;  /* 0x0000017a06217810 */ /* 0x000fe20007ffe0ff */
[C---:B------:R-:W-:Y:S02]  /*12510*/  IMAD R11, R0.reuse, R34, R32 ;  /* 0x00000022000b7224 */ /* 0x040fe400078e0220 */
[----:B------:R-:W-:Y:S01]  /*12520*/  @!P0 IMAD.IADD R37, R37, 0x1, -R0 ;  /* 0x0000000125258824 */ /* 0x000fe200078e0a00 */
[----:B------:R-:W-:Y:S01]  /*12530*/  ISETP.GT.U32.AND P1, PT, R0, R36, PT ;  /* 0x000000240000720c */ /* 0x000fe20003f24070 */
[----:B------:R-:W-:Y:S01]  /*12540*/  VIADD R32, R6, 0x179 ;  /* 0x0000017906207836 */ /* 0x000fe20000000000 */
[----:B------:R-:W-:Y:S01]  /*12550*/  ISETP.GT.U32.AND P0, PT, R0, R11, PT ;  /* 0x0000000b0000720c */ /* 0x000fe20003f04070 */
[----:B------:R-:W-:Y:S01]  /*12560*/  VIADD R34, R6, 0x17b ;  /* 0x0000017b06227836 */ /* 0x000fe20000000000 */
[----:B------:R-:W-:Y:S01]  /*12570*/  @!P4 IADD3 R39, R39, -R0, RZ ;  /* 0x800000002727c210 */ /* 0x000fe20007ffe0ff */
[----:B-1----:R-:W-:Y:S01]  /*12580*/  IMAD.MOV.U32 R9, RZ, RZ, R37 ;  /* 0x000000ffff097224 */ /* 0x002fe200078e0025 */
[----:B------:R-:W-:-:S02]  /*12590*/  IABS R40, R32 ;  /* 0x0000002000287213 */ /* 0x000fc40000000000 */
[----:B------:R-:W-:Y:S01]  /*125a0*/  IABS R37, R33 ;  /* 0x0000002100257213 */ /* 0x000fe20000000000 */
[----:B------:R-:W-:Y:S01]  /*125b0*/  @!P3 IMAD.MOV R9, RZ, RZ, -R9 ;  /* 0x000000ffff09b224 */ /* 0x000fe200078e0a09 */
[C---:B------:R-:W-:Y:S01]  /*125c0*/  ISETP.GT.U32.AND P3, PT, R0.reuse, R4, PT ;  /* 0x000000040000720c */ /* 0x040fe20003f64070 */
[----:B------:R-:W-:Y:S01]  /*125d0*/  IMAD.HI.U32 R41, R3, R40, RZ ;  /* 0x0000002803297227 */ /* 0x000fe200078e00ff */
[----:B------:R-:W-:Y:S02]  /*125e0*/  ISETP.GT.U32.AND P4, PT, R0, R39, PT ;  /* 0x000000270000720c */ /* 0x000fe40003f84070 */
[----:B------:R-:W-:Y:S01]  /*125f0*/  IABS R43, R34 ;  /* 0x00000022002b7213 */ /* 0x000fe20000000000 */
[--C-:B------:R-:W-:Y:S01]  /*12600*/  @!P1 IMAD.IADD R36, R36, 0x1, -R0.reuse ;  /* 0x0000000124249824 */ /* 0x100fe200078e0a00 */
[----:B------:R-:W-:Y:S01]  /*12610*/  ISETP.GE.AND P1, PT, R35, RZ, PT ;  /* 0x000000ff2300720c */ /* 0x000fe20003f26270 */
[----:B------:R-:W-:Y:S01]  /*12620*/  IMAD.HI.U32 R35, R3, R37, RZ ;  /* 0x0000002503237227 */ /* 0x000fe200078e00ff */
[----:B------:R-:W-:Y:S01]  /*12630*/  IADD3 R41, -R41, RZ, RZ ;  /* 0x000000ff29297210 */ /* 0x000fe20007ffe1ff */
[----:B------:R1:W-:Y:S02]  /*12640*/  STL [R1+0x33c], R9 ;  /* 0x00033c0901007387 */ /* 0x0003e40000100800 */
[--C-:B------:R-:W-:Y:S01]  /*12650*/  @!P0 IMAD.IADD R11, R11, 0x1, -R0.reuse ;  /* 0x000000010b0b8824 */ /* 0x100fe200078e0a00 */
[----:B------:R-:W-:Y:S01]  /*12660*/  IADD3 R35, -R35, RZ, RZ ;  /* 0x000000ff23237210 */ /* 0x000fe20007ffe1ff */
[----:B------:R-:W-:-:S02]  /*12670*/  @!P3 IMAD.IADD R4, R4, 0x1, -R0 ;  /* 0x000000010404b824 */ /* 0x000fc400078e0a00 */
[C---:B------:R-:W-:Y:S01]  /*12680*/  IMAD R40, R0.reuse, R41, R40 ;  /* 0x0000002900287224 */ /* 0x040fe200078e0228 */
[C---:B------:R-:W-:Y:S01]  /*12690*/  ISETP.GT.U32.AND P0, PT, R0.reuse, R11, PT ;  /* 0x0000000b0000720c */ /* 0x040fe20003f04070 */
[C---:B------:R-:W-:Y:S01]  /*126a0*/  IMAD R37, R0.reuse, R35, R37 ;  /* 0x0000002300257224 */ /* 0x040fe200078e0225 */
[C---:B------:R-:W-:Y:S01]  /*126b0*/  ISETP.GT.U32.AND P3, PT, R0.reuse, R4, PT ;  /* 0x000000040000720c */ /* 0x040fe20003f64070 */
[----:B------:R-:W-:Y:S01]  /*126c0*/  IMAD.MOV.U32 R13, RZ, RZ, R36 ;  /* 0x000000ffff0d7224 */ /* 0x000fe200078e0024 */
[----:B------:R-:W-:Y:S01]  /*126d0*/  @!P4 IADD3 R39, R39, -R0, RZ ;  /* 0x800000002727c210 */ /* 0x000fe20007ffe0ff */
[----:B------:R-:W-:Y:S01]  /*126e0*/  IMAD.HI.U32 R36, R3, R43, RZ ;  /* 0x0000002b03247227 */ /* 0x000fe200078e00ff */
[----:B------:R-:W-:Y:S02]  /*126f0*/  ISETP.GT.U32.AND P4, PT, R0, R40, PT ;  /* 0x000000280000720c */ /* 0x000fe40003f84070 */
[----:B-1----:R-:W-:Y:S01]  /*12700*/  MOV R9, R39 ;  /* 0x0000002700097202 */ /* 0x002fe20000000f00 */
[----:B------:R-:W-:Y:S01]  /*12710*/  @!P6 IMAD.MOV R13, RZ, RZ, -R13 ;  /* 0x000000ffff0de224 */ /* 0x000fe200078e0a0d */
[----:B------:R-:W-:Y:S01]  /*12720*/  ISETP.GE.AND P6, PT, R32, RZ, PT ;  /* 0x000000ff2000720c */ /* 0x000fe20003fc6270 */
[----:B------:R-:W-:-:S02]  /*12730*/  VIADD R32, R6, 0x17c ;  /* 0x0000017c06207836 */ /* 0x000fc40000000000 */
[--C-:B------:R-:W-:Y:S01]  /*12740*/  @!P0 IMAD.IADD R11, R11, 0x1, -R0.reuse ;  /* 0x000000010b0b8824 */ /* 0x100fe200078e0a00 */
[----:B------:R1:W-:Y:S01]  /*12750*/  STL [R1+0x338], R13 ;  /* 0x0003380d01007387 */ /* 0x0003e20000100800 */
[----:B------:R-:W-:Y:S01]  /*12760*/  @!P3 IMAD.IADD R4, R4, 0x1, -R0 ;  /* 0x000000010404b824 */ /* 0x000fe200078e0a00 */
[----:B------:R-:W-:Y:S01]  /*12770*/  ISETP.GT.U32.AND P3, PT, R0, R37, PT ;  /* 0x000000250000720c */ /* 0x000fe20003f64070 */
[----:B------:R-:W-:Y:S01]  /*12780*/  IMAD.MOV R36, RZ, RZ, -R36 ;  /* 0x000000ffff247224 */ /* 0x000fe200078e0a24 */
[----:B------:R-:W-:Y:S01]  /*12790*/  IABS R39, R32 ;  /* 0x0000002000277213 */ /* 0x000fe20000000000 */
[----:B------:R-:W-:Y:S01]  /*127a0*/  @!P2 IMAD.MOV R9, RZ, RZ, -R9 ;  /* 0x000000ffff09a224 */ /* 0x000fe200078e0a09 */
[----:B------:R-:W-:Y:S01]  /*127b0*/  @!P4 IADD3 R40, R40, -R0, RZ ;  /* 0x800000002828c210 */ /* 0x000fe20007ffe0ff */
[----:B------:R-:W-:Y:S01]  /*127c0*/  IMAD R43, R0, R36, R43 ;  /* 0x00000024002b7224 */ /* 0x000fe200078e022b */
[----:B------:R-:W-:Y:S01]  /*127d0*/  ISETP.GE.AND P0, PT, R34, RZ, PT ;  /* 0x000000ff2200720c */ /* 0x000fe20003f06270 */
[----:B------:R-:W-:Y:S01]  /*127e0*/  IMAD.HI.U32 R36, R3, R39, RZ ;  /* 0x0000002703247227 */ /* 0x000fe200078e00ff */
[----:B-1----:R-:W-:Y:S01]  /*127f0*/  MOV R13, R11 ;  /* 0x0000000b000d7202 */ /* 0x002fe20000000f00 */
[----:B------:R1:W-:Y:S01]  /*12800*/  STL [R1+0x334], R9 ;  /* 0x0003340901007387 */ /* 0x0003e20000100800 */
[----:B------:R-:W-:Y:S01]  /*12810*/  ISETP.GT.U32.AND P4, PT, R0, R40, PT ;  /* 0x000000280000720c */ /* 0x000fe20003f84070 */
[----:B------:R-:W-:Y:S01]  /*12820*/  VIADD R11, R6, 0x17d ;  /* 0x0000017d060b7836 */ /* 0x000fe20000000000 */
[----:B------:R-:W-:Y:S01]  /*12830*/  @!P5 IADD3 R13, -R13, RZ, RZ ;  /* 0x000000ff0d0dd210 */ /* 0x000fe20007ffe1ff */
[----:B------:R-:W-:Y:S01]  /*12840*/  @!P3 IMAD.IADD R37, R37, 0x1, -R0 ;  /* 0x000000012525b824 */ /* 0x000fe200078e0a00 */
[----:B------:R-:W-:Y:S01]  /*12850*/  ISETP.GE.AND P5, PT, R32, RZ, PT ;  /* 0x000000ff2000720c */ /* 0x000fe20003fa6270 */
[----:B------:R-:W-:Y:S01]  /*12860*/  VIADD R35, R6, 0x17f ;  /* 0x0000017f06237836 */ /* 0x000fe20000000000 */
[----:B------:R-:W-:Y:S01]  /*12870*/  IABS R34, R11 ;  /* 0x0000000b00227213 */ /* 0x000fe20000000000 */
[----:B------:R2:W-:Y:S01]  /*12880*/  STL [R1+0x330], R13 ;  /* 0x0003300d01007387 */ /* 0x0005e20000100800 */
[----:B------:R-:W-:Y:S01]  /*12890*/  ISETP.GT.U32.AND P3, PT, R0, R37, PT ;  /* 0x000000250000720c */ /* 0x000fe20003f64070 */
[----:B-1----:R-:W-:Y:S01]  /*128a0*/  IMAD.MOV.U32 R9, RZ, RZ, R4 ;  /* 0x000000ffff097224 */ /* 0x002fe200078e0004 */
[----:B------:R-:W-:Y:S01]  /*128b0*/  IADD3 R36, -R36, RZ, RZ ;  /* 0x000000ff24247210 */ /* 0x000fe20007ffe1ff */
[----:B------:R-:W-:Y:S01]  /*128c0*/  IMAD.HI.U32 R32, R3, R34, RZ ;  /* 0x0000002203207227 */ /* 0x000fe200078e00ff */
[----:B------:R-:W-:-:S02]  /*128d0*/  IADD3 R4, R6, 0x17e, RZ ;  /* 0x0000017e06047810 */ /* 0x000fc40007ffe0ff */
[----:B------:R-:W-:Y:S01]  /*128e0*/  ISETP.GE.AND P2, PT, R33, RZ, PT ;  /* 0x000000ff2100720c */ /* 0x000fe20003f46270 */
[----:B------:R-:W-:Y:S01]  /*128f0*/  @!P4 IMAD.IADD R40, R40, 0x1, -R0 ;  /* 0x000000012828c824 */ /* 0x000fe200078e0a00 */
[C---:B------:R-:W-:Y:S01]  /*12900*/  ISETP.GT.U32.AND P4, PT, R0.reuse, R43, PT ;  /* 0x0000002b0000720c */ /* 0x040fe20003f84070 */
[----:B------:R-:W-:Y:S01]  /*12910*/  IMAD.MOV R32, RZ, RZ, -R32 ;  /* 0x000000ffff207224 */ /* 0x000fe200078e0a20 */
[----:B------:R-:W-:Y:S01]  /*12920*/  IABS R33, R4 ;  /* 0x0000000400217213 */ /* 0x000fe20000000000 */
[C---:B------:R-:W-:Y:S02]  /*12930*/  IMAD R39, R0.reuse, R36, R39 ;  /* 0x0000002400277224 */ /* 0x040fe400078e0227 */
[C---:B------:R-:W-:Y:S01]  /*12940*/  IMAD R34, R0.reuse, R32, R34 ;  /* 0x0000002000227224 */ /* 0x040fe200078e0222 */
[----:B------:R-:W-:Y:S01]  /*12950*/  @!P3 IADD3 R37, R37, -R0, RZ ;  /* 0x800000002525b210 */ /* 0x000fe20007ffe0ff */
[----:B--2---:R-:W-:Y:S01]  /*12960*/  IMAD.MOV.U32 R13, RZ, RZ, R40 ;  /* 0x000000ffff0d7224 */ /* 0x004fe200078e0028 */
[C---:B------:R-:W-:Y:S01]  /*12970*/  ISETP.GT.U32.AND P3, PT, R0.reuse, R39, PT ;  /* 0x000000270000720c */ /* 0x040fe20003f64070 */
[----:B------:R-:W-:Y:S01]  /*12980*/  @!P1 IMAD.MOV R9, RZ, RZ, -R9 ;  /* 0x000000ffff099224 */ /* 0x000fe200078e0a09 */
[----:B------:R-:W-:Y:S01]  /*12990*/  ISETP.GE.AND P1, PT, R11, RZ, PT ;  /* 0x000000ff0b00720c */ /* 0x000fe20003f26270 */
[----:B------:R-:W-:Y:S01]  /*129a0*/  @!P6 IMAD.MOV R13, RZ, RZ, -R13 ;  /* 0x000000ffff0de224 */ /* 0x000fe200078e0a0d */
[----:B------:R-:W-:Y:S01]  /*129b0*/  ISETP.GT.U32.AND P6, PT, R0, R34, PT ;  /* 0x000000220000720c */ /* 0x000fe20003fc4070 */
[----:B------:R-:W-:Y:S01]  /*129c0*/  @!P4 IMAD.IADD R43, R43, 0x1, -R0 ;  /* 0x000000012b2bc824 */ /* 0x000fe200078e0a00 */
[----:B------:R1:W-:Y:S01]  /*129d0*/  STL [R1+0x32c], R9 ;  /* 0x00032c0901007387 */ /* 0x0003e20000100800 */
[----:B------:R-:W-:Y:S01]  /*129e0*/  IMAD.HI.U32 R36, R3, R33, RZ ;  /* 0x0000002103247227 */ /* 0x000fe200078e00ff */
[----:B------:R-:W-:-:S02]  /*129f0*/  IABS R11, R35 ;  /* 0x00000023000b7213 */ /* 0x000fc40000000000 */
[----:B------:R-:W-:Y:S01]  /*12a00*/  ISETP.GT.U32.AND P4, PT, R0, R43, PT ;  /* 0x0000002b0000720c */ /* 0x000fe20003f84070 */
[----:B------:R-:W-:Y:S01]  /*12a10*/  IMAD.MOV R36, RZ, RZ, -R36 ;  /* 0x000000ffff247224 */ /* 0x000fe200078e0a24 */
[----:B------:R-:W-:Y:S01]  /*12a20*/  STL [R1+0x328], R13 ;  /* 0x0003280d01007387 */ /* 0x000fe20000100800 */
[----:B------:R-:W-:Y:S01]  /*12a30*/  @!P3 IADD3 R39, R39, -R0, RZ ;  /* 0x800000002727b210 */ /* 0x000fe20007ffe0ff */
[----:B------:R-:W-:Y:S01]  /*12a40*/  VIADD R41, R6, 0x180 ;  /* 0x0000018006297836 */ /* 0x000fe20000000000 */
[----:B-1----:R-:W-:Y:S02]  /*12a50*/  MOV R9, R37 ;  /* 0x0000002500097202 */ /* 0x002fe40000000f00 */
[----:B------:R-:W-:Y:S01]  /*12a60*/  @!P6 IMAD.IADD R34, R34, 0x1, -R0 ;  /* 0x000000012222e824 */ /* 0x000fe200078e0a00 */
[----:B------:R-:W-:Y:S01]  /*12a70*/  ISETP.GT.U32.AND P3, PT, R0, R39, PT ;  /* 0x000000270000720c */ /* 0x000fe20003f64070 */
[----:B------:R-:W-:Y:S01]  /*12a80*/  IMAD.HI.U32 R32, R3, R11, RZ ;  /* 0x0000000b03207227 */ /* 0x000fe200078e00ff */
[----:B------:R-:W-:-:S02]  /*12a90*/  @!P2 IADD3 R9, -R9, RZ, RZ ;  /* 0x000000ff0909a210 */ /* 0x000fc40007ffe1ff */
[----:B------:R-:W-:Y:S01]  /*12aa0*/  ISETP.GT.U32.AND P6, PT, R0, R34, PT ;  /* 0x000000220000720c */ /* 0x000fe20003fc4070 */
[----:B------:R-:W-:Y:S01]  /*12ab0*/  IMAD.MOV R32, RZ, RZ, -R32 ;  /* 0x000000ffff207224 */ /* 0x000fe200078e0a20 */
[----:B------:R-:W-:Y:S01]  /*12ac0*/  ISETP.GE.AND P2, PT, R4, RZ, PT ;  /* 0x000000ff0400720c */ /* 0x000fe20003f46270 */
[----:B------:R-:W-:Y:S01]  /*12ad0*/  IMAD R4, R0, R36, R33 ;  /* 0x0000002400047224 */ /* 0x000fe200078e0221 */
[----:B------:R-:W-:Y:S01]  /*12ae0*/  IABS R37, R41 ;  /* 0x0000002900257213 */ /* 0x000fe20000000000 */
[----:B------:R-:W-:Y:S01]  /*12af0*/  VIADD R36, R6, 0x181 ;  /* 0x0000018106247836 */ /* 0x000fe20000000000 */
[----:B------:R1:W-:Y:S01]  /*12b00*/  STL [R1+0x324], R9 ;  /* 0x0003240901007387 */ /* 0x0003e20000100800 */
[----:B------:R-:W-:Y:S01]  /*12b10*/  IMAD R11, R0, R32, R11 ;  /* 0x00000020000b7224 */ /* 0x000fe200078e020b */
[----:B------:R-:W-:Y:S01]  /*12b20*/  IABS R33, R42 ;  /* 0x0000002a00217213 */ /* 0x000fe20000000000 */
[----:B------:R-:W-:Y:S01]  /*12b30*/  @!P4 IMAD.IADD R43, R43, 0x1, -R0 ;  /* 0x000000012b2bc824 */ /* 0x000fe200078e0a00 */
[----:B------:R-:W-:Y:S01]  /*12b40*/  IABS R47, R36 ;  /* 0x00000024002f7213 */ /* 0x000fe20000000000 */
[----:B------:R-:W-:Y:S01]  /*12b50*/  IMAD.HI.U32 R40, R3, R37, RZ ;  /* 0x0000002503287227 */ /* 0x000fe200078e00ff */
[----:B------:R-:W-:-:S02]  /*12b60*/  @!P3 IADD3 R39, R39, -R0, RZ ;  /* 0x800000002727b210 */ /* 0x000fc40007ffe0ff */
[----:B------:R-:W-:Y:S01]  /*12b70*/  ISETP.GT.U32.AND P3, PT, R0, R4, PT ;  /* 0x000000040000720c */ /* 0x000fe20003f64070 */
[----:B------:R-:W-:Y:S01]  /*12b80*/  IMAD.HI.U32 R46, R3, R47, RZ ;  /* 0x0000002f032e7227 */ /* 0x000fe200078e00ff */
[----:B------:R-:W-:-:S03]  /*12b90*/  ISETP.GE.AND P4, PT, R35, RZ, PT ;  /* 0x000000ff2300720c */ /* 0x000fc60003f86270 */
[----:B------:R-:W-:Y:S01]  /*12ba0*/  @!P6 IMAD.IADD R34, R34, 0x1, -R0 ;  /* 0x000000012222e824 */ /* 0x000fe200078e0a00 */
[----:B------:R-:W-:Y:S01]  /*12bb0*/  ISETP.GT.U32.AND P6, PT, R0, R11, PT ;  /* 0x0000000b0000720c */ /* 0x000fe20003fc4070 */
[----:B------:R-:W-:Y:S01]  /*12bc0*/  IMAD.MOV R40, RZ, RZ, -R40 ;  /* 0x000000ffff287224 */ /* 0x000fe200078e0a28 */
[----:B------:R-:W-:Y:S01]  /*12bd0*/  IADD3 R46, -R46, RZ, RZ ;  /* 0x000000ff2e2e7210 */ /* 0x000fe20007ffe1ff */
[----:B-1----:R-:W-:Y:S02]  /*12be0*/  IMAD.MOV.U32 R9, RZ, RZ, R43 ;  /* 0x000000ffff097224 */ /* 0x002fe400078e002b */
[----:B------:R-:W-:Y:S02]  /*12bf0*/  IMAD R37, R0, R40, R37 ;  /* 0x0000002800257224 */ /* 0x000fe400078e0225 */
[----:B------:R-:W-:Y:S02]  /*12c00*/  @!P0 IMAD.MOV R9, RZ, RZ, -R9 ;  /* 0x000000ffff098224 */ /* 0x000fe400078e0a09 */
[--C-:B------:R-:W-:Y:S01]  /*12c10*/  @!P3 IMAD.IADD R4, R4, 0x1, -R0.reuse ;  /* 0x000000010404b824 */ /* 0x100fe200078e0a00 */
[C---:B------:R-:W-:Y:S01]  /*12c20*/  ISETP.GT.U32.AND P3, PT, R0.reuse, R37, PT ;  /* 0x000000250000720c */ /* 0x040fe20003f64070 */
[C---:B------:R-:W-:Y:S01]  /*12c30*/  IMAD R46, R0.reuse, R46, R47 ;  /* 0x0000002e002e7224 */ /* 0x040fe200078e022f */
[----:B------:R1:W-:Y:S01]  /*12c40*/  STL [R1+0x308], R9 ;  /* 0x0003080901007387 */ /* 0x0003e20000100800 */
[----:B------:R-:W-:Y:S01]  /*12c50*/  @!P6 IMAD.IADD R11, R11, 0x1, -R0 ;  /* 0x000000010b0be824 */ /* 0x000fe200078e0a00 */
[C---:B------:R-:W-:Y:S01]  /*12c60*/  ISETP.GT.U32.AND P0, PT, R0.reuse, R4, PT ;  /* 0x000000040000720c */ /* 0x040fe20003f04070 */
[----:B------:R-:W-:Y:S01]  /*12c70*/  IMAD.HI.U32 R49, R3, R33, RZ ;  /* 0x0000002103317227 */ /* 0x000fe200078e00ff */
[----:B------:R-:W-:-:S02]  /*12c80*/  ISETP.GT.U32.AND P6, PT, R0, R46, PT ;  /* 0x0000002e0000720c */ /* 0x000fc40003fc4070 */
[C---:B------:R-:W-:Y:S01]  /*12c90*/  IADD3 R47, R6.reuse, 0x185, RZ ;  /* 0x00000185062f7810 */ /* 0x040fe20007ffe0ff */
[----:B------:R-:W-:Y:S01]  /*12ca0*/  VIADD R35, R6, 0x184 ;  /* 0x0000018406237836 */ /* 0x000fe20000000000 */
[----:B------:R-:W-:Y:S01]  /*12cb0*/  IADD3 R49, -R49, RZ, RZ ;  /* 0x000000ff31317210 */ /* 0x000fe20007ffe1ff */
[----:B-1----:R-:W-:Y:S02]  /*12cc0*/  IMAD.MOV.U32 R9, RZ, RZ, R39 ;  /* 0x000000ffff097224 */ /* 0x002fe400078e0027 */
[----:B------:R-:W-:Y:S02]  /*12cd0*/  @!P3 IADD3 R37, R37, -R0, RZ ;  /* 0x800000002525b210 */ /* 0x000fe40007ffe0ff */
[----:B------:R-:W-:Y:S01]  /*12ce0*/  IABS R32, R35 ;  /* 0x0000002300207213 */ /* 0x000fe20000000000 */
[----:B------:R-:W-:Y:S01]  /*12cf0*/  @!P5 IMAD.MOV R9, RZ, RZ, -R9 ;  /* 0x000000ffff09d224 */ /* 0x000fe200078e0a09 */
[C---:B------:R-:W-:Y:S01]  /*12d00*/  ISETP.GT.U32.AND P3, PT, R0.reuse, R11, PT ;  /* 0x0000000b0000720c */ /* 0x040fe20003f64070 */
[C---:B------:R-:W-:Y:S01]  /*12d10*/  IMAD R33, R0.reuse, R49, R33 ;  /* 0x0000003100217224 */ /* 0x040fe200078e0221 */
[----:B------:R-:W-:Y:S01]  /*12d20*/  ISETP.GT.U32.AND P5, PT, R0, R37, PT ;  /* 0x000000250000720c */ /* 0x000fe20003fa4070 */
[----:B------:R-:W-:Y:S01]  /*12d30*/  IMAD.HI.U32 R40, R3, R32, RZ ;  /* 0x0000002003287227 */ /* 0x000fe200078e00ff */
[----:B------:R1:W-:Y:S01]  /*12d40*/  STL [R1+0x304], R9 ;  /* 0x0003040901007387 */ /* 0x0003e20000100800 */
[----:B------:R-:W-:-:S02]  /*12d50*/  @!P6 IADD3 R46, R46, -R0, RZ ;  /* 0x800000002e2ee210 */ /* 0x000fc40007ffe0ff */
[----:B------:R-:W-:Y:S01]  /*12d60*/  @!P0 IMAD.IADD R4, R4, 0x1, -R0 ;  /* 0x0000000104048824 */ /* 0x000fe200078e0a00 */
[C---:B------:R-:W-:Y:S01]  /*12d70*/  ISETP.GT.U32.AND P0, PT, R0.reuse, R33, PT ;  /* 0x000000210000720c */ /* 0x040fe20003f04070 */
[----:B------:R-:W-:Y:S01]  /*12d80*/  IMAD.MOV R40, RZ, RZ, -R40 ;  /* 0x000000ffff287224 */ /* 0x000fe200078e0a28 */
[C---:B------:R-:W-:Y:S02]  /*12d90*/  ISETP.GT.U32.AND P6, PT, R0.reuse, R46, PT ;  /* 0x0000002e0000720c */ /* 0x040fe40003fc4070 */
[----:B------:R-:W-:Y:S01]  /*12da0*/  MOV R13, R4 ;  /* 0x00000004000d7202 */ /* 0x000fe20000000f00 */
[----:B------:R-:W-:Y:S01]  /*12db0*/  IMAD R32, R0, R40, R32 ;  /* 0x0000002800207224 */ /* 0x000fe200078e0220 */
[----:B------:R-:W-:Y:S01]  /*12dc0*/  IABS R43, R47 ;  /* 0x0000002f002b7213 */ /* 0x000fe20000000000 */
[----:B-1----:R-:W-:Y:S01]  /*12dd0*/  IMAD.MOV.U32 R9, RZ, RZ, R34 ;  /* 0x000000ffff097224 */ /* 0x002fe200078e0022 */
[----:B------:R-:W-:Y:S01]  /*12de0*/  @!P5 IADD3 R37, R37, -R0, RZ ;  /* 0x800000002525d210 */ /* 0x000fe20007ffe0ff */
[----:B------:R-:W-:Y:S01]  /*12df0*/  VIADD R40, R6, 0x186 ;  /* 0x0000018606287836 */ /* 0x000fe20000000000 */
[C---:B------:R-:W-:Y:S01]  /*12e00*/  ISETP.GT.U32.AND P5, PT, R0.reuse, R32, PT ;  /* 0x000000200000720c */ /* 0x040fe20003fa4070 */
[--C-:B------:R-:W-:Y:S01]  /*12e10*/  @!P3 IMAD.IADD R11, R11, 0x1, -R0.reuse ;  /* 0x000000010b0bb824 */ /* 0x100fe200078e0a00 */
[----:B------:R-:W-:Y:S01]  /*12e20*/  @!P1 IADD3 R9, -R9, RZ, RZ ;  /* 0x000000ff09099210 */ /* 0x000fe20007ffe1ff */
[--C-:B------:R-:W-:Y:S01]  /*12e30*/  @!P0 IMAD.IADD R33, R33, 0x1, -R0.reuse ;  /* 0x0000000121218824 */ /* 0x100fe200078e0a00 */
[----:B------:R-:W-:Y:S01]  /*12e40*/  ISETP.GT.U32.AND P1, PT, R0, R45, PT ;  /* 0x0000002d0000720c */ /* 0x000fe20003f24070 */
[----:B------:R-:W-:Y:S01]  /*12e50*/  @!P2 IMAD.MOV R13, RZ, RZ, -R13 ;  /* 0x000000ffff0da224 */ /* 0x000fe200078e0a0d */
[----:B------:R-:W-:Y:S01]  /*12e60*/  IABS R39, R40 ;  /* 0x0000002800277213 */ /* 0x000fe20000000000 */
[----:B------:R1:W-:Y:S01]  /*12e70*/  STL [R1+0x2f8], R9 ;  /* 0x0002f80901007387 */ /* 0x0003e20000100800 */
[----:B------:R-:W-:Y:S01]  /*12e80*/  ISETP.GE.AND P3, PT, R41, RZ, PT ;  /* 0x000000ff2900720c */ /* 0x000fe20003f66270 */
[----:B------:R-:W-:Y:S01]  /*12e90*/  @!P6 IMAD.IADD R46, R46, 0x1, -R0 ;  /* 0x000000012e2ee824 */ /* 0x000fe200078e0a00 */
[----:B------:R-:W-:Y:S01]  /*12ea0*/  ISETP.GE.AND P6, PT, R36, RZ, PT ;  /* 0x000000ff2400720c */ /* 0x000fe20003fc6270 */
[----:B------:R-:W-:Y:S01]  /*12eb0*/  IMAD.HI.U32 R41, R3, R43, RZ ;  /* 0x0000002b03297227 */ /* 0x000fe200078e00ff */
[----:B------:R2:W-:Y:S01]  /*12ec0*/  STL [R1+0x2dc], R13 ;  /* 0x0002dc0d01007387 */ /* 0x0005e20000100800 */
[----:B------:R-:W-:-:S02]  /*12ed0*/  @!P5 IADD3 R32, R32, -R0, RZ ;  /* 0x800000002020d210 */ /* 0x000fc40007ffe0ff */
[----:B------:R-:W-:Y:S01]  /*12ee0*/  IMAD.HI.U32 R34, R3, R39, RZ ;  /* 0x0000002703227227 */ /* 0x000fe200078e00ff */
[----:B------:R-:W-:Y:S02]  /*12ef0*/  ISETP.GE.AND P0, PT, R42, RZ, PT ;  /* 0x000000ff2a00720c */ /* 0x000fe40003f06270 */
[----:B------:R-:W-:Y:S01]  /*12f00*/  ISETP.GT.U32.AND P5, PT, R0, R32, PT ;  /* 0x000000200000720c */ /* 0x000fe20003fa4070 */
[--C-:B------:R-:W-:Y:S01]  /*12f10*/  @!P1 IMAD.IADD R45, R45, 0x1, -R0.reuse ;  /* 0x000000012d2d9824 */ /* 0x100fe200078e0a00 */
[----:B------:R-:W-:Y:S01]  /*12f20*/  IADD3 R34, -R34, RZ, RZ ;  /* 0x000000ff22227210 */ /* 0x000fe20007ffe1ff */
[----:B-1----:R-:W-:Y:S01]  /*12f30*/  IMAD.MOV.U32 R9, RZ, RZ, R11 ;  /* 0x000000ffff097224 */ /* 0x002fe200078e000b */
[----:B--2---:R-:W-:Y:S01]  /*12f40*/  MOV R13, R37 ;  /* 0x00000025000d7202 */ /* 0x004fe20000000f00 */
[----:B------:R-:W-:Y:S01]  /*12f50*/  IMAD.MOV R41, RZ, RZ, -R41 ;  /* 0x000000ffff297224 */ /* 0x000fe200078e0a29 */
[C---:B------:R-:W-:Y:S01]  /*12f60*/  ISETP.GT.U32.AND P2, PT, R0.reuse, R45, PT ;  /* 0x0000002d0000720c */ /* 0x040fe20003f44070 */
[----:B------:R-:W-:Y:S01]  /*12f70*/  @!P4 IMAD.MOV R9, RZ, RZ, -R9 ;  /* 0x000000ffff09c224 */ /* 0x000fe200078e0a09 */
[C---:B------:R-:W-:Y:S01]  /*12f80*/  ISETP.GT.U32.AND P4, PT, R0.reuse, R33, PT ;  /* 0x000000210000720c */ /* 0x040fe20003f84070 */
[----:B------:R-:W-:Y:S01]  /*12f90*/  IMAD R36, R0, R41, R43 ;  /* 0x0000002900247224 */ /* 0x000fe200078e022b */
[----:B------:R-:W-:Y:S01]  /*12fa0*/  ISETP.GE.AND P1, PT, R44, RZ, PT ;  /* 0x000000ff2c00720c */ /* 0x000fe20003f26270 */
[----:B------:R-:W-:Y:S01]  /*12fb0*/  VIADD R4, R6, 0x187 ;  /* 0x0000018706047836 */ /* 0x000fe20000000000 */
[----:B------:R1:W-:Y:S01]  /*12fc0*/  STL [R1+0x2d4], R9 ;  /* 0x0002d40901007387 */ /* 0x0003e20000100800 */
[----:B------:R-:W-:Y:S01]  /*12fd0*/  @!P3 IADD3 R13, -R13, RZ, RZ ;  /* 0x000000ff0d0db210 */ /* 0x000fe20007ffe1ff */
[C---:B------:R-:W-:Y:S01]  /*12fe0*/  IMAD R34, R0.reuse, R34, R39 ;  /* 0x0000002200227224 */ /* 0x040fe200078e0227 */
[----:B------:R-:W-:Y:S01]  /*12ff0*/  ISETP.GT.U32.AND P3, PT, R0, R36, PT ;  /* 0x000000240000720c */ /* 0x000fe20003f64070 */
[--C-:B------:R-:W-:Y:S01]  /*13000*/  @!P5 IMAD.IADD R32, R32, 0x1, -R0.reuse ;  /* 0x000000012020d824 */ /* 0x100fe200078e0a00 */
[----:B------:R-:W-:Y:S01]  /*13010*/  ISETP.GE.AND P5, PT, R40, RZ, PT ;  /* 0x000000ff2800720c */ /* 0x000fe20003fa6270 */
[----:B------:R2:W-:Y:S01]  /*13020*/  STL [R1+0x2c8], R13 ;  /* 0x0002c80d01007387 */ /* 0x0005e20000100800 */
[----:B------:R-:W-:Y:S01]  /*13030*/  @!P2 IMAD.IADD R45, R45, 0x1, -R0 ;  /* 0x000000012d2da824 */ /* 0x000fe200078e0a00 */
[----:B------:R-:W-:Y:S01]  /*13040*/  ISETP.GT.U32.AND P2, PT, R0, R34, PT ;  /* 0x000000220000720c */ /* 0x000fe20003f44070 */
[C---:B------:R-:W-:Y:S01]  /*13050*/  VIADD R11, R6.reuse, 0x188 ;  /* 0x00000188060b7836 */ /* 0x040fe20000000000 */
[----:B------:R-:W-:Y:S01]  /*13060*/  @!P4 IADD3 R33, R33, -R0, RZ ;  /* 0x800000002121c210 */ /* 0x000fe20007ffe0ff */
[----:B-1----:R-:W-:Y:S01]  /*13070*/  IMAD.MOV.U32 R9, RZ, RZ, R46 ;  /* 0x000000ffff097224 */ /* 0x002fe200078e002e */
[----:B------:R-:W-:Y:S01]  /*13080*/  ISETP.GE.AND P4, PT, R47, RZ, PT ;  /* 0x000000ff2f00720c */ /* 0x000fe20003f86270 */
[----:B------:R-:W-:Y:S01]  /*13090*/  VIADD R41, R6, 0x189 ;  /* 0x0000018906297836 */ /* 0x000fe20000000000 */
[----:B------:R-:W-:Y:S01]  /*130a0*/  IABS R43, R11 ;  /* 0x0000000b002b7213 */ /* 0x000fe20000000000 */
[----:B------:R-:W-:Y:S01]  /*130b0*/  @!P6 IMAD.MOV R9, RZ, RZ, -R9 ;  /* 0x000000ffff09e224 */ /* 0x000fe200078e0a09 */
[----:B------:R-:W-:Y:S01]  /*130c0*/  ISETP.GE.AND P6, PT, R35, RZ, PT ;  /* 0x000000ff2300720c */ /* 0x000fe20003fc6270 */
[--C-:B------:R-:W-:Y:S01]  /*130d0*/  @!P3 IMAD.IADD R36, R36, 0x1, -R0.reuse ;  /* 0x000000012424b824 */ /* 0x100fe200078e0a00 */
[----:B------:R-:W-:Y:S01]  /*130e0*/  IABS R35, R4 ;  /* 0x0000000400237213 */ /* 0x000fe20000000000 */
[----:B------:R-:W-:Y:S01]  /*130f0*/  VIADD R39, R6, 0x18d ;  /* 0x0000018d06277836 */ /* 0x000fe20000000000 */
[----:B--2---:R-:W-:Y:S01]  /*13100*/  MOV R13, R45 ;  /* 0x0000002d000d7202 */ /* 0x004fe20000000f00 */
[----:B------:R1:W-:Y:S01]  /*13110*/  STL [R1+0x2c4], R9 ;  /* 0x0002c40901007387 */ /* 0x0003e20000100800 */
[----:B------:R-:W-:Y:S01]  /*13120*/  @!P2 IMAD.IADD R34, R34, 0x1, -R0 ;  /* 0x000000012222a824 */ /* 0x000fe200078e0a00 */
[----:B------:R-:W-:Y:S01]  /*13130*/  ISETP.GT.U32.AND P2, PT, R0, R36, PT ;  /* 0x000000240000720c */ /* 0x000fe20003f44070 */
[----:B------:R-:W-:Y:S01]  /*13140*/  IMAD.HI.U32 R37, R3, R35, RZ ;  /* 0x0000002303257227 */ /* 0x000fe200078e00ff */
[----:B------:R-:W-:-:S02]  /*13150*/  ISETP.GE.AND P3, PT, R4, RZ, PT ;  /* 0x000000ff0400720c */ /* 0x000fc40003f66270 */
[----:B------:R-:W-:Y:S01]  /*13160*/  IABS R42, R39 ;  /* 0x00000027002a7213 */ /* 0x000fe20000000000 */
[----:B------:R-:W-:Y:S01]  /*13170*/  @!P1 IMAD.MOV R13, RZ, RZ, -R13 ;  /* 0x000000ffff0d9224 */ /* 0x000fe200078e0a0d */
[C---:B------:R-:W-:Y:S01]  /*13180*/  ISETP.GT.U32.AND P1, PT, R0.reuse, R34, PT ;  /* 0x000000220000720c */ /* 0x040fe20003f24070 */
[----:B------:R-:W-:Y:S01]  /*13190*/  IMAD.MOV R37, RZ, RZ, -R37 ;  /* 0x000000ffff257224 */ /* 0x000fe200078e0a25 */
[----:B-1----:R-:W-:Y:S01]  /*131a0*/  MOV R9, R33 ;  /* 0x0000002100097202 */ /* 0x002fe20000000f00 */
[----:B------:R-:W-:Y:S01]  /*131b0*/  IMAD.HI.U32 R4, R3, R43, RZ ;  /* 0x0000002b03047227 */ /* 0x000fe200078e00ff */
[----:B------:R-:W-:Y:S02]  /*131c0*/  STL [R1+0x2b4], R13 ;  /* 0x0002b40d01007387 */ /* 0x000fe40000100800 */
[----:B------:R-:W-:Y:S01]  /*131d0*/  @!P0 IADD3 R9, -R9, RZ, RZ ;  /* 0x000000ff09098210 */ /* 0x000fe20007ffe1ff */
[----:B------:R-:W-:Y:S01]  /*131e0*/  IMAD R40, R0, R37, R35 ;  /* 0x0000002500287224 */ /* 0x000fe200078e0223 */
[----:B------:R-:W-:Y:S01]  /*131f0*/  @!P2 IADD3 R36, R36, -R0, RZ ;  /* 0x800000002424a210 */ /* 0x000fe20007ffe0ff */
[----:B------:R-:W-:Y:S01]  /*13200*/  IMAD.MOV R4, RZ, RZ, -R4 ;  /* 0x000000ffff047224 */ /* 0x000fe200078e0a04 */
[----:B------:R-:W-:Y:S01]  /*13210*/  ISETP.GE.AND P2, PT, R41, RZ, PT ;  /* 0x000000ff2900720c */ /* 0x000fe20003f46270 */
[----:B------:R1:W-:Y:S01]  /*13220*/  STL [R1+0x2b0], R9 ;  /* 0x0002b00901007387 */ /* 0x0003e20000100800 */
[----:B------:R-:W-:Y:S01]  /*13230*/  IABS R41, R41 ;  /* 0x0000002900297213 */ /* 0x000fe20000000000 */
[----:B------:R-:W-:Y:S01]  /*13240*/  IMAD R43, R0, R4, R43 ;  /* 0x00000004002b7224 */ /* 0x000fe200078e022b */
[----:B------:R-:W-:Y:S01]  /*13250*/  ISETP.GE.AND P0, PT, R11, RZ, PT ;  /* 0x000000ff0b00720c */ /* 0x000fe20003f06270 */
[----:B------:R-:W-:-:S02]  /*13260*/  @!P1 IMAD.IADD R34, R34, 0x1, -R0 ;  /* 0x0000000122229824 */ /* 0x000fc400078e0a00 */
[----:B------:R-:W-:Y:S01]  /*13270*/  IMAD.HI.U32 R35, R3, R41, RZ ;  /* 0x0000002903237227 */ /* 0x000fe200078e00ff */
[----:B------:R-:W-:-:S03]  /*13280*/  ISETP.GT.U32.AND P1, PT, R0, R43, PT ;  /* 0x0000002b0000720c */ /* 0x000fc60003f24070 */
[----:B-1----:R-:W-:Y:S01]  /*13290*/  IMAD.MOV.U32 R9, RZ, RZ, R32 ;  /* 0x000000ffff097224 */ /* 0x002fe200078e0020 */
[C---:B------:R-:W-:Y:S01]  /*132a0*/  IADD3 R32, R6.reuse, 0x18a, RZ ;  /* 0x0000018a06207810 */ /* 0x040fe20007ffe0ff */
[----:B------:R-:W-:Y:S02]  /*132b0*/  VIADD R11, R6, 0x18b ;  /* 0x0000018b060b7836 */ /* 0x000fe40000000000 */
[----:B------:R-:W-:Y:S01]  /*132c0*/  @!P6 IMAD.MOV R9, RZ, RZ, -R9 ;  /* 0x000000ffff09e224 */ /* 0x000fe200078e0a09 */
[C---:B------:R-:W-:Y:S01]  /*132d0*/  ISETP.GT.U32.AND P6, PT, R0.reuse, R40, PT ;  /* 0x000000280000720c */ /* 0x040fe20003fc4070 */
[----:B------:R-:W-:Y:S01]  /*132e0*/  IMAD.MOV R35, RZ, RZ, -R35 ;  /* 0x000000ffff237224 */ /* 0x000fe200078e0a23 */
[----:B------:R-:W-:Y:S02]  /*132f0*/  IABS R37, R11 ;  /* 0x0000000b00257213 */ /* 0x000fe40000000000 */
[----:B------:R1:W-:Y:S01]  /*13300*/  STL [R1+0x2a0], R9 ;  /* 0x0002a00901007387 */ /* 0x0003e20000100800 */
[----:B------:R-:W-:Y:S01]  /*13310*/  IMAD R41, R0, R35, R41 ;  /* 0x0000002300297224 */ /* 0x000fe200078e0229 */
[----:B------:R-:W-:Y:S01]  /*13320*/  IABS R4, R32 ;  /* 0x0000002000047213 */ /* 0x000fe20000000000 */
[----:B------:R-:W-:-:S02]  /*13330*/  @!P1 IMAD.IADD R43, R43, 0x1, -R0 ;  /* 0x000000012b2b9824 */ /* 0x000fc400078e0a00 */
[----:B------:R-:W-:Y:S02]  /*13340*/  VIADD R35, R6, 0x18e ;  /* 0x0000018e06237836 */ /* 0x000fe40000000000 */
[C---:B------:R-:W-:Y:S01]  /*13350*/  IMAD.HI.U32 R33, R3.reuse, R4, RZ ;  /* 0x0000000403217227 */ /* 0x040fe200078e00ff */
[----:B------:R-:W-:Y:S02]  /*13360*/  ISETP.GT.U32.AND P1, PT, R0, R43, PT ;  /* 0x0000002b0000720c */ /* 0x000fe40003f24070 */
[----:B------:R-:W-:Y:S01]  /*13370*/  @!P6 IADD3 R40, R40, -R0, RZ ;  /* 0x800000002828e210 */ /* 0x000fe20007ffe0ff */
[----:B-1----:R-:W-:Y:S01]  /*13380*/  IMAD.MOV.U32 R9, RZ, RZ, R36 ;  /* 0x000000ffff097224 */ /* 0x002fe200078e0024 */
[----:B------:R-:W-:Y:S01]  /*13390*/  IABS R36, R35 ;  /* 0x0000002300247213 */ /* 0x000fe20000000000 */
[----:B------:R-:W-:Y:S01]  /*133a0*/  IMAD.MOV R33, RZ, RZ, -R33 ;  /* 0x000000ffff217224 */ /* 0x000fe200078e0a21 */
[----:B------:R-:W-:Y:S01]  /*133b0*/  ISETP.GT.U32.AND P6, PT, R0, R40, PT ;  /* 0x000000280000720c */ /* 0x000fe20003fc4070 */
[----:B------:R-:W-:Y:S01]  /*133c0*/  @!P4 IMAD.MOV R9, RZ, RZ, -R9 ;  /* 0x000000ffff09c224 */ /* 0x000fe200078e0a09 */
[----:B------:R-:W-:Y:S01]  /*133d0*/  ISETP.GE.AND P4, PT, R32, RZ, PT ;  /* 0x000000ff2000720c */ /* 0x000fe20003f86270 */
[----:B------:R-:W-:-:S03]  /*133e0*/  IMAD.HI.U32 R32, R3, R37, RZ ;  /* 0x0000002503207227 */ /* 0x000fc600078e00ff */
[----:B------:R1:W-:Y:S01]  /*133f0*/  STL [R1+0x280], R9 ;  /* 0x0002800901007387 */ /* 0x0003e20000100800 */
[----:B------:R-:W-:Y:S01]  /*13400*/  IMAD.MOV R32, RZ, RZ, -R32 ;  /* 0x000000ffff207224 */ /* 0x000fe200078e0a20 */
[----:B------:R-:W-:Y:S01]  /*13410*/  @!P1 IADD3 R43, R43, -R0, RZ ;  /* 0x800000002b2b9210 */ /* 0x000fe20007ffe0ff */
[C---:B------:R-:W-:Y:S02]  /*13420*/  IMAD R4, R0.reuse, R33, R4 ;  /* 0x0000002100047224 */ /* 0x040fe400078e0204 */
[----:B------:R-:W-:Y:S02]  /*13430*/  IMAD R37, R0, R32, R37 ;  /* 0x0000002000257224 */ /* 0x000fe400078e0225 */
[----:B------:R-:W-:Y:S01]  /*13440*/  @!P6 IADD3 R40, R40, -R0, RZ ;  /* 0x800000002828e210 */ /* 0x000fe20007ffe0ff */
[----:B------:R-:W-:Y:S01]  /*13450*/  VIADD R32, R6, 0x18f ;  /* 0x0000018f06207836 */ /* 0x000fe20000000000 */
[----:B------:R-:W-:Y:S02]  /*13460*/  ISETP.GT.U32.AND P6, PT, R0, R41, PT ;  /* 0x000000290000720c */ /* 0x000fe40003fc4070 */
[----:B-1----:R-:W-:-:S02]  /*13470*/  MOV R9, R34 ;  /* 0x0000002200097202 */ /* 0x002fc40000000f00 */
[----:B------:R-:W-:Y:S02]  /*13480*/  ISETP.GT.U32.AND P1, PT, R0, R4, PT ;  /* 0x000000040000720c */ /* 0x000fe40003f24070 */
[----:B------:R-:W-:Y:S02]  /*13490*/  @!P5 IADD3 R9, -R9, RZ, RZ ;  /* 0x000000ff0909d210 */ /* 0x000fe40007ffe1ff */
[----:B------:R-:W-:Y:S01]  /*134a0*/  ISETP.GE.AND P5, PT, R11, RZ, PT ;  /* 0x000000ff0b00720c */ /* 0x000fe20003fa6270 */
[----:B------:R-:W-:Y:S01]  /*134b0*/  VIADD R11, R6, 0x18c ;  /* 0x0000018c060b7836 */ /* 0x000fe20000000000 */
[----:B------:R-:W-:Y:S01]  /*134c0*/  IABS R33, R32 ;  /* 0x0000002000217213 */ /* 0x000fe20000000000 */
[----:B------:R1:W-:Y:S02]  /*134d0*/  STL [R1+0x27c], R9 ;  /* 0x00027c0901007387 */ /* 0x0003e40000100800 */
[----:B------:R-:W-:Y:S02]  /*134e0*/  @!P6 IADD3 R41, R41, -R0, RZ ;  /* 0x800000002929e210 */ /* 0x000fe40007ffe0ff */
[----:B------:R-:W-:-:S02]  /*134f0*/  ISETP.GT.U32.AND P6, PT, R0, R37, PT ;  /* 0x000000250000720c */ /* 0x000fc40003fc4070 */
[----:B------:R-:W-:Y:S01]  /*13500*/  IABS R34, R11 ;  /* 0x0000000b00227213 */ /* 0x000fe20000000000 */
[----:B------:R-:W-:Y:S02]  /*13510*/  @!P1 IMAD.IADD R4, R4, 0x1, -R0 ;  /* 0x0000000104049824 */ /* 0x000fe400078e0a00 */
[----:B-1----:R-:W-:Y:S02]  /*13520*/  IMAD.MOV.U32 R9, RZ, RZ, R40 ;  /* 0x000000ffff097224 */ /* 0x002fe400078e0028 */
[----:B------:R-:W-:Y:S01]  /*13530*/  IMAD.HI.U32 R40, R3, R34, RZ ;  /* 0x0000002203287227 */ /* 0x000fe200078e00ff */
[----:B------:R-:W-:-:S03]  /*13540*/  ISETP.GT.U32.AND P1, PT, R0, R4, PT ;  /* 0x000000040000720c */ /* 0x000fc60003f24070 */
[----:B------:R-:W-:Y:S01]  /*13550*/  @!P3 IMAD.MOV R9, RZ, RZ, -R9 ;  /* 0x000000ffff09b224 */ /* 0x000fe200078e0a09 */
[C---:B------:R-:W-:Y:S01]  /*13560*/  ISETP.GT.U32.AND P3, PT, R0.reuse, R41, PT ;  /* 0x000000290000720c */ /* 0x040fe20003f64070 */
[----:B------:R-:W-:Y:S02]  /*13570*/  @!P6 IMAD.IADD R37, R37, 0x1, -R0 ;  /* 0x000000012525e824 */ /* 0x000fe400078e0a00 */
[----:B------:R-:W-:Y:S01]  /*13580*/  IMAD.MOV R40, RZ, RZ, -R40 ;  /* 0x000000ffff287224 */ /* 0x000fe200078e0a28 */
[----:B------:R1:W-:Y:S02]  /*13590*/  STL [R1+0x278], R9 ;  /* 0x0002780901007387 */ /* 0x0003e40000100800 */
[----:B------:R-:W-:-:S03]  /*135a0*/  ISETP.GT.U32.AND P6, PT, R0, R37, PT ;  /* 0x000000250000720c */ /* 0x000fc60003fc4070 */
[----:B------:R-:W-:Y:S01]  /*135b0*/  @!P1 IMAD.IADD R4, R4, 0x1, -R0 ;  /* 0x0000000104049824 */ /* 0x000fe200078e0a00 */
[----:B------:R-:W-:-:S03]  /*135c0*/  ISETP.GE.AND P1, PT, R39, RZ, PT ;  /* 0x000000ff2700720c */ /* 0x000fc60003f26270 */
[----:B------:R-:W-:Y:S01]  /*135d0*/  @!P3 IADD3 R41, R41, -R0, RZ ;  /* 0x800000002929b210 */ /* 0x000fe20007ffe0ff */
[----:B------:R-:W-:Y:S01]  /*135e0*/  IMAD.MOV.U32 R13, RZ, RZ, R4 ;  /* 0x000000ffff0d7224 */ /* 0x000fe200078e0004 */
[----:B-1----:R-:W-:Y:S01]  /*135f0*/  MOV R9, R43 ;  /* 0x0000002b00097202 */ /* 0x002fe20000000f00 */
[----:B------:R-:W-:-:S04]  /*13600*/  IMAD.HI.U32 R43, R3, R42, RZ ;  /* 0x0000002a032b7227 */ /* 0x000fc800078e00ff */
[----:B------:R-:W-:Y:S01]  /*13610*/  @!P0 IMAD.MOV R9, RZ, RZ, -R9 ;  /* 0x000000ffff098224 */ /* 0x000fe200078e0a09 */
[----:B------:R-:W-:Y:S01]  /*13620*/  ISETP.GE.AND P0, PT, R11, RZ, PT ;  /* 0x000000ff0b00720c */ /* 0x000fe20003f06270 */
[C---:B------:R-:W-:Y:S02]  /*13630*/  IMAD R11, R0.reuse, R40, R34 ;  /* 0x00000028000b7224 */ /* 0x040fe400078e0222 */
[C---:B------:R-:W-:Y:S01]  /*13640*/  IMAD.HI.U32 R34, R3.reuse, R36, RZ ;  /* 0x0000002403227227 */ /* 0x040fe200078e00ff */
[----:B------:R1:W-:Y:S02]  /*13650*/  STL [R1+0x270], R9 ;  /* 0x0002700901007387 */ /* 0x0003e40000100800 */
[----:B------:R-:W-:Y:S01]  /*13660*/  ISETP.GT.U32.AND P3, PT, R0, R11, PT ;  /* 0x0000000b0000720c */ /* 0x000fe20003f64070 */
[----:B------:R-:W-:Y:S01]  /*13670*/  IMAD.HI.U32 R40, R3, R33, RZ ;  /* 0x0000002103287227 */ /* 0x000fe200078e00ff */
[----:B------:R-:W-:-:S03]  /*13680*/  IADD3 R34, -R34, RZ, RZ ;  /* 0x000000ff22227210 */ /* 0x000fc60007ffe1ff */
[----:B------:R-:W-:Y:S02]  /*13690*/  IMAD.MOV R40, RZ, RZ, -R40 ;  /* 0x000000ffff287224 */ /* 0x000fe400078e0a28 */
[----:B------:R-:W-:Y:S01]  /*136a0*/  IMAD R36, R0, R34, R36 ;  /* 0x0000002200247224 */ /* 0x000fe200078e0224 */
[----:B------:R-:W-:Y:S01]  /*136b0*/  IADD3 R34, R6, 0x190, RZ ;  /* 0x0000019006227810 */ /* 0x000fe20007ffe0ff */
[----:B-1----:R-:W-:Y:S02]  /*136c0*/  IMAD.MOV.U32 R9, RZ, RZ, R41 ;  /* 0x000000ffff097224 */ /* 0x002fe400078e0029 */
[----:B------:R-:W-:Y:S01]  /*136d0*/  @!P6 IMAD.IADD R37, R37, 0x1, -R0 ;  /* 0x000000012525e824 */ /* 0x000fe200078e0a00 */
[C---:B------:R-:W-:Y:S01]  /*136e0*/  ISETP.GT.U32.AND P6, PT, R0.reuse, R36, PT ;  /* 0x000000240000720c */ /* 0x040fe20003fc4070 */
[----:B------:R-:W-:Y:S01]  /*136f0*/  IMAD.MOV R43, RZ, RZ, -R43 ;  /* 0x000000ffff2b7224 */ /* 0x000fe200078e0a2b */
[----:B------:R-:W-:Y:S01]  /*13700*/  @!P2 IADD3 R9, -R9, RZ, RZ ;  /* 0x000000ff0909a210 */ /* 0x000fe20007ffe1ff */
[C---:B------:R-:W-:Y:S01]  /*13710*/  IMAD R33, R0.reuse, R40, R33 ;  /* 0x0000002800217224 */ /* 0x040fe200078e0221 */
[----:B------:R-:W-:Y:S01]  /*13720*/  IABS R40, R34 ;  /* 0x0000002200287213 */ /* 0x000fe20000000000 */
[----:B------:R-:W-:-:S02]  /*13730*/  IMAD R39, R0, R43, R42 ;  /* 0x0000002b00277224 */ /* 0x000fc400078e022a */
[----:B------:R1:W-:Y:S01]  /*13740*/  STL [R1+0x258], R9 ;  /* 0x0002580901007387 */ /* 0x0003e20000100800 */
[--C-:B------:R-:W-:Y:S01]  /*13750*/  @!P3 IMAD.IADD R11, R11, 0x1, -R0.reuse ;  /* 0x000000010b0bb824 */ /* 0x100fe200078e0a00 */
[----:B------:R-:W-:Y:S01]  /*13760*/  MOV R4, R40 ;  /* 0x0000002800047202 */ /* 0x000fe20000000f00 */
[----:B------:R-:W-:Y:S01]  /*13770*/  @!P4 IMAD.MOV R13, RZ, RZ, -R13 ;  /* 0x000000ffff0dc224 */ /* 0x000fe200078e0a0d */
[C---:B------:R-:W-:Y:S02]  /*13780*/  ISETP.GT.U32.AND P2, PT, R0.reuse, R39, PT ;  /* 0x000000270000720c */ /* 0x040fe40003f44070 */
[----:B------:R-:W-:Y:S01]  /*13790*/  ISETP.GT.U32.AND P3, PT, R0, R11, PT ;  /* 0x0000000b0000720c */ /* 0x000fe20003f64070 */
[----:B------:R-:W-:Y:S01]  /*137a0*/  @!P6 IMAD.IADD R36, R36, 0x1, -R0 ;  /* 0x000000012424e824 */ /* 0x000fe200078e0a00 */
[----:B------:R-:W-:Y:S01]  /*137b0*/  ISETP.GE.AND P4, PT, R35, RZ, PT ;  /* 0x000000ff2300720c */ /* 0x000fe20003f86270 */
[----:B------:R-:W-:Y:S01]  /*137c0*/  STL [R1+0x250], R13 ;  /* 0x0002500d01007387 */ /* 0x000fe20000100800 */
[----:B-1----:R-:W-:Y:S01]  /*137d0*/  IMAD.MOV.U32 R9, RZ, RZ, R37 ;  /* 0x000000ffff097224 */ /* 0x002fe200078e0025 */
[----:B------:R-:W-:Y:S01]  /*137e0*/  IADD3 R35, R6, 0x191, RZ ;  /* 0x0000019106237810 */ /* 0x000fe20007ffe0ff */
[----:B------:R-:W-:-:S03]  /*137f0*/  IMAD.HI.U32 R37, R3, R4, RZ ;  /* 0x0000000403257227 */ /* 0x000fc600078e00ff */
[----:B------:R-:W-:Y:S01]  /*13800*/  IABS R43, R35 ;  /* 0x00000023002b7213 */ /* 0x000fe20000000000 */
[----:B------:R-:W-:Y:S01]  /*13810*/  @!P5 IMAD.MOV R9, RZ, RZ, -R9 ;  /* 0x000000ffff09d224 */ /* 0x000fe200078e0a09 */
[C---:B------:R-:W-:Y:S01]  /*13820*/  ISETP.GT.U32.AND P5, PT, R0.reuse, R33, PT ;  /* 0x000000210000720c */ /* 0x040fe20003fa4070 */
[----:B------:R-:W-:Y:S01]  /*13830*/  IMAD.MOV R37, RZ, RZ, -R37 ;  /* 0x000000ffff257224 */ /* 0x000fe200078e0a25 */
[----:B------:R-:W-:Y:S01]  /*13840*/  @!P2 IADD3 R39, R39, -R0, RZ ;  /* 0x800000002727a210 */ /* 0x000fe20007ffe0ff */
[----:B------:R-:W-:Y:S01]  /*13850*/  @!P3 IMAD.IADD R11, R11, 0x1, -R0 ;  /* 0x000000010b0bb824 */ /* 0x000fe200078e0a00 */
[----:B------:R1:W-:Y:S01]  /*13860*/  STL [R1+0x248], R9 ;  /* 0x0002480901007387 */ /* 0x0003e20000100800 */
[C---:B------:R-:W-:Y:S01]  /*13870*/  IMAD R4, R0.reuse, R37, R4 ;  /* 0x0000002500047224 */ /* 0x040fe200078e0204 */
[----:B------:R-:W-:Y:S01]  /*13880*/  ISETP.GT.U32.AND P6, PT, R0, R39, PT ;  /* 0x000000270000720c */ /* 0x000fe20003fc4070 */
[----:B------:R-:W-:Y:S01]  /*13890*/  IMAD.HI.U32 R37, R3, R43, RZ ;  /* 0x0000002b03257227 */ /* 0x000fe200078e00ff */
[----:B------:R-:W-:-:S02]  /*138a0*/  ISETP.GE.AND P2, PT, R34, RZ, PT ;  /* 0x000000ff2200720c */ /* 0x000fc40003f46270 */
[----:B------:R-:W-:Y:S01]  /*138b0*/  IADD3 R34, R6, 0x194, RZ ;  /* 0x0000019406227810 */ /* 0x000fe20007ffe0ff */
[----:B------:R-:W-:Y:S01]  /*138c0*/  IMAD.MOV R37, RZ, RZ, -R37 ;  /* 0x000000ffff257224 */ /* 0x000fe200078e0a25 */
[----:B------:R-:W-:Y:S01]  /*138d0*/  ISETP.GE.AND P3, PT, R32, RZ, PT ;  /* 0x000000ff2000720c */ /* 0x000fe20003f66270 */
[--C-:B------:R-:W-:Y:S01]  /*138e0*/  @!P5 IMAD.IADD R33, R33, 0x1, -R0.reuse ;  /* 0x000000012121d824 */ /* 0x100fe200078e0a00 */
[C---:B------:R-:W-:Y:S01]  /*138f0*/  ISETP.GT.U32.AND P5, PT, R0.reuse, R36, PT ;  /* 0x000000240000720c */ /* 0x040fe20003fa4070 */
[----:B------:R-:W-:Y:S01]  /*13900*/  IMAD R43, R0, R37, R43 ;  /* 0x00000025002b7224 */ /* 0x000fe200078e022b */
[----:B-1----:R-:W-:Y:S01]  /*13910*/  MOV R9, R11 ;  /* 0x0000000b00097202 */ /* 0x002fe20000000f00 */
[C---:B------:R-:W-:Y:S01]  /*13920*/  VIADD R11, R6.reuse, 0x193 ;  /* 0x00000193060b7836 */ /* 0x040fe20000000000 */
[----:B------:R-:W-:Y:S01]  /*13930*/  IADD3 R32, R6, 0x192, RZ ;  /* 0x0000019206207810 */ /* 0x000fe20007ffe0ff */
[----:B------:R-:W-:Y:S01]  /*13940*/  @!P6 IMAD.IADD R39, R39, 0x1, -R0 ;  /* 0x000000012727e824 */ /* 0x000fe200078e0a00 */
[C---:B------:R-:W-:Y:S01]  /*13950*/  ISETP.GT.U32.AND P6, PT, R0.reuse, R4, PT ;  /* 0x000000040000720c */ /* 0x040fe20003fc4070 */
[----:B------:R-:W-:Y:S01]  /*13960*/  @!P0 IMAD.MOV R9, RZ, RZ, -R9 ;  /* 0x000000ffff098224 */ /* 0x000fe200078e0a09 */
[----:B------:R-:W-:-:S02]  /*13970*/  ISETP.GT.U32.AND P0, PT, R0, R33, PT ;  /* 0x000000210000720c */ /* 0x000fc40003f04070 */
[----:B------:R-:W-:Y:S02]  /*13980*/  IABS R41, R11 ;  /* 0x0000000b00297213 */ /* 0x000fe40000000000 */
[----:B------:R1:W-:Y:S01]  /*13990*/  STL [R1+0x240], R9 ;  /* 0x0002400901007387 */ /* 0x0003e20000100800 */
[----:B------:R-:W-:Y:S01]  /*139a0*/  @!P5 IMAD.IADD R36, R36, 0x1, -R0 ;  /* 0x000000012424d824 */ /* 0x000fe200078e0a00 */
[----:B------:R-:W-:Y:S02]  /*139b0*/  ISETP.GT.U32.AND P5, PT, R0, R43, PT ;  /* 0x0000002b0000720c */ /* 0x000fe40003fa4070 */
[----:B------:R-:W-:Y:S01]  /*139c0*/  IABS R40, R34 ;  /* 0x0000002200287213 */ /* 0x000fe20000000000 */
[----:B------:R-:W-:Y:S01]  /*139d0*/  IMAD.MOV.U32 R13, RZ, RZ, R36 ;  /* 0x000000ffff0d7224 */ /* 0x000fe200078e0024 */
[----:B------:R-:W-:Y:S01]  /*139e0*/  IABS R42, R32 ;  /* 0x00000020002a7213 */ /* 0x000fe20000000000 */
[----:B------:R-:W-:Y:S01]  /*139f0*/  @!P6 IMAD.IADD R4, R4, 0x1, -R0 ;  /* 0x000000010404e824 */ /* 0x000fe200078e0a00 */
[----:B------:R-:W-:Y:S01]  /*13a00*/  ISETP.GE.AND P6, PT, R32, RZ, PT ;  /* 0x000000ff2000720c */ /* 0x000fe20003fc6270 */
[----:B------:R-:W-:Y:S01]  /*13a10*/  IMAD.HI.U32 R32, R3, R40, RZ ;  /* 0x0000002803207227 */ /* 0x000fe200078e00ff */
[----:B------:R-:W-:-:S02]  /*13a20*/  @!P0 IADD3 R33, R33, -R0, RZ ;  /* 0x8000000021218210 */ /* 0x000fc40007ffe0ff */
[----:B------:R-:W-:Y:S01]  /*13a30*/  ISETP.GE.AND P0, PT, R35, RZ, PT ;  /* 0x000000ff2300720c */ /* 0x000fe20003f06270 */
[----:B-1----:R-:W-:Y:S02]  /*13a40*/  IMAD.MOV.U32 R9, RZ, RZ, R39 ;  /* 0x000000ffff097224 */ /* 0x002fe400078e0027 */
[----:B------:R-:W-:Y:S02]  /*13a50*/  @!P5 IMAD.IADD R43, R43, 0x1, -R0 ;  /* 0x000000012b2bd824 */ /* 0x000fe400078e0a00 */
[----:B------:R-:W-:Y:S01]  /*13a60*/  IMAD.HI.U32 R35, R3, R41, RZ ;  /* 0x0000002903237227 */ /* 0x000fe200078e00ff */
[----:B------:R-:W-:Y:S02]  /*13a70*/  @!P1 IADD3 R9, -R9, RZ, RZ ;  /* 0x000000ff09099210 */ /* 0x000fe40007ffe1ff */
[C---:B------:R-:W-:Y:S01]  /*13a80*/  ISETP.GT.U32.AND P5, PT, R0.reuse, R43, PT ;  /* 0x0000002b0000720c */ /* 0x040fe20003fa4070 */
[----:B------:R-:W-:Y:S01]  /*13a90*/  IMAD.MOV R35, RZ, RZ, -R35 ;  /* 0x000000ffff237224 */ /* 0x000fe200078e0a23 */
[C---:B------:R-:W-:Y:S01]  /*13aa0*/  ISETP.GT.U32.AND P1, PT, R0.reuse, R4, PT ;  /* 0x000000040000720c */ /* 0x040fe20003f24070 */
[----:B------:R-:W-:Y:S01]  /*13ab0*/  IMAD.HI.U32 R37, R3, R42, RZ ;  /* 0x0000002a03257227 */ /* 0x000fe200078e00ff */
[----:B------:R1:W-:Y:S03]  /*13ac0*/  STL [R1+0x23c], R9 ;  /* 0x00023c0901007387 */ /* 0x0003e60000100800 */
[----:B------:R-:W-:Y:S01]  /*13ad0*/  IMAD.MOV R32, RZ, RZ, -R32 ;  /* 0x000000ffff207224 */ /* 0x000fe200078e0a20 */
[----:B------:R-:W-:Y:S01]  /*13ae0*/  IADD3 R37, -R37, RZ, RZ ;  /* 0x000000ff25257210 */ /* 0x000fe20007ffe1ff */
[----:B------:R-:W-:-:S02]  /*13af0*/  IMAD R41, R0, R35, R41 ;  /* 0x0000002300297224 */ /* 0x000fc400078e0229 */
[C---:B------:R-:W-:Y:S02]  /*13b00*/  IMAD R40, R0.reuse, R32, R40 ;  /* 0x0000002000287224 */ /* 0x040fe400078e0228 */
[----:B------:R-:W-:Y:S01]  /*13b10*/  IMAD R42, R0, R37, R42 ;  /* 0x00000025002a7224 */ /* 0x000fe200078e022a */
[----:B-1----:R-:W-:Y:S01]  /*13b20*/  MOV R9, R33 ;  /* 0x0000002100097202 */ /* 0x002fe20000000f00 */
[----:B------:R-:W-:Y:S01]  /*13b30*/  @!P4 IMAD.MOV R13, RZ, RZ, -R13 ;  /* 0x000000ffff0dc224 */ /* 0x000fe200078e0a0d */
[----:B------:R-:W-:Y:S01]  /*13b40*/  @!P5 IADD3 R43, R43, -R0, RZ ;  /* 0x800000002b2bd210 */ /* 0x000fe20007ffe0ff */
[----:B------:R-:W-:Y:S01]  /*13b50*/  VIADD R36, R6, 0x196 ;  /* 0x0000019606247836 */ /* 0x000fe20000000000 */
[----:B------:R-:W-:Y:S01]  /*13b60*/  @!P3 IADD3 R9, -R9, RZ, RZ ;  /* 0x000000ff0909b210 */ /* 0x000fe20007ffe1ff */
[----:B------:R-:W-:Y:S01]  /*13b70*/  @!P1 IMAD.IADD R4, R4, 0x1, -R0 ;  /* 0x0000000104049824 */ /* 0x000fe200078e0a00 */
[C---:B------:R-:W-:Y:S01]  /*13b80*/  ISETP.GT.U32.AND P3, PT, R0.reuse, R41, PT ;  /* 0x000000290000720c */ /* 0x040fe20003f64070 */
[----:B------:R-:W-:Y:S01]  /*13b90*/  STL [R1+0x230], R13 ;  /* 0x0002300d01007387 */ /* 0x000fe20000100800 */
[----:B------:R-:W-:Y:S01]  /*13ba0*/  ISETP.GT.U32.AND P5, PT, R0, R40, PT ;  /* 0x000000280000720c */ /* 0x000fe20003fa4070 */
[----:B------:R-:W-:Y:S01]  /*13bb0*/  VIADD R33, R6, 0x195 ;  /* 0x0000019506217836 */ /* 0x000fe20000000000 */
[----:B------:R-:W-:Y:S01]  /*13bc0*/  ISETP.GT.U32.AND P4, PT, R0, R42, PT ;  /* 0x0000002a0000720c */ /* 0x000fe20003f84070 */
[----:B------:R1:W-:Y:S01]  /*13bd0*/  STL [R1+0x210], R9 ;  /* 0x0002100901007387 */ /* 0x0003e20000100800 */
[----:B------:R-:W-:-:S02]  /*13be0*/  ISETP.GE.AND P1, PT, R11, RZ, PT ;  /* 0x000000ff0b00720c */ /* 0x000fc40003f26270 */
[----:B------:R-:W-:Y:S02]  /*13bf0*/  IABS R11, R36 ;  /* 0x00000024000b7213 */ /* 0x000fe40000000000 */
[----:B------:R-:W-:-:S03]  /*13c00*/  IABS R32, R33 ;  /* 0x0000002100207213 */ /* 0x000fc60000000000 */
[-C--:B------:R-:W-:Y:S02]  /*13c10*/  @!P3 IADD3 R41, R41, -R0.reuse, RZ ;  /* 0x800000002929b210 */ /* 0x080fe40007ffe0ff */
[----:B------:R-:W-:Y:S01]  /*13c20*/  @!P5 IADD3 R40, R40, -R0, RZ ;  /* 0x800000002828d210 */ /* 0x000fe20007ffe0ff */
[----:B-1----:R-:W-:Y:S01]  /*13c30*/  IMAD.MOV.U32 R9, RZ, RZ, R4 ;  /* 0x000000ffff097224 */ /* 0x002fe200078e0004 */
[----:B------:R-:W-:Y:S01]  /*13c40*/  ISETP.GT.U32.AND P5, PT, R0, R41, PT ;  /* 0x000000290000720c */ /* 0x000fe20003fa4070 */
[----:B------:R-:W-:-:S04]  /*13c50*/  IMAD.HI.U32 R4, R3, R11, RZ ;  /* 0x0000000b03047227 */ /* 0x000fc800078e00ff */
[----:B------:R-:W-:Y:S01]  /*13c60*/  @!P4 IMAD.IADD R42, R42, 0x1, -R0 ;  /* 0x000000012a2ac824 */ /* 0x000fe200078e0a00 */
[----:B------:R-:W-:Y:S01]  /*13c70*/  ISETP.GE.AND P4, PT, R34, RZ, PT ;  /* 0x000000ff2200720c */ /* 0x000fe20003f86270 */
[----:B------:R-:W-:Y:S02]  /*13c80*/  IMAD.MOV R4, RZ, RZ, -R4 ;  /* 0x000000ffff047224 */ /* 0x000fe400078e0a04 */
[----:B------:R-:W-:Y:S01]  /*13c90*/  IMAD.HI.U32 R35, R3, R32, RZ ;  /* 0x0000002003237227 */ /* 0x000fe200078e00ff */
[----:B------:R-:W-:-:S03]  /*13ca0*/  ISETP.GT.U32.AND P3, PT, R0, R42, PT ;  /* 0x0000002a0000720c */ /* 0x000fc60003f64070 */
[----:B------:R-:W-:Y:S01]  /*13cb0*/  IMAD R11, R0, R4, R11 ;  /* 0x00000004000b7224 */ /* 0x000fe200078e020b */
[----:B------:R-:W-:Y:S01]  /*13cc0*/  @!P5 IADD3 R41, R41, -R0, RZ ;  /* 0x800000002929d210 */ /* 0x000fe20007ffe0ff */
[----:B------:R-:W-:Y:S02]  /*13cd0*/  IMAD.MOV R35, RZ, RZ, -R35 ;  /* 0x000000ffff237224 */ /* 0x000fe400078e0a23 */
[----:B------:R-:W-:Y:S01]  /*13ce0*/  VIADD R34, R6, 0x197 ;  /* 0x0000019706227836 */ /* 0x000fe20000000000 */
[C---:B------:R-:W-:Y:S01]  /*13cf0*/  ISETP.GT.U32.AND P5, PT, R0.reuse, R11, PT ;  /* 0x0000000b0000720c */ /* 0x040fe20003fa4070 */
[----:B------:R-:W-:Y:S01]  /*13d00*/  IMAD R32, R0, R35, R32 ;  /* 0x0000002300207224 */ /* 0x000fe200078e0220 */
[----:B------:R-:W-:Y:S01]  /*13d10*/  IADD3 R35, R6, 0x198, RZ ;  /* 0x0000019806237810 */ /* 0x000fe20007ffe0ff */
[----:B------:R-:W-:Y:S01]  /*13d20*/  @!P2 IMAD.MOV R9, RZ, RZ, -R9 ;  /* 0x000000ffff09a224 */ /* 0x000fe200078e0a09 */
[----:B------:R-:W-:Y:S01]  /*13d30*/  IABS R44, R34 ;  /* 0x00000022002c7213 */ /* 0x000fe20000000000 */
[----:B------:R-:W-:Y:S01]  /*13d40*/  @!P3 IMAD.IADD R42, R42, 0x1, -R0 ;  /* 0x000000012a2ab824 */ /* 0x000fe200078e0a00 */
[----:B------:R-:W-:Y:S01]  /*13d50*/  ISETP.GT.U32.AND P3, PT, R0, R32, PT ;  /* 0x000000200000720c */ /* 0x000fe20003f64070 */
[----:B------:R-:W-:Y:S01]  /*13d60*/  VIADD R4, R6, 0x199 ;  /* 0x0000019906047836 */ /* 0x000fe20000000000 */
[----:B------:R-:W-:Y:S01]  /*13d70*/  ISETP.GT.U32.AND P2, PT, R0, R40, PT ;  /* 0x000000280000720c */ /* 0x000fe20003f44070 */
[----:B------:R-:W-:Y:S01]  /*13d80*/  IMAD.HI.U32 R45, R3, R44, RZ ;  /* 0x0000002c032d7227 */ /* 0x000fe200078e00ff */
[----:B------:R-:W-:Y:S01]  /*13d90*/  IABS R39, R35 ;  /* 0x0000002300277213 */ /* 0x000fe20000000000 */
[----:B------:R1:W-:Y:S02]  /*13da0*/  STL [R1+0x20c], R9 ;  /* 0x00020c0901007387 */ /* 0x0003e40000100800 */
[----:B------:R-:W-:Y:S01]  /*13db0*/  @!P5 IADD3 R11, R11, -R0, RZ ;  /* 0x800000000b0bd210 */ /* 0x000fe20007ffe0ff */
[----:B------:R-:W-:-:S02]  /*13dc0*/  IMAD.MOV R45, RZ, RZ, -R45 ;  /* 0x000000ffff2d7224 */ /* 0x000fc400078e0a2d */
[----:B------:R-:W-:Y:S01]  /*13dd0*/  IMAD.HI.U32 R37, R3, R39, RZ ;  /* 0x0000002703257227 */ /* 0x000fe200078e00ff */
[----:B------:R-:W-:Y:S02]  /*13de0*/  ISETP.GT.U32.AND P5, PT, R0, R11, PT ;  /* 0x0000000b0000720c */ /* 0x000fe40003fa4070 */
[----:B------:R-:W-:Y:S01]  /*13df0*/  @!P3 IADD3 R32, R32, -R0, RZ ;  /* 0x800000002020b210 */ /* 0x000fe20007ffe0ff */
[----:B------:R-:W-:Y:S01]  /*13e00*/  IMAD.MOV R37, RZ, RZ, -R37 ;  /* 0x000000ffff257224 */ /* 0x000fe200078e0a25 */
[----:B------:R-:W-:Y:S01]  /*13e10*/  ISETP.GE.AND P3, PT, R36, RZ, PT ;  /* 0x000000ff2400720c */ /* 0x000fe20003f66270 */
[----:B-1----:R-:W-:Y:S02]  /*13e20*/  IMAD.MOV.U32 R9, RZ, RZ, R43 ;  /* 0x000000ffff097224 */ /* 0x002fe400078e002b */
[----:B------:R-:W-:Y:S01]  /*13e30*/  @!P2 IMAD.IADD R40, R40, 0x1, -R0 ;  /* 0x000000012828a824 */ /* 0x000fe200078e0a00 */
[----:B------:R-:W-:Y:S01]  /*13e40*/  ISETP.GE.AND P2, PT, R33, RZ, PT ;  /* 0x000000ff2100720c */ /* 0x000fe20003f46270 */
[----:B------:R-:W-:Y:S01]  /*13e50*/  @!P0 IMAD.MOV R9, RZ, RZ, -R9 ;  /* 0x000000ffff098224 */ /* 0x000fe200078e0a09 */
[C---:B------:R-:W-:Y:S01]  /*13e60*/  ISETP.GT.U32.AND P0, PT, R0.reuse, R32, PT ;  /* 0x000000200000720c */ /* 0x040fe20003f04070 */
[C---:B------:R-:W-:Y:S01]  /*13e70*/  IMAD R36, R0.reuse, R45, R44 ;  /* 0x0000002d00247224 */ /* 0x040fe200078e022c */
[----:B------:R-:W-:Y:S01]  /*13e80*/  IABS R33, R4 ;  /* 0x0000000400217213 */ /* 0x000fe20000000000 */
[C---:B------:R-:W-:Y:S01]  /*13e90*/  IMAD R39, R0.reuse, R37, R39 ;  /* 0x0000002500277224 */ /* 0x040fe200078e0227 */
[----:B------:R1:W-:Y:S01]  /*13ea0*/  STL [R1+0x1fc], R9 ;  /* 0x0001fc0901007387 */ /* 0x0003e20000100800 */
[----:B------:R-:W-:Y:S01]  /*13eb0*/  @!P6 IMAD.MOV R42, RZ, RZ, -R42 ;  /* 0x000000ffff2ae224 */ /* 0x000fe200078e0a2a */
[C---:B------:R-:W-:Y:S01]  /*13ec0*/  ISETP.GT.U32.AND P6, PT, R0.reuse, R36, PT ;  /* 0x000000240000720c */ /* 0x040fe20003fc4070 */
[--C-:B------:R-:W-:Y:S01]  /*13ed0*/  @!P5 IMAD.IADD R11, R11, 0x1, -R0.reuse ;  /* 0x000000010b0bd824 */ /* 0x100fe200078e0a00 */
[----:B------:R-:W-:Y:S01]  /*13ee0*/  ISETP.GT.U32.AND P5, PT, R0, R39, PT ;  /* 0x000000270000720c */ /* 0x000fe20003fa4070 */
[----:B------:R-:W-:Y:S01]  /*13ef0*/  IMAD.MOV.U32 R13, RZ, RZ, R41 ;  /* 0x000000ffff0d7224 */ /* 0x000fe200078e0029 */
[----:B------:R-:W-:Y:S03]  /*13f00*/  STL [R1+0x1f8], R42 ;  /* 0x0001f82a01007387 */ /* 0x000fe60000100800 */
[----:B------:R-:W-:Y:S01]  /*13f10*/  @!P1 IMAD.MOV R13, RZ, RZ, -R13 ;  /* 0x000000ffff0d9224 */ /* 0x000fe200078e0a0d */
[----:B-1----:R-:W-:Y:S01]  /*13f20*/  MOV R9, R40 ;  /* 0x0000002800097202 */ /* 0x002fe20000000f00 */
[--C-:B------:R-:W-:Y:S01]  /*13f30*/  @!P0 IMAD.IADD R32, R32, 0x1, -R0.reuse ;  /* 0x0000000120208824 */ /* 0x100fe200078e0a00 */
[----:B------:R-:W-:Y:S01]  /*13f40*/  ISETP.GE.AND P1, PT, R34, RZ, PT ;  /* 0x000000ff2200720c */ /* 0x000fe20003f26270 */
[----:B------:R-:W-:Y:S01]  /*13f50*/  VIADD R34, R6, 0x19a ;  /* 0x0000019a06227836 */ /* 0x000fe20000000000 */
[----:B------:R-:W-:Y:S01]  /*13f60*/  @!P4 IADD3 R9, -R9, RZ, RZ ;  /* 0x000000ff0909c210 */ /* 0x000fe20007ffe1ff */
[--C-:B------:R-:W-:Y:S01]  /*13f70*/  @!P6 IMAD.IADD R36, R36, 0x1, -R0.reuse ;  /* 0x000000012424e824 */ /* 0x100fe200078e0a00 */
[----:B------:R-:W-:Y:S01]  /*13f80*/  ISETP.GE.AND P4, PT, R35, RZ, PT ;  /* 0x000000ff2300720c */ /* 0x000fe20003f86270 */
[----:B------:R-:W-:Y:S01]  /*13f90*/  IMAD.HI.U32 R35, R3, R33, RZ ;  /* 0x0000002103237227 */ /* 0x000fe200078e00ff */
[----:B------:R-:W-:Y:S01]  /*13fa0*/  ISETP.GE.AND P0, PT, R4, RZ, PT ;  /* 0x000000ff0400720c */ /* 0x000fe20003f06270 */
[----:B------:R1:W-:Y:S01]  /*13fb0*/  STL [R1+0x1f0], R13 ;  /* 0x0001f00d01007387 */ /* 0x0003e20000100800 */
[----:B------:R-:W-:Y:S01]  /*13fc0*/  ISETP.GT.U32.AND P6, PT, R0, R36, PT ;  /* 0x000000240000720c */ /* 0x000fe20003fc4070 */
[----:B------:R-:W-:Y:S01]  /*13fd0*/  @!P5 IMAD.IADD R39, R39, 0x1, -R0 ;  /* 0x000000012727d824 */ /* 0x000fe200078e0a00 */
[----:B------:R-:W-:Y:S01]  /*13fe0*/  IADD3 R4, -R35, RZ, RZ ;  /* 0x000000ff23047210 */ /* 0x000fe20007ffe1ff */
[----:B------:R2:W-:Y:S01]  /*13ff0*/  STL [R1+0x1ec], R9 ;  /* 0x0001ec0901007387 */ /* 0x0005e20000100800 */
[----:B------:R-:W-:-:S02]  /*14000*/  IABS R35, R34 ;  /* 0x0000002200237213 */ /* 0x000fc40000000000 */
[C---:B------:R-:W-:Y:S01]  /*14010*/  ISETP.GT.U32.AND P5, PT, R0.reuse, R39, PT ;  /* 0x000000270000720c */ /* 0x040fe20003fa4070 */
[----:B------:R-:W-:Y:S01]  /*14020*/  IMAD R4, R0, R4, R33 ;  /* 0x0000000400047224 */ /* 0x000fe200078e0221 */
[C---:B------:R-:W-:Y:S02]  /*14030*/  IADD3 R40, R6.reuse, 0x19c, RZ ;  /* 0x0000019c06287810 */ /* 0x040fe40007ffe0ff */
[----:B-1----:R-:W-:Y:S01]  /*14040*/  MOV R13, R32 ;  /* 0x00000020000d7202 */ /* 0x002fe20000000f00 */
[----:B------:R-:W-:Y:S01]  /*14050*/  IMAD.HI.U32 R32, R3, R35, RZ ;  /* 0x0000002303207227 */ /* 0x000fe200078e00ff */
[----:B------:R-:W-:-:S03]  /*14060*/  IADD3 R42, R6, 0x1a2, RZ ;  /* 0x000001a2062a7810 */ /* 0x000fc60007ffe0ff */
[----:B--2---:R-:W-:Y:S01]  /*14070*/  IMAD.MOV.U32 R9, RZ, RZ, R11 ;  /* 0x000000ffff097224 */ /* 0x004fe200078e000b */
[----:B------:R-:W-:Y:S01]  /*14080*/  IADD3 R11, R6, 0x19b, RZ ;  /* 0x0000019b060b7810 */ /* 0x000fe20007ffe0ff */
[----:B------:R-:W-:Y:S02]  /*14090*/  IMAD.MOV R32, RZ, RZ, -R32 ;  /* 0x000000ffff207224 */ /* 0x000fe400078e0a20 */
[----:B------:R-:W-:Y:S01]  /*140a0*/  @!P3 IMAD.MOV R9, RZ, RZ, -R9 ;  /* 0x000000ffff09b224 */ /* 0x000fe200078e0a09 */
[C---:B------:R-:W-:Y:S01]  /*140b0*/  ISETP.GT.U32.AND P3, PT, R0.reuse, R4, PT ;  /* 0x000000040000720c */ /* 0x040fe20003f64070 */
[----:B------:R-:W-:Y:S01]  /*140c0*/  @!P2 IMAD.MOV R13, RZ, RZ, -R13 ;  /* 0x000000ffff0da224 */ /* 0x000fe200078e0a0d */
[----:B------:R-:W-:Y:S01]  /*140d0*/  @!P5 IADD3 R39, R39, -R0, RZ ;  /* 0x800000002727d210 */ /* 0x000fe20007ffe0ff */
[----:B------:R-:W-:Y:S01]  /*140e0*/  IMAD R35, R0, R32, R35 ;  /* 0x0000002000237224 */ /* 0x000fe200078e0223 */
[----:B------:R-:W-:Y:S01]  /*140f0*/  IABS R33, R11 ;  /* 0x0000000b00217213 */ /* 0x000fe20000000000 */
[----:B------:R-:W-:Y:S01]  /*14100*/  @!P6 IMAD.IADD R36, R36, 0x1, -R0 ;  /* 0x000000012424e824 */ /* 0x000fe200078e0a00 */
[----:B------:R-:W-:Y:S01]  /*14110*/  STL [R1+0x1d4], R13 ;  /* 0x0001d40d01007387 */ /* 0x000fe20000100800 */
[----:B------:R-:W-:-:S02]  /*14120*/  ISETP.GE.AND P2, PT, R34, RZ, PT ;  /* 0x000000ff2200720c */ /* 0x000fc40003f46270 */
[----:B------:R-:W-:Y:S01]  /*14130*/  ISETP.GT.U32.AND P5, PT, R0, R35, PT ;  /* 0x000000230000720c */ /* 0x000fe20003fa4070 */
[----:B------:R1:W-:Y:S01]  /*14140*/  STL [R1+0x1d0], R9 ;  /* 0x0001d00901007387 */ /* 0x0003e20000100800 */
[----:B------:R-:W-:Y:S01]  /*14150*/  IABS R34, R40 ;  /* 0x0000002800227213 */ /* 0x000fe20000000000 */
[----:B------:R-:W-:Y:S01]  /*14160*/  IMAD.HI.U32 R37, R3, R33, RZ ;  /* 0x0000002103257227 */ /* 0x000fe200078e00ff */
[----:B------:R-:W-:Y:S02]  /*14170*/  ISETP.GE.AND P6, PT, R11, RZ, PT ;  /* 0x000000ff0b00720c */ /* 0x000fe40003fc6270 */
[----:B------:R-:W-:Y:S01]  /*14180*/  IADD3 R11, R6, 0x19d, RZ ;  /* 0x0000019d060b7810 */ /* 0x000fe20007ffe0ff */
[----:B------:R-:W-:Y:S02]  /*14190*/  @!P3 IMAD.IADD R4, R4, 0x1, -R0 ;  /* 0x000000010404b824 */ /* 0x000fe400078e0a00 */
[----:B------:R-:W-:Y:S01]  /*141a0*/  IMAD.MOV R37, RZ, RZ, -R37 ;  /* 0x000000ffff257224 */ /* 0x000fe200078e0a25 */
[----:B------:R-:W-:Y:S01]  /*141b0*/  IABS R32, R11 ;  /* 0x0000000b00207213 */ /* 0x000fe20000000000 */
[----:B-1----:R-:W-:Y:S01]  /*141c0*/  IMAD.MOV.U32 R9, RZ, RZ, R36 ;  /* 0x000000ffff097224 */ /* 0x002fe200078e0024 */
[----:B------:R-:W-:Y:S01]  /*141d0*/  ISETP.GT.U32.AND P3, PT, R0, R4, PT ;  /* 0x000000040000720c */ /* 0x000fe20003f64070 */
[----:B------:R-:W-:-:S04]  /*141e0*/  IMAD.HI.U32 R36, R3, R34, RZ ;  /* 0x0000002203247227 */ /* 0x000fc800078e00ff */
[----:B------:R-:W-:Y:S01]  /*141f0*/  @!P1 IMAD.MOV R9, RZ, RZ, -R9 ;  /* 0x000000ffff099224 */ /* 0x000fe200078e0a09 */
[----:B------:R-:W-:Y:S01]  /*14200*/  ISETP.GE.AND P1, PT, R40, RZ, PT ;  /* 0x000000ff2800720c */ /* 0x000fe20003f26270 */
[----:B------:R-:W-:Y:S02]  /*14210*/  @!P5 IMAD.IADD R35, R35, 0x1, -R0 ;  /* 0x000000012323d824 */ /* 0x000fe400078e0a00 */
[----:B------:R-:W-:Y:S01]  /*14220*/  IMAD.MOV R36, RZ, RZ, -R36 ;  /* 0x000000ffff247224 */ /* 0x000fe200078e0a24 */
[----:B------:R1:W-:Y:S01]  /*14230*/  STL [R1+0x1c4], R9 ;  /* 0x0001c40901007387 */ /* 0x0003e20000100800 */
[C---:B------:R-:W-:Y:S01]  /*14240*/  IMAD R33, R0.reuse, R37, R33 ;  /* 0x0000002500217224 */ /* 0x040fe200078e0221 */
[----:B------:R-:W-:Y:S01]  /*14250*/  ISETP.GT.U32.AND P5, PT, R0, R35, PT ;  /* 0x000000230000720c */ /* 0x000fe20003fa4070 */
[----:B------:R-:W-:Y:S01]  /*14260*/  VIADD R37, R6, 0x19e ;  /* 0x0000019e06257836 */ /* 0x000fe20000000000 */
[----:B------:R-:W-:Y:S02]  /*14270*/  @!P3 IADD3 R4, R4, -R0, RZ ;  /* 0x800000000404b210 */ /* 0x000fe40007ffe0ff */
[----:B------:R-:W-:-:S02]  /*14280*/  ISETP.GT.U32.AND P3, PT, R0, R33, PT ;  /* 0x000000210000720c */ /* 0x000fc40003f64070 */
[----:B------:R-:W-:Y:S02]  /*14290*/  IABS R41, R37 ;  /* 0x0000002500297213 */ /* 0x000fe40000000000 */
[----:B-1----:R-:W-:-:S05]  /*142a0*/  MOV R9, R39 ;  /* 0x0000002700097202 */ /* 0x002fca0000000f00 */
[----:B------:R-:W-:Y:S01]  /*142b0*/  @!P4 IMAD.MOV R9, RZ, RZ, -R9 ;  /* 0x000000ffff09c224 */ /* 0x000fe200078e0a09 */
[----:B------:R-:W-:Y:S01]  /*142c0*/  ISETP.GE.AND P4, PT, R11, RZ, PT ;  /* 0x000000ff0b00720c */ /* 0x000fe20003f86270 */
[----:B------:R-:W-:Y:S01]  /*142d0*/  IMAD R11, R0, R36, R34 ;  /* 0x00000024000b7224 */ /* 0x000fe200078e0222 */
[----:B------:R-:W-:Y:S01]  /*142e0*/  @!P5 IADD3 R35, R35, -R0, RZ ;  /* 0x800000002323d210 */ /* 0x000fe20007ffe0ff */
[----:B------:R-:W-:Y:S01]  /*142f0*/  IMAD.HI.U32 R34, R3, R32, RZ ;  /* 0x0000002003227227 */ /* 0x000fe200078e00ff */
[----:B------:R1:W-:Y:S03]  /*14300*/  STL [R1+0x1c0], R9 ;  /* 0x0001c00901007387 */ /* 0x0003e60000100800 */
[----:B------:R-:W-:Y:S02]  /*14310*/  @!P3 IMAD.IADD R33, R33, 0x1, -R0 ;  /* 0x000000012121b824 */ /* 0x000fe400078e0a00 */
[----:B------:R-:W-:-:S03]  /*14320*/  IMAD.HI.U32 R36, R3, R41, RZ ;  /* 0x0000002903247227 */ /* 0x000fc600078e00ff */
[----:B------:R-:W-:Y:S01]  /*14330*/  ISETP.GT.U32.AND P3, PT, R0, R33, PT ;  /* 0x000000210000720c */ /* 0x000fe20003f64070 */
[----:B------:R-:W-:Y:S01]  /*14340*/  IMAD.MOV R36, RZ, RZ, -R36 ;  /* 0x000000ffff247224 */ /* 0x000fe200078e0a24 */
[----:B-1----:R-:W-:Y:S01]  /*14350*/  MOV R9, R4 ;  /* 0x0000000400097202 */ /* 0x002fe20000000f00 */
[----:B------:R-:W-:Y:S02]  /*14360*/  IMAD.MOV R4, RZ, RZ, -R34 ;  /* 0x000000ffff047224 */ /* 0x000fe400078e0a22 */
[----:B------:R-:W-:Y:S01]  /*14370*/  VIADD R34, R6, 0x19f ;  /* 0x0000019f06227836 */ /* 0x000fe20000000000 */
[----:B------:R-:W-:Y:S01]  /*14380*/  @!P0 IADD3 R9, -R9, RZ, RZ ;  /* 0x000000ff09098210 */ /* 0x000fe20007ffe1ff */
[C---:B------:R-:W-:Y:S01]  /*14390*/  IMAD R32, R0.reuse, R4, R32 ;  /* 0x0000000400207224 */ /* 0x040fe200078e0220 */
[----:B------:R-:W-:Y:S01]  /*143a0*/  ISETP.GT.U32.AND P0, PT, R0, R11, PT ;  /* 0x0000000b0000720c */ /* 0x000fe20003f04070 */
[----:B------:R-:W-:Y:S01]  /*143b0*/  VIADD R4, R6, 0x1a0 ;  /* 0x000001a006047836 */ /* 0x000fe20000000000 */
[----:B------:R-:W-:Y:S01]  /*143c0*/  IABS R40, R34 ;  /* 0x0000002200287213 */ /* 0x000fe20000000000 */
[----:B------:R1:W-:Y:S01]  /*143d0*/  STL [R1+0x1a4], R9 ;  /* 0x0001a40901007387 */ /* 0x0003e20000100800 */
[C---:B------:R-:W-:Y:S01]  /*143e0*/  ISETP.GT.U32.AND P5, PT, R0.reuse, R32, PT ;  /* 0x000000200000720c */ /* 0x040fe20003fa4070 */
[----:B------:R-:W-:Y:S01]  /*143f0*/  IMAD R41, R0, R36, R41 ;  /* 0x0000002400297224 */ /* 0x000fe200078e0229 */
[----:B------:R-:W-:-:S02]  /*14400*/  IABS R39, R4 ;  /* 0x0000000400277213 */ /* 0x000fc40000000000 */
[----:B------:R-:W-:Y:S02]  /*14410*/  @!P3 IADD3 R33, R33, -R0, RZ ;  /* 0x800000002121b210 */ /* 0x000fe40007ffe0ff */
[----:B------:R-:W-:Y:S02]  /*14420*/  ISETP.GE.AND P3, PT, R34, RZ, PT ;  /* 0x000000ff2200720c */ /* 0x000fe40003f66270 */
[----:B------:R-:W-:Y:S01]  /*14430*/  IADD3 R36, R6, 0x1a5, RZ ;  /* 0x000001a506247810 */ /* 0x000fe20007ffe0ff */
[--C-:B------:R-:W-:Y:S02]  /*14440*/  @!P0 IMAD.IADD R11, R11, 0x1, -R0.reuse ;  /* 0x000000010b0b8824 */ /* 0x100fe400078e0a00 */
[----:B-1----:R-:W-:Y:S02]  /*14450*/  IMAD.MOV.U32 R9, RZ, RZ, R35 ;  /* 0x000000ffff097224 */ /* 0x002fe400078e0023 */
[----:B------:R-:W-:Y:S01]  /*14460*/  @!P5 IMAD.IADD R32, R32, 0x1, -R0 ;  /* 0x000000012020d824 */ /* 0x000fe200078e0a00 */
[----:B------:R-:W-:Y:S01]  /*14470*/  ISETP.GT.U32.AND P0, PT, R0, R11, PT ;  /* 0x0000000b0000720c */ /* 0x000fe20003f04070 */
[----:B------:R-:W-:Y:S01]  /*14480*/  IMAD.HI.U32 R35, R3, R40, RZ ;  /* 0x0000002803237227 */ /* 0x000fe200078e00ff */
[----:B------:R-:W-:-:S02]  /*14490*/  @!P2 IADD3 R9, -R9, RZ, RZ ;  /* 0x000000ff0909a210 */ /* 0x000fc40007ffe1ff */
[----:B------:R-:W-:Y:S01]  /*144a0*/  ISETP.GE.AND P2, PT, R37, RZ, PT ;  /* 0x000000ff2500720c */ /* 0x000fe20003f46270 */
[----:B------:R-:W-:Y:S01]  /*144b0*/  IMAD.HI.U32 R37, R3, R39, RZ ;  /* 0x0000002703257227 */ /* 0x000fe200078e00ff */
[----:B------:R-:W-:Y:S01]  /*144c0*/  ISETP.GT.U32.AND P5, PT, R0, R32, PT ;  /* 0x000000200000720c */ /* 0x000fe20003fa4070 */
[----:B------:R1:W-:Y:S02]  /*144d0*/  STL [R1+0x1a0], R9 ;  /* 0x0001a00901007387 */ /* 0x0003e40000100800 */
[----:B------:R-:W-:Y:S02]  /*144e0*/  IMAD.MOV R35, RZ, RZ, -R35 ;  /* 0x000000ffff237224 */ /* 0x000fe400078e0a23 */
[----:B------:R-:W-:Y:S01]  /*144f0*/  IMAD.MOV R34, RZ, RZ, -R37 ;  /* 0x000000ffff227224 */ /* 0x000fe200078e0a25 */
[----:B------:R-:W-:Y:S01]  /*14500*/  IADD3 R37, R6, 0x1a3, RZ ;  /* 0x000001a306257810 */ /* 0x000fe20007ffe0ff */
[C---:B------:R-:W-:Y:S01]  /*14510*/  IMAD R40, R0.reuse, R35, R40 ;  /* 0x0000002300287224 */ /* 0x040fe200078e0228 */
[----:B------:R-:W-:Y:S01]  /*14520*/  @!P0 IADD3 R11, R11, -R0, RZ ;  /* 0x800000000b0b8210 */ /* 0x000fe20007ffe0ff */
[----:B------:R-:W-:Y:S01]  /*14530*/  IMAD.MOV.U32 R13, RZ, RZ, R33 ;  /* 0x000000ffff0d7224 */ /* 0x000fe200078e0021 */
[C---:B------:R-:W-:Y:S01]  /*14540*/  ISETP.GT.U32.AND P0, PT, R0.reuse, R41, PT ;  /* 0x000000290000720c */ /* 0x040fe20003f04070 */
[----:B------:R-:W-:Y:S01]  /*14550*/  IMAD R39, R0, R34, R39 ;  /* 0x0000002200277224 */ /* 0x000fe200078e0227 */
[----:B------:R-:W-:Y:S01]  /*14560*/  IADD3 R33, R6, 0x1a1, RZ ;  /* 0x000001a106217810 */ /* 0x000fe20007ffe0ff */
[----:B------:R-:W-:Y:S01]  /*14570*/  @!P6 IMAD.MOV R13, RZ, RZ, -R13 ;  /* 0x000000ffff0de224 */ /* 0x000fe200078e0a0d */
[----:B------:R-:W-:Y:S01]  /*14580*/  ISETP.GT.U32.AND P6, PT, R0, R40, PT ;  /* 0x000000280000720c */ /* 0x000fe20003fc4070 */
[----:B------:R-:W-:Y:S01]  /*14590*/  @!P5 IMAD.IADD R32, R32, 0x1, -R0 ;  /* 0x000000012020d824 */ /* 0x000fe200078e0a00 */
[----:B------:R-:W-:Y:S01]  /*145a0*/  ISETP.GT.U32.AND P5, PT, R0, R39, PT ;  /* 0x000000270000720c */ /* 0x000fe20003fa4070 */
[----:B-1----:R-:W-:Y:S01]  /*145b0*/  IMAD.MOV.U32 R9, RZ, RZ, R11 ;  /* 0x000000ffff097224 */ /* 0x002fe200078e000b */
[----:B------:R-:W-:Y:S01]  /*145c0*/  STL [R1+0x19c], R13 ;  /* 0x00019c0d01007387 */ /* 0x000fe20000100800 */
[----:B------:R-:W-:-:S02]  /*145d0*/  IABS R11, R33 ;  /* 0x00000021000b7213 */ /* 0x000fc40000000000 */
[----:B------:R-:W-:Y:S01]  /*145e0*/  @!P1 IMAD.MOV R9, RZ, RZ, -R9 ;  /* 0x000000ffff099224 */ /* 0x000fe200078e0a09 */
[----:B------:R-:W-:Y:S01]  /*145f0*/  ISETP.GE.AND P1, PT, R4, RZ, PT ;  /* 0x000000ff0400720c */ /* 0x000fe20003f26270 */
[--C-:B------:R-:W-:Y:S01]  /*14600*/  @!P0 IMAD.IADD R41, R41, 0x1, -R0.reuse ;  /* 0x0000000129298824 */ /* 0x100fe200078e0a00 */
[----:B------:R-:W-:Y:S02]  /*14610*/  IABS R4, R42 ;  /* 0x0000002a00047213 */ /* 0x000fe40000000000 */
[----:B------:R1:W-:Y:S01]  /*14620*/  STL [R1+0x184], R9 ;  /* 0x0001840901007387 */ /* 0x0003e20000100800 */
[--C-:B------:R-:W-:Y:S01]  /*14630*/  @!P6 IMAD.IADD R40, R40, 0x1, -R0.reuse ;  /* 0x000000012828e824 */ /* 0x100fe200078e0a00 */
[----:B------:R-:W-:Y:S01]  /*14640*/  ISETP.GE.AND P0, PT, R33, RZ, PT ;  /* 0x000000ff2100720c */ /* 0x000fe20003f06270 */
[----:B------:R-:W-:Y:S01]  /*14650*/  @!P5 IMAD.IADD R39, R39, 0x1, -R0 ;  /* 0x000000012727d824 */ /* 0x000fe200078e0a00 */
[C---:B------:R-:W-:Y:S01]  /*14660*/  ISETP.GT.U32.AND P6, PT, R0.reuse, R41, PT ;  /* 0x000000290000720c */ /* 0x040fe20003fc4070 */
[----:B------:R-:W-:Y:S01]  /*14670*/  IMAD.HI.U32 R33, R3, R11, RZ ;  /* 0x0000000b03217227 */ /* 0x000fe200078e00ff */
[----:B------:R-:W-:-:S02]  /*14680*/  ISETP.GT.U32.AND P5, PT, R0, R40, PT ;  /* 0x000000280000720c */ /* 0x000fc40003fa4070 */
[----:B------:R-:W-:Y:S01]  /*14690*/  IABS R34, R37 ;  /* 0x0000002500227213 */ /* 0x000fe20000000000 */
[----:B-1----:R-:W-:Y:S01]  /*146a0*/  IMAD.MOV.U32 R9, RZ, RZ, R32 ;  /* 0x000000ffff097224 */ /* 0x002fe200078e0020 */
[----:B------:R-:W-:Y:S01]  /*146b0*/  IADD3 R33, -R33, RZ, RZ ;  /* 0x000000ff21217210 */ /* 0x000fe20007ffe1ff */
[----:B------:R-:W-:-:S04]  /*146c0*/  IMAD.HI.U32 R32, R3, R4, RZ ;  /* 0x0000000403207227 */ /* 0x000fc800078e00ff */
[----:B------:R-:W-:Y:S01]  /*146d0*/  IMAD R11, R0, R33, R11 ;  /* 0x00000021000b7224 */ /* 0x000fe200078e020b */
[----:B------:R-:W-:Y:S01]  /*146e0*/  IADD3 R32, -R32, RZ, RZ ;  /* 0x000000ff20207210 */ /* 0x000fe20007ffe1ff */
[--C-:B------:R-:W-:Y:S02]  /*146f0*/  @!P6 IMAD.IADD R41, R41, 0x1, -R0.reuse ;  /* 0x000000012929e824 */ /* 0x100fe400078e0a00 */
[----:B------:R-:W-:Y:S01]  /*14700*/  @!P5 IMAD.IADD R40, R40, 0x1, -R0 ;  /* 0x000000012828d824 */ /* 0x000fe200078e0a00 */
[C---:B------:R-:W-:Y:S01]  /*14710*/  ISETP.GT.U32.AND P6, PT, R0.reuse, R11, PT ;  /* 0x0000000b0000720c */ /* 0x040fe20003fc4070 */
[C---:B------:R-:W-:Y:S02]  /*14720*/  IMAD R4, R0.reuse, R32, R4 ;  /* 0x0000002000047224 */ /* 0x040fe400078e0204 */
[----:B------:R-:W-:Y:S01]  /*14730*/  @!P4 IMAD.MOV R9, RZ, RZ, -R9 ;  /* 0x000000ffff09c224 */ /* 0x000fe200078e0a09 */
[----:B------:R-:W-:Y:S01]  /*14740*/  ISETP.GT.U32.AND P4, PT, R0, R39, PT ;  /* 0x000000270000720c */ /* 0x000fe20003f84070 */
[----:B------:R-:W-:Y:S01]  /*14750*/  VIADD R33, R6, 0x1a4 ;  /* 0x000001a406217836 */ /* 0x000fe20000000000 */
[----:B------:R-:W-:Y:S01]  /*14760*/  ISETP.GT.U32.AND P5, PT, R0, R4, PT ;  /* 0x000000040000720c */ /* 0x000fe20003fa4070 */
[----:B------:R-:W-:Y:S01]  /*14770*/  IMAD.HI.U32 R32, R3, R34, RZ ;  /* 0x0000002203207227 */ /* 0x000fe200078e00ff */
[----:B------:R1:W-:Y:S01]  /*14780*/  STL [R1+0x180], R9 ;  /* 0x0001800901007387 */ /* 0x0003e20000100800 */
[----:B------:R-:W-:-:S02]  /*14790*/  MOV R13, R40 ;  /* 0x00000028000d7202 */ /* 0x000fc40000000f00 */
[----:B------:R-:W-:Y:S01]  /*147a0*/  IABS R35, R33 ;  /* 0x0000002100237213 */ /* 0x000fe20000000000 */
[----:B------:R-:W-:Y:S01]  /*147b0*/  IMAD.MOV R32, RZ, RZ, -R32 ;  /* 0x000000ffff207224 */ /* 0x000fe200078e0a20 */
[----:B------:R-:W-:Y:S01]  /*147c0*/  @!P3 IADD3 R13, -R13, RZ, RZ ;  /* 0x000000ff0d0db210 */ /* 0x000fe20007ffe1ff */
[----:B------:R-:W-:Y:S01]  /*147d0*/  @!P6 IMAD.IADD R11, R11, 0x1, -R0 ;  /* 0x000000010b0be824 */ /* 0x000fe200078e0a00 */
[----:B------:R-:W-:Y:S01]  /*147e0*/  ISETP.GE.AND P6, PT, R37, RZ, PT ;  /* 0x000000ff2500720c */ /* 0x000fe20003fc6270 */
[----:B------:R-:W-:Y:S01]  /*147f0*/  IMAD.HI.U32 R37, R3, R35, RZ ;  /* 0x0000002303257227 */ /* 0x000fe200078e00ff */
[----:B-1----:R-:W-:-:S03]  /*14800*/  MOV R9, R41 ;  /* 0x0000002900097202 */ /* 0x002fc60000000f00 */
[--C-:B------:R-:W-:Y:S01]  /*14810*/  @!P5 IMAD.IADD R4, R4, 0x1, -R0.reuse ;  /* 0x000000010404d824 */ /* 0x100fe200078e0a00 */
[----:B------:R-:W-:Y:S01]  /*14820*/  @!P2 IADD3 R9, -R9, RZ, RZ ;  /* 0x000000ff0909a210 */ /* 0x000fe20007ffe1ff */
[----:B------:R-:W-:Y:S01]  /*14830*/  @!P4 IMAD.IADD R39, R39, 0x1, -R0 ;  /* 0x000000012727c824 */ /* 0x000fe200078e0a00 */
[C---:B------:R-:W-:Y:S01]  /*14840*/  ISETP.GT.U32.AND P2, PT, R0.reuse, R11, PT ;  /* 0x0000000b0000720c */ /* 0x040fe20003f44070 */
[C---:B------:R-:W-:Y:S01]  /*14850*/  IMAD R34, R0.reuse, R32, R34 ;  /* 0x0000002000227224 */ /* 0x040fe200078e0222 */
[----:B------:R-:W-:Y:S01]  /*14860*/  ISETP.GT.U32.AND P5, PT, R0, R4, PT ;  /* 0x000000040000720c */ /* 0x000fe20003fa4070 */
[----:B------:R1:W-:Y:S01]  /*14870*/  STL [R1+0x17c], R9 ;  /* 0x00017c0901007387 */ /* 0x0003e20000100800 */
[----:B------:R-:W-:Y:S01]  /*14880*/  IMAD.MOV R37, RZ, RZ, -R37 ;  /* 0x000000ffff257224 */ /* 0x000fe200078e0a25 */
[----:B------:R-:W-:Y:S01]  /*14890*/  ISETP.GE.AND P4, PT, R42, RZ, PT ;  /* 0x000000ff2a00720c */ /* 0x000fe20003f86270 */
[----:B------:R-:W-:Y:S01]  /*148a0*/  VIADD R40, R6, 0x1ab ;  /* 0x000001ab06287836 */ /* 0x000fe20000000000 */
[----:B------:R-:W-:Y:S01]  /*148b0*/  ISETP.GT.U32.AND P3, PT, R0, R34, PT ;  /* 0x000000220000720c */ /* 0x000fe20003f64070 */
[----:B------:R-:W-:Y:S01]  /*148c0*/  STL [R1+0x174], R13 ;  /* 0x0001740d01007387 */ /* 0x000fe20000100800 */
[----:B------:R-:W-:Y:S01]  /*148d0*/  IABS R42, R36 ;  /* 0x00000024002a7213 */ /* 0x000fe20000000000 */
[----:B------:R-:W-:-:S02]  /*148e0*/  VIADD R41, R6, 0x1ac ;  /* 0x000001ac06297836 */ /* 0x000fc40000000000 */
[----:B-1----:R-:W-:-:S03]  /*148f0*/  IMAD.MOV.U32 R9, RZ, RZ, R39 ;  /* 0x000000ffff097224 */ /* 0x002fc600078e0027 */
[--C-:B------:R-:W-:Y:S02]  /*14900*/  @!P5 IMAD.IADD R4, R4, 0x1, -R0.reuse ;  /* 0x000000010404d824 */ /* 0x100fe400078e0a00 */
[----:B------:R-:W-:Y:S01]  /*14910*/  @!P1 IMAD.MOV R9, RZ, RZ, -R9 ;  /* 0x000000ffff099224 */ /* 0x000fe200078e0a09 */
[----:B------:R-:W-:Y:S01]  /*14920*/  ISETP.GE.AND P1, PT, R33, RZ, PT ;  /* 0x000000ff2100720c */ /* 0x000fe20003f26270 */
[----:B------:R-:W-:Y:S02]  /*14930*/  IMAD R33, R0, R37, R35 ;  /* 0x0000002500217224 */ /* 0x000fe400078e0223 */
[--C-:B------:R-:W-:Y:S01]  /*14940*/  @!P2 IMAD.IADD R11, R11, 0x1, -R0.reuse ;  /* 0x000000010b0ba824 */ /* 0x100fe200078e0a00 */
[----:B------:R1:W-:Y:S01]  /*14950*/  STL [R1+0x170], R9 ;  /* 0x0001700901007387 */ /* 0x0003e20000100800 */
[----:B------:R-:W-:Y:S01]  /*14960*/  @!P3 IMAD.IADD R34, R34, 0x1, -R0 ;  /* 0x000000012222b824 */ /* 0x000fe200078e0a00 */
[----:B------:R-:W-:Y:S01]  /*14970*/  ISETP.GT.U32.AND P5, PT, R0, R33, PT ;  /* 0x000000210000720c */ /* 0x000fe20003fa4070 */
[----:B------:R-:W-:Y:S01]  /*14980*/  VIADD R35, R6, 0x1a7 ;  /* 0x000001a706237836 */ /* 0x000fe20000000000 */
[----:B------:R-:W-:Y:S01]  /*14990*/  ISETP.GE.AND P2, PT, R36, RZ, PT ;  /* 0x000000ff2400720c */ /* 0x000fe20003f46270 */
[----:B------:R-:W-:Y:S01]  /*149a0*/  IMAD.HI.U32 R32, R3, R42, RZ ;  /* 0x0000002a03207227 */ /* 0x000fe200078e00ff */
[----:B------:R-:W-:-:S02]  /*149b0*/  IADD3 R36, R6, 0x1a6, RZ ;  /* 0x000001a606247810 */ /* 0x000fc40007ffe0ff */
[----:B------:R-:W-:Y:S01]  /*149c0*/  IABS R45, R35 ;  /* 0x00000023002d7213 */ /* 0x000fe20000000000 */
[----:B------:R-:W-:Y:S01]  /*149d0*/  IMAD.MOV R32, RZ, RZ, -R32 ;  /* 0x000000ffff207224 */ /* 0x000fe200078e0a20 */
[----:B------:R-:W-:Y:S01]  /*149e0*/  IABS R46, R36 ;  /* 0x00000024002e7213 */ /* 0x000fe20000000000 */
[----:B-1----:R-:W-:Y:S02]  /*149f0*/  IMAD.MOV.U32 R9, RZ, RZ, R11 ;  /* 0x000000ffff097224 */ /* 0x002fe400078e000b */
[----:B------:R-:W-:Y:S01]  /*14a00*/  IMAD R42, R0, R32, R42 ;  /* 0x00000020002a7224 */ /* 0x000fe200078e022a */
[----:B------:R-:W-:Y:S01]  /*14a10*/  IADD3 R32, R6, 0x1a8, RZ ;  /* 0x000001a806207810 */ /* 0x000fe20007ffe0ff */
[----:B------:R-:W-:Y:S01]  /*14a20*/  @!P5 IMAD.IADD R33, R33, 0x1, -R0 ;  /* 0x000000012121d824 */ /* 0x000fe200078e0a00 */
[----:B------:R-:W-:Y:S01]  /*14a30*/  @!P0 IADD3 R9, -R9, RZ, RZ ;  /* 0x000000ff09098210 */ /* 0x000fe20007ffe1ff */
[----:B------:R-:W-:Y:S01]  /*14a40*/  IMAD.HI.U32 R11, R3, R46, RZ ;  /* 0x0000002e030b7227 */ /* 0x000fe200078e00ff */
[----:B------:R-:W-:-:S02]  /*14a50*/  ISETP.GT.U32.AND P0, PT, R0, R34, PT ;  /* 0x000000220000720c */ /* 0x000fc40003f04070 */
[C---:B------:R-:W-:Y:S01]  /*14a60*/  ISETP.GT.U32.AND P5, PT, R0.reuse, R33, PT ;  /* 0x000000210000720c */ /* 0x040fe20003fa4070 */
[----:B------:R1:W-:Y:S01]  /*14a70*/  STL [R1+0x16c], R9 ;  /* 0x00016c0901007387 */ /* 0x0003e20000100800 */
[----:B------:R-:W-:Y:S01]  /*14a80*/  IMAD.MOV R11, RZ, RZ, -R11 ;  /* 0x000000ffff0b7224 */ /* 0x000fe200078e0a0b */
[----:B------:R-:W-:-:S03]  /*14a90*/  ISETP.GT.U32.AND P3, PT, R0, R42, PT ;  /* 0x0000002a0000720c */ /* 0x000fc60003f64070 */
[----:B------:R-:W-:Y:S01]  /*14aa0*/  IMAD R46, R0, R11, R46 ;  /* 0x0000000b002e7224 */ /* 0x000fe200078e022e */
[----:B------:R-:W-:Y:S01]  /*14ab0*/  IADD3 R11, R6, 0x1a9, RZ ;  /* 0x000001a9060b7810 */ /* 0x000fe20007ffe0ff */
[----:B-1----:R-:W-:-:S03]  /*14ac0*/  IMAD.MOV.U32 R9, RZ, RZ, R4 ;  /* 0x000000ffff097224 */ /* 0x002fc600078e0004 */
[----:B------:R-:W-:Y:S01]  /*14ad0*/  @!P0 IADD3 R34, R34, -R0, RZ ;  /* 0x8000000022228210 */ /* 0x000fe20007ffe0ff */
[----:B------:R-:W-:Y:S01]  /*14ae0*/  IMAD.HI.U32 R4, R3, R45, RZ ;  /* 0x0000002d03047227 */ /* 0x000fe200078e00ff */
[----:B------:R-:W-:Y:S02]  /*14af0*/  ISETP.GE.AND P0, PT, R35, RZ, PT ;  /* 0x000000ff2300720c */ /* 0x000fe40003f06270 */
[----:B------:R-:W-:Y:S01]  /*14b00*/  @!P4 IADD3 R9, -R9, RZ, RZ ;  /* 0x000000ff0909c210 */ /* 0x000fe20007ffe1ff */
[----:B------:R-:W-:Y:S01]  /*14b10*/  IMAD.MOV R4, RZ, RZ, -R4 ;  /* 0x000000ffff047224 */ /* 0x000fe200078e0a04 */
[----:B------:R-:W-:Y:S01]  /*14b20*/  ISETP.GE.AND P4, PT, R36, RZ, PT ;  /* 0x000000ff2400720c */ /* 0x000fe20003f86270 */
[----:B------:R-:W-:Y:S01]  /*14b30*/  IMAD.MOV.U32 R13, RZ, RZ, R34 ;  /* 0x000000ffff0d7224 */ /* 0x000fe200078e0022 */
[----:B------:R-:W-:Y:S01]  /*14b40*/  IABS R36, R32 ;  /* 0x0000002000247213 */ /* 0x000fe20000000000 */
[C---:B------:R-:W-:Y:S01]  /*14b50*/  IMAD R45, R0.reuse, R4, R45 ;  /* 0x00000004002d7224 */ /* 0x040fe200078e022d */
[----:B------:R1:W-:Y:S01]  /*14b60*/  STL [R1+0x168], R9 ;  /* 0x0001680901007387 */ /* 0x0003e20000100800 */
[----:B------:R-:W-:Y:S01]  /*14b70*/  @!P5 IMAD.IADD R33, R33, 0x1, -R0 ;  /* 0x000000012121d824 */ /* 0x000fe200078e0a00 */
[C---:B------:R-:W-:Y:S01]  /*14b80*/  ISETP.GT.U32.AND P5, PT, R0.reuse, R46, PT ;  /* 0x0000002e0000720c */ /* 0x040fe20003fa4070 */
[----:B------:R-:W-:Y:S01]  /*14b90*/  @!P6 IMAD.MOV R13, RZ, RZ, -R13 ;  /* 0x000000ffff0de224 */ /* 0x000fe200078e0a0d */
[----:B------:R-:W-:Y:S01]  /*14ba0*/  ISETP.GT.U32.AND P6, PT, R0, R45, PT ;  /* 0x0000002d0000720c */ /* 0x000fe20003fc4070 */
[----:B------:R-:W-:Y:S01]  /*14bb0*/  IMAD.MOV.U32 R35, RZ, RZ, R36 ;  /* 0x000000ffff237224 */ /* 0x000fe200078e0024 */
[----:B------:R-:W-:Y:S01]  /*14bc0*/  IABS R39, R11 ;  /* 0x0000000b00277213 */ /* 0x000fe20000000000 */
[----:B------:R-:W-:Y:S01]  /*14bd0*/  @!P3 IMAD.IADD R42, R42, 0x1, -R0 ;  /* 0x000000012a2ab824 */ /* 0x000fe200078e0a00 */
[----:B------:R-:W-:Y:S01]  /*14be0*/  IABS R36, R40 ;  /* 0x0000002800247213 */ /* 0x000fe20000000000 */
[----:B------:R-:W-:Y:S01]  /*14bf0*/  IMAD.HI.U32 R4, R3, R35, RZ ;  /* 0x0000002303047227 */ /* 0x000fe200078e00ff */
[----:B-1----:R-:W-:Y:S01]  /*14c00*/  MOV R9, R33 ;  /* 0x0000002100097202 */ /* 0x002fe20000000f00 */
[----:B------:R-:W-:Y:S01]  /*14c10*/  STL [R1+0x160], R13 ;  /* 0x0001600d01007387 */ /* 0x000fe20000100800 */
[----:B------:R-:W-:Y:S01]  /*14c20*/  ISETP.GT.U32.AND P3, PT, R0, R42, PT ;  /* 0x0000002a0000720c */ /* 0x000fe20003f64070 */
[----:B------:R-:W-:Y:S01]  /*14c30*/  IMAD.MOV R4, RZ, RZ, -R4 ;  /* 0x000000ffff047224 */ /* 0x000fe200078e0a04 */
[----:B------:R-:W-:Y:S01]  /*14c40*/  @!P1 IADD3 R9, -R9, RZ, RZ ;  /* 0x000000ff09099210 */ /* 0x000fe20007ffe1ff */
[----:B------:R-:W-:Y:S01]  /*14c50*/  IMAD.HI.U32 R33, R3, R36, RZ ;  /* 0x0000002403217227 */ /* 0x000fe200078e00ff */
[----:B------:R-:W-:-:S02]  /*14c60*/  @!P5 IADD3 R46, R46, -R0, RZ ;  /* 0x800000002e2ed210 */ /* 0x000fc40007ffe0ff */
[----:B------:R-:W-:Y:S01]  /*14c70*/  ISETP.GE.AND P1, PT, R32, RZ, PT ;  /* 0x000000ff2000720c */ /* 0x000fe20003f26270 */
[----:B------:R-:W-:Y:S01]  /*14c80*/  @!P6 IMAD.IADD R45, R45, 0x1, -R0 ;  /* 0x000000012d2de824 */ /* 0x000fe200078e0a00 */
[C---:B------:R-:W-:Y:S01]  /*14c90*/  ISETP.GT.U32.AND P5, PT, R0.reuse, R46, PT ;  /* 0x0000002e0000720c */ /* 0x040fe20003fa4070 */
[C---:B------:R-:W-:Y:S01]  /*14ca0*/  IMAD R35, R0.reuse, R4, R35 ;  /* 0x0000000400237224 */ /* 0x040fe200078e0223 */
[----:B------:R1:W-:Y:S01]  /*14cb0*/  STL [R1+0x15c], R9 ;  /* 0x00015c0901007387 */ /* 0x0003e20000100800 */
[----:B------:R-:W-:Y:S01]  /*14cc0*/  IMAD.HI.U32 R4, R3, R39, RZ ;  /* 0x0000002703047227 */ /* 0x000fe200078e00ff */
[----:B------:R-:W-:-:S03]  /*14cd0*/  ISETP.GT.U32.AND P6, PT, R0, R45, PT ;  /* 0x0000002d0000720c */ /* 0x000fc60003fc4070 */
[----:B------:R-:W-:Y:S01]  /*14ce0*/  VIADD R32, R6, 0x1aa ;  /* 0x000001aa06207836 */ /* 0x000fe20000000000 */
[----:B------:R-:W-:Y:S01]  /*14cf0*/  IADD3 R4, -R4, RZ, RZ ;  /* 0x000000ff04047210 */ /* 0x000fe20007ffe1ff */
[----:B------:R-:W-:Y:S02]  /*14d00*/  IMAD.MOV R33, RZ, RZ, -R33 ;  /* 0x000000ffff217224 */ /* 0x000fe400078e0a21 */
[----:B------:R-:W-:Y:S01]  /*14d10*/  @!P3 IMAD.IADD R42, R42, 0x1, -R0 ;  /* 0x000000012a2ab824 */ /* 0x000fe200078e0a00 */
[----:B------:R-:W-:Y:S01]  /*14d20*/  IABS R37, R32 ;  /* 0x0000002000257213 */ /* 0x000fe20000000000 */
[----:B------:R-:W-:Y:S01]  /*14d30*/  IMAD R39, R0, R4, R39 ;  /* 0x0000000400277224 */ /* 0x000fe200078e0227 */
[-C--:B------:R-:W-:Y:S01]  /*14d40*/  @!P5 IADD3 R46, R46, -R0.reuse, RZ ;  /* 0x800000002e2ed210 */ /* 0x080fe20007ffe0ff */
[C---:B------:R-:W-:Y:S01]  /*14d50*/  IMAD R36, R0.reuse, R33, R36 ;  /* 0x0000002100247224 */ /* 0x040fe200078e0224 */
[----:B------:R-:W-:Y:S01]  /*14d60*/  ISETP.GT.U32.AND P5, PT, R0, R35, PT ;  /* 0x000000230000720c */ /* 0x000fe20003fa4070 */
[----:B------:R-:W-:Y:S01]  /*14d70*/  IMAD.HI.U32 R34, R3, R37, RZ ;  /* 0x0000002503227227 */ /* 0x000fe200078e00ff */
[----:B------:R-:W-:-:S02]  /*14d80*/  @!P6 IADD3 R45, R45, -R0, RZ ;  /* 0x800000002d2de210 */ /* 0x000fc40007ffe0ff */
[----:B------:R-:W-:Y:S01]  /*14d90*/  ISETP.GT.U32.AND P6, PT, R0, R39, PT ;  /* 0x000000270000720c */ /* 0x000fe20003fc4070 */
[----:B------:R-:W-:Y:S01]  /*14da0*/  IMAD.MOV R34, RZ, RZ, -R34 ;  /* 0x000000ffff227224 */ /* 0x000fe200078e0a22 */
[----:B------:R-:W-:Y:S01]  /*14db0*/  ISETP.GE.AND P3, PT, R11, RZ, PT ;  /* 0x000000ff0b00720c */ /* 0x000fe20003f66270 */
[----:B------:R-:W-:Y:S01]  /*14dc0*/  VIADD R4, R6, 0x1ad ;  /* 0x000001ad06047836 */ /* 0x000fe20000000000 */
[----:B------:R-:W-:Y:S01]  /*14dd0*/  IABS R11, R41 ;  /* 0x00000029000b7213 */ /* 0x000fe20000000000 */
[----:B------:R-:W-:Y:S01]  /*14de0*/  IMAD R37, R0, R34, R37 ;  /* 0x0000002200257224 */ /* 0x000fe200078e0225 */
[----:B------:R-:W-:Y:S01]  /*14df0*/  IADD3 R34, R6, 0x1af, RZ ;  /* 0x000001af06227810 */ /* 0x000fe20007ffe0ff */
[----:B-1----:R-:W-:Y:S01]  /*14e00*/  IMAD.MOV.U32 R9, RZ, RZ, R42 ;  /* 0x000000ffff097224 */ /* 0x002fe200078e002a */
[----:B------:R-:W-:Y:S01]  /*14e10*/  IABS R44, R4 ;  /* 0x00000004002c7213 */ /* 0x000fe20000000000 */
[----:B------:R-:W-:Y:S01]  /*14e20*/  @!P5 IMAD.IADD R35, R35, 0x1, -R0 ;  /* 0x000000012323d824 */ /* 0x000fe200078e0a00 */
[----:B------:R-:W-:Y:S01]  /*14e30*/  ISETP.GT.U32.AND P5, PT, R0, R37, PT ;  /* 0x000000250000720c */ /* 0x000fe20003fa4070 */
[----:B------:R-:W-:Y:S01]  /*14e40*/  VIADD R33, R6, 0x1ae ;  /* 0x000001ae06217836 */ /* 0x000fe20000000000 */
[----:B------:R-:W-:Y:S01]  /*14e50*/  @!P2 IADD3 R9, -R9, RZ, RZ ;  /* 0x000000ff0909a210 */ /* 0x000fe20007ffe1ff */
[----:B------:R-:W-:Y:S01]  /*14e60*/  IMAD.HI.U32 R47, R3, R44, RZ ;  /* 0x0000002c032f7227 */ /* 0x000fe200078e00ff */
[----:B------:R-:W-:-:S02]  /*14e70*/  @!P6 IADD3 R39, R39, -R0, RZ ;  /* 0x800000002727e210 */ /* 0x000fc40007ffe0ff */
[C---:B------:R-:W-:Y:S01]  /*14e80*/  ISETP.GT.U32.AND P6, PT, R0.reuse, R36, PT ;  /* 0x000000240000720c */ /* 0x040fe20003fc4070 */
[----:B------:R-:W-:Y:S01]  /*14e90*/  IMAD.MOV R47, RZ, RZ, -R47 ;  /* 0x000000ffff2f7224 */ /* 0x000fe200078e0a2f */
[----:B------:R-:W-:Y:S01]  /*14ea0*/  IABS R43, R33 ;  /* 0x00000021002b7213 */ /* 0x000fe20000000000 */
[----:B------:R1:W-:Y:S01]  /*14eb0*/  STL [R1+0x154], R9 ;  /* 0x0001540901007387 */ /* 0x0003e20000100800 */
[----:B------:R-:W-:Y:S01]  /*14ec0*/  IMAD.HI.U32 R48, R3, R11, RZ ;  /* 0x0000000b03307227 */ /* 0x000fe200078e00ff */
[C---:B------:R-:W-:Y:S02]  /*14ed0*/  ISETP.GT.U32.AND P2, PT, R0.reuse, R39, PT ;  /* 0x000000270000720c */ /* 0x040fe40003f44070 */
[----:B------:R-:W-:Y:S01]  /*14ee0*/  IABS R42, R34 ;  /* 0x00000022002a7213 */ /* 0x000fe20000000000 */
[----:B------:R-:W-:Y:S01]  /*14ef0*/  @!P5 IMAD.IADD R37, R37, 0x1, -R0 ;  /* 0x000000012525d824 */ /* 0x000fe200078e0a00 */
[C---:B------:R-:W-:Y:S01]  /*14f00*/  ISETP.GT.U32.AND P5, PT, R0.reuse, R35, PT ;  /* 0x000000230000720c */ /* 0x040fe20003fa4070 */
[----:B------:R-:W-:-:S02]  /*14f10*/  IMAD R44, R0, R47, R44 ;  /* 0x0000002f002c7224 */ /* 0x000fc400078e022c */
[----:B------:R-:W-:Y:S01]  /*14f20*/  IMAD.HI.U32 R47, R3, R43, RZ ;  /* 0x0000002b032f7227 */ /* 0x000fe200078e00ff */
[----:B------:R-:W-:Y:S02]  /*14f30*/  @!P6 IADD3 R36, R36, -R0, RZ ;  /* 0x800000002424e210 */ /* 0x000fe40007ffe0ff */
[C---:B------:R-:W-:Y:S01]  /*14f40*/  ISETP.GT.U32.AND P6, PT, R0.reuse, R37, PT ;  /* 0x000000250000720c */ /* 0x040fe20003fc4070 */
[----:B-1----:R-:W-:Y:S02]  /*14f50*/  IMAD.MOV.U32 R9, RZ, RZ, R46 ;  /* 0x000000ffff097224 */ /* 0x002fe400078e002e */
[----:B------:R-:W-:Y:S02]  /*14f60*/  IMAD.MOV R48, RZ, RZ, -R48 ;  /* 0x000000ffff307224 */ /* 0x000fe400078e0a30 */
[----:B------:R-:W-:Y:S01]  /*14f70*/  @!P4 IMAD.MOV R9, RZ, RZ, -R9 ;  /* 0x000000ffff09c224 */ /* 0x000fe200078e0a09 */
[----:B------:R-:W-:Y:S01]  /*14f80*/  ISETP.GT.U32.AND P4, PT, R0, R36, PT ;  /* 0x000000240000720c */ /* 0x000fe20003f84070 */
[----:B------:R-:W-:-:S02]  /*14f90*/  IMAD.MOV R47, RZ, RZ, -R47 ;  /* 0x000000ffff2f7224 */ /* 0x000fc400078e0a2f */
[C---:B------:R-:W-:Y:S01]  /*14fa0*/  IMAD R11, R0.reuse, R48, R11 ;  /* 0x00000030000b7224 */ /* 0x040fe200078e020b */
[----:B------:R1:W-:Y:S01]  /*14fb0*/  STL [R1+0x14c], R9 ;  /* 0x00014c0901007387 */ /* 0x0003e20000100800 */
[C---:B------:R-:W-:Y:S02]  /*14fc0*/  IMAD R43, R0.reuse, R47, R43 ;  /* 0x0000002f002b7224 */ /* 0x040fe400078e022b */
[--C-:B------:R-:W-:Y:S02]  /*14fd0*/  @!P6 IMAD.IADD R37, R37, 0x1, -R0.reuse ;  /* 0x000000012525e824 */ /* 0x100fe400078e0a00 */
[--C-:B------:R-:W-:Y:S01]  /*14fe0*/  @!P2 IMAD.IADD R39, R39, 0x1, -R0.reuse ;  /* 0x000000012727a824 */ /* 0x100fe200078e0a00 */
[----:B------:R-:W-:Y:S01]  /*14ff0*/  ISETP.GT.U32.AND P6, PT, R0, R43, PT ;  /* 0x0000002b0000720c */ /* 0x000fe20003fc4070 */
[--C-:B------:R-:W-:Y:S01]  /*15000*/  @!P5 IMAD.IADD R35, R35, 0x1, -R0.reuse ;  /* 0x000000012323d824 */ /* 0x100fe200078e0a00 */
[----:B------:R-:W-:Y:S01]  /*15010*/  ISETP.GE.AND P2, PT, R32, RZ, PT ;  /* 0x000000ff2000720c */ /* 0x000fe20003f46270 */
[----:B------:R-:W-:Y:S01]  /*15020*/  @!P4 IMAD.IADD R36, R36, 0x1, -R0 ;  /* 0x000000012424c824 */ /* 0x000fe200078e0a00 */
[----:B------:R-:W-:Y:S01]  /*15030*/  IADD3 R32, R6, 0x1b0, RZ ;  /* 0x000001b006207810 */ /* 0x000fe20007ffe0ff */
[----:B-1----:R-:W-:Y:S01]  /*15040*/  IMAD.MOV.U32 R9, RZ, RZ, R45 ;  /* 0x000000ffff097224 */ /* 0x002fe200078e002d */
[----:B------:R-:W-:Y:S01]  /*15050*/  ISETP.GT.U32.AND P5, PT, R0, R44, PT ;  /* 0x0000002c0000720c */ /* 0x000fe20003fa4070 */
[----:B------:R-:W-:Y:S01]  /*15060*/  IMAD.MOV.U32 R13, RZ, RZ, R35 ;  /* 0x000000ffff0d7224 */ /* 0x000fe200078e0023 */
[----:B------:R-:W-:Y:S01]  /*15070*/  ISETP.GE.AND P4, PT, R40, RZ, PT ;  /* 0x000000ff2800720c */ /* 0x000fe20003f86270 */
[----:B------:R-:W-:Y:S01]  /*15080*/  IMAD.HI.U32 R45, R3, R42, RZ ;  /* 0x0000002a032d7227 */ /* 0x000fe200078e00ff */
[----:B------:R-:W-:-:S02]  /*15090*/  @!P0 IADD3 R9, -R9, RZ, RZ ;  /* 0x000000ff09098210 */ /* 0x000fc40007ffe1ff */
[----:B------:R-:W-:Y:S01]  /*150a0*/  ISETP.GT.U32.AND P0, PT, R0, R11, PT ;  /* 0x0000000b0000720c */ /* 0x000fe20003f04070 */
[----:B------:R-:W-:Y:S01]  /*150b0*/  @!P1 IMAD.MOV R13, RZ, RZ, -R13 ;  /* 0x000000ffff0d9224 */ /* 0x000fe200078e0a0d */
[----:B------:R-:W-:Y:S01]  /*150c0*/  IABS R40, R32 ;  /* 0x0000002000287213 */ /* 0x000fe20000000000 */
[----:B------:R1:W-:Y:S01]  /*150d0*/  STL [R1+0x148], R9 ;  /* 0x0001480901007387 */ /* 0x0003e20000100800 */
[-C--:B------:R-:W-:Y:S01]  /*150e0*/  @!P6 IADD3 R43, R43, -R0.reuse, RZ ;  /* 0x800000002b2be210 */ /* 0x080fe20007ffe0ff */
[----:B------:R-:W-:Y:S01]  /*150f0*/  VIADD R48, R6, 0x1d9 ;  /* 0x000001d906307836 */ /* 0x000fe20000000000 */
[----:B------:R-:W-:Y:S01]  /*15100*/  IADD3 R45, -R45, RZ, RZ ;  /* 0x000000ff2d2d7210 */ /* 0x000fe20007ffe1ff */
[----:B------:R2:W-:Y:S01]  /*15110*/  STL [R1+0x144], R13 ;  /* 0x0001440d01007387 */ /* 0x0005e20000100800 */
[----:B------:R-:W-:Y:S02]  /*15120*/  ISETP.GT.U32.AND P6, PT, R0, R43, PT ;  /* 0x0000002b0000720c */ /* 0x000fe40003fc4070 */
[----:B------:R-:W-:Y:S01]  /*15130*/  @!P5 IADD3 R44, R44, -R0, RZ ;  /* 0x800000002c2cd210 */ /* 0x000fe20007ffe0ff */
[----:B------:R-:W-:Y:S01]  /*15140*/  IMAD R42, R0, R45, R42 ;  /* 0x0000002d002a7224 */ /* 0x000fe200078e022a */
[----:B------:R-:W-:Y:S01]  /*15150*/  ISETP.GE.AND P5, PT, R4, RZ, PT ;  /* 0x000000ff0400720c */ /* 0x000fe20003fa6270 */
[----:B------:R-:W-:Y:S01]  /*15160*/  @!P0 IMAD.IADD R11, R11, 0x1, -R0 ;  /* 0x000000010b0b8824 */ /* 0x000fe200078e0a00 */
[----:B------:R-:W-:Y:S01]  /*15170*/  ISETP.GE.AND P0, PT, R41, RZ, PT ;  /* 0x000000ff2900720c */ /* 0x000fe20003f06270 */
[----:B-1----:R-:W-:-:S02]  /*15180*/  IMAD.MOV.U32 R9, RZ, RZ, R39 ;  /* 0x000000ffff097224 */ /* 0x002fc400078e0027 */
[----:B------:R-:W-:Y:S01]  /*15190*/  IMAD.MOV.U32 R41, RZ, RZ, R40 ;  /* 0x000000ffff297224 */ /* 0x000fe200078e0028 */
[C---:B------:R-:W-:Y:S01]  /*151a0*/  ISETP.GT.U32.AND P1, PT, R0.reuse, R11, PT ;  /* 0x0000000b0000720c */ /* 0x040fe20003f24070 */
[----:B------:R-:W-:Y:S01]  /*151b0*/  @!P3 IMAD.MOV R9, RZ, RZ, -R9 ;  /* 0x000000ffff09b224 */ /* 0x000fe200078e0a09 */
[----:B------:R-:W-:Y:S01]  /*151c0*/  ISETP.GT.U32.AND P3, PT, R0, R44, PT ;  /* 0x0000002c0000720c */ /* 0x000fe20003f64070 */
[----:B------:R-:W-:Y:S01]  /*151d0*/  IMAD.HI.U32 R35, R3, R41, RZ ;  /* 0x0000002903237227 */ /* 0x000fe200078e00ff */
[----:B--2---:R-:W-:Y:S02]  /*151e0*/  MOV R13, R37 ;  /* 0x00000025000d7202 */ /* 0x004fe40000000f00 */
[----:B------:R1:W-:Y:S01]  /*151f0*/  STL [R1+0x140], R9 ;  /* 0x0001400901007387 */ /* 0x0003e20000100800 */
[----:B------:R-:W-:Y:S01]  /*15200*/  IMAD.MOV R35, RZ, RZ, -R35 ;  /* 0x000000ffff237224 */ /* 0x000fe200078e0a23 */
[----:B------:R-:W-:Y:S01]  /*15210*/  @!P2 IADD3 R13, -R13, RZ, RZ ;  /* 0x000000ff0d0da210 */ /* 0x000fe20007ffe1ff */
[----:B------:R-:W-:Y:S01]  /*15220*/  VIADD R4, R6, 0x1b1 ;  /* 0x000001b106047836 */ /* 0x000fe20000000000 */
[----:B------:R-:W-:Y:S01]  /*15230*/  ISETP.GE.AND P2, PT, R33, RZ, PT ;  /* 0x000000ff2100720c */ /* 0x000fe20003f46270 */
[----:B------:R-:W-:-:S02]  /*15240*/  IMAD R41, R0, R35, R41 ;  /* 0x0000002300297224 */ /* 0x000fc400078e0229 */
[----:B------:R-:W-:Y:S01]  /*15250*/  @!P6 IMAD.IADD R43, R43, 0x1, -R0 ;  /* 0x000000012b2be824 */ /* 0x000fe200078e0a00 */
[----:B------:R-:W-:Y:S01]  /*15260*/  IABS R33, R4 ;  /* 0x0000000400217213 */ /* 0x000fe20000000000 */
[----:B------:R2:W-:Y:S01]  /*15270*/  STL [R1+0x13c], R13 ;  /* 0x00013c0d01007387 */ /* 0x0005e20000100800 */
[----:B-1----:R-:W-:Y:S01]  /*15280*/  IMAD.MOV.U32 R9, RZ, RZ, R36 ;  /* 0x000000ffff097224 */ /* 0x002fe200078e0024 */
[----:B------:R-:W-:Y:S01]  /*15290*/  ISETP.GT.U32.AND P6, PT, R0, R41, PT ;  /* 0x000000290000720c */ /* 0x000fe20003fc4070 */
[----:B------:R-:W-:Y:S01]  /*152a0*/  @!P3 IMAD.IADD R44, R44, 0x1, -R0 ;  /* 0x000000012c2cb824 */ /* 0x000fe200078e0a00 */
[----:B------:R-:W-:Y:S01]  /*152b0*/  @!P1 IADD3 R11, R11, -R0, RZ ;  /* 0x800000000b0b9210 */ /* 0x000fe20007ffe0ff */
[----:B------:R-:W-:Y:S01]  /*152c0*/  @!P4 IMAD.MOV R9, RZ, RZ, -R9 ;  /* 0x000000ffff09c224 */ /* 0x000fe200078e0a09 */
[----:B------:R-:W-:Y:S01]  /*152d0*/  ISETP.GT.U32.AND P4, PT, R0, R42, PT ;  /* 0x0000002a0000720c */ /* 0x000fe20003f84070 */
[----:B------:R-:W-:Y:S01]  /*152e0*/  VIADD R36, R6, 0x1b5 ;  /* 0x000001b506247836 */ /* 0x000fe20000000000 */
[----:B------:R-:W-:Y:S01]  /*152f0*/  ISETP.GE.AND P1, PT, R34, RZ, PT ;  /* 0x000000ff2200720c */ /* 0x000fe20003f26270 */
[----:B------:R-:W-:Y:S01]  /*15300*/  VIADD R34, R6, 0x1b2 ;  /* 0x000001b206227836 */ /* 0x000fe20000000000 */
[----:B------:R1:W-:Y:S01]  /*15310*/  STL [R1+0x138], R9 ;  /* 0x0001380901007387 */ /* 0x0003e20000100800 */
[----:B------:R-:W-:Y:S01]  /*15320*/  ISETP.GE.AND P3, PT, R32, RZ, PT ;  /* 0x000000ff2000720c */ /* 0x000fe20003f66270 */
[----:B------:R-:W-:Y:S01]  /*15330*/  IMAD.HI.U32 R32, R3, R33, RZ ;  /* 0x0000002103207227 */ /* 0x000fe200078e00ff */
[----:B------:R-:W-:-:S02]  /*15340*/  IABS R39, R36 ;  /* 0x0000002400277213 */ /* 0x000fc40000000000 */
[----:B------:R-:W-:Y:S01]  /*15350*/  IABS R35, R34 ;  /* 0x0000002200237213 */ /* 0x000fe20000000000 */
[----:B------:R-:W-:Y:S02]  /*15360*/  IMAD.MOV R32, RZ, RZ, -R32 ;  /* 0x000000ffff207224 */ /* 0x000fe400078e0a20 */
[----:B------:R-:W-:Y:S01]  /*15370*/  @!P6 IMAD.IADD R41, R41, 0x1, -R0 ;  /* 0x000000012929e824 */ /* 0x000fe200078e0a00 */
[----:B------:R-:W-:Y:S01]  /*15380*/  @!P4 IADD3 R42, R42, -R0, RZ ;  /* 0x800000002a2ac210 */ /* 0x000fe20007ffe0ff */
[----:B--2---:R-:W-:Y:S01]  /*15390*/  IMAD.MOV.U32 R13, RZ, RZ, R44 ;  /* 0x000000ffff0d7224 */ /* 0x004fe200078e002c */
[----:B-1----:R-:W-:Y:S01]  /*153a0*/  MOV R9, R11 ;  /* 0x0000000b00097202 */ /* 0x002fe20000000f00 */
[C---:B------:R-:W-:Y:S01]  /*153b0*/  IMAD.HI.U32 R45, R3.reuse, R39, RZ ;  /* 0x00000027032d7227 */ /* 0x040fe200078e00ff */
[----:B------:R-:W-:Y:S02]  /*153c0*/  ISETP.GE.AND P4, PT, R4, RZ, PT ;  /* 0x000000ff0400720c */ /* 0x000fe40003f86270 */
[C---:B------:R-:W-:Y:S01]  /*153d0*/  ISETP.GT.U32.AND P6, PT, R0.reuse, R41, PT ;  /* 0x000000290000720c */ /* 0x040fe20003fc4070 */
[----:B------:R-:W-:Y:S01]  /*153e0*/  @!P0 IMAD.MOV R9, RZ, RZ, -R9 ;  /* 0x000000ffff098224 */ /* 0x000fe200078e0a09 */
[C---:B------:R-:W-:Y:S01]  /*153f0*/  ISETP.GT.U32.AND P0, PT, R0.reuse, R42, PT ;  /* 0x0000002a0000720c */ /* 0x040fe20003f04070 */
[----:B------:R-:W-:Y:S01]  /*15400*/  IMAD R4, R0, R32, R33 ;  /* 0x0000002000047224 */ /* 0x000fe200078e0221 */
[----:B------:R-:W-:Y:S01]  /*15410*/  IADD3 R11, R6, 0x1b4, RZ ;  /* 0x000001b4060b7810 */ /* 0x000fe20007ffe0ff */
[----:B------:R-:W-:Y:S01]  /*15420*/  IMAD.HI.U32 R32, R3, R35, RZ ;  /* 0x0000002303207227 */ /* 0x000fe200078e00ff */
[----:B------:R1:W-:Y:S01]  /*15430*/  STL [R1+0x134], R9 ;  /* 0x0001340901007387 */ /* 0x0003e20000100800 */
[----:B------:R-:W-:-:S02]  /*15440*/  IADD3 R45, -R45, RZ, RZ ;  /* 0x000000ff2d2d7210 */ /* 0x000fc40007ffe1ff */
[----:B------:R-:W-:Y:S01]  /*15450*/  VIADD R33, R6, 0x1b3 ;  /* 0x000001b306217836 */ /* 0x000fe20000000000 */
[----:B------:R-:W-:Y:S01]  /*15460*/  IADD3 R32, -R32, RZ, RZ ;  /* 0x000000ff20207210 */ /* 0x000fe20007ffe1ff */
[----:B------:R-:W-:Y:S01]  /*15470*/  @!P5 IMAD.MOV R13, RZ, RZ, -R13 ;  /* 0x000000ffff0dd224 */ /* 0x000fe200078e0a0d */
[----:B------:R-:W-:Y:S01]  /*15480*/  IABS R40, R11 ;  /* 0x0000000b00287213 */ /* 0x000fe20000000000 */
[----:B------:R-:W-:Y:S01]  /*15490*/  IMAD R39, R0, R45, R39 ;  /* 0x0000002d00277224 */ /* 0x000fe200078e0227 */
[----:B------:R-:W-:Y:S01]  /*154a0*/  @!P6 IADD3 R41, R41, -R0, RZ ;  /* 0x800000002929e210 */ /* 0x000fe20007ffe0ff */
[----:B------:R-:W-:Y:S01]  /*154b0*/  @!P0 IMAD.IADD R42, R42, 0x1, -R0 ;  /* 0x000000012a2a8824 */ /* 0x000fe200078e0a00 */
[C---:B------:R-:W-:Y:S01]  /*154c0*/  ISETP.GT.U32.AND P0, PT, R0.reuse, R4, PT ;  /* 0x000000040000720c */ /* 0x040fe20003f04070 */
[C---:B------:R-:W-:Y:S01]  /*154d0*/  IMAD R35, R0.reuse, R32, R35 ;  /* 0x0000002000237224 */ /* 0x040fe200078e0223 */
[----:B------:R-:W-:Y:S01]  /*154e0*/  IABS R37, R33 ;  /* 0x0000002100257213 */ /* 0x000fe20000000000 */
[C---:B------:R-:W-:Y:S01]  /*154f0*/  IMAD.HI.U32 R46, R3.reuse, R40, RZ ;  /* 0x00000028032e7227 */ /* 0x040fe200078e00ff */
[----:B-1----:R-:W-:Y:S01]  /*15500*/  MOV R9, R43 ;  /* 0x0000002b00097202 */ /* 0x002fe20000000f00 */
[----:B------:R1:W-:Y:S01]  /*15510*/  STL [R1+0x130], R13 ;  /* 0x0001300d01007387 */ /* 0x0003e20000100800 */
[----:B------:R-:W-:Y:S01]  /*15520*/  ISETP.GT.U32.AND P6, PT, R0, R35, PT ;  /* 0x000000230000720c */ /* 0x000fe20003fc4070 */
[----:B------:R-:W-:Y:S01]  /*15530*/  IMAD.HI.U32 R47, R3, R37, RZ ;  /* 0x00000025032f7227 */ /* 0x000fe200078e00ff */
[----:B------:R-:W-:-:S03]  /*15540*/  @!P2 IADD3 R9, -R9, RZ, RZ ;  /* 0x000000ff0909a210 */ /* 0x000fc60007ffe1ff */
[----:B------:R-:W-:Y:S02]  /*15550*/  IMAD.MOV R47, RZ, RZ, -R47 ;  /* 0x000000ffff2f7224 */ /* 0x000fe400078e0a2f */
[----:B------:R-:W-:Y:S01]  /*15560*/  @!P0 IMAD.IADD R4, R4, 0x1, -R0 ;  /* 0x0000000104048824 */ /* 0x000fe200078e0a00 */
[----:B------:R-:W-:Y:S01]  /*15570*/  ISETP.GE.AND P0, PT, R34, RZ, PT ;  /* 0x000000ff2200720c */ /* 0x000fe20003f06270 */
[----:B------:R-:W-:Y:S01]  /*15580*/  IMAD.MOV R46, RZ, RZ, -R46 ;  /* 0x000000ffff2e7224 */ /* 0x000fe200078e0a2e */
[----:B------:R2:W-:Y:S01]  /*15590*/  STL [R1+0x12c], R9 ;  /* 0x00012c0901007387 */ /* 0x0005e20000100800 */
[C---:B------:R-:W-:Y:S02]  /*155a0*/  IMAD R34, R0.reuse, R47, R37 ;  /* 0x0000002f00227224 */ /* 0x040fe400078e0225 */
[----:B------:R-:W-:Y:S01]  /*155b0*/  @!P6 IMAD.IADD R35, R35, 0x1, -R0 ;  /* 0x000000012323e824 */ /* 0x000fe200078e0a00 */
[C---:B------:R-:W-:Y:S01]  /*155c0*/  ISETP.GT.U32.AND P6, PT, R0.reuse, R4, PT ;  /* 0x000000040000720c */ /* 0x040fe20003fc4070 */
[----:B-1----:R-:W-:Y:S01]  /*155d0*/  IMAD.MOV.U32 R13, RZ, RZ, R42 ;  /* 0x000000ffff0d7224 */ /* 0x002fe200078e002a */
[C---:B------:R-:W-:Y:S01]  /*155e0*/  ISETP.GT.U32.AND P5, PT, R0.reuse, R34, PT ;  /* 0x000000220000720c */ /* 0x040fe20003fa4070 */
[C---:B------:R-:W-:Y:S01]  /*155f0*/  IMAD R40, R0.reuse, R46, R40 ;  /* 0x0000002e00287224 */ /* 0x040fe200078e0228 */
[----:B------:R-:W-:Y:S01]  /*15600*/  ISETP.GT.U32.AND P2, PT, R0, R35, PT ;  /* 0x000000230000720c */ /* 0x000fe20003f44070 */
[----:B------:R-:W-:Y:S01]  /*15610*/  VIADD R32, R6, 0x1b6 ;  /* 0x000001b606207836 */ /* 0x000fe20000000000 */
[----:B------:R-:W-:Y:S01]  /*15620*/  @!P1 IADD3 R13, -R13, RZ, RZ ;  /* 0x000000ff0d0d9210 */ /* 0x000fe20007ffe1ff */
[----:B--2---:R-:W-:Y:S01]  /*15630*/  IMAD.MOV.U32 R9, RZ, RZ, R41 ;  /* 0x000000ffff097224 */ /* 0x004fe200078e0029 */
[----:B------:R-:W-:Y:S01]  /*15640*/  ISETP.GT.U32.AND P1, PT, R0, R40, PT ;  /* 0x000000280000720c */ /* 0x000fe20003f24070 */
[----:B------:R-:W-:Y:S01]  /*15650*/  VIADD R44, R6, 0x1d5 ;  /* 0x000001d5062c7836 */ /* 0x000fe20000000000 */
[----:B------:R-:W-:Y:S01]  /*15660*/  IABS R37, R32 ;  /* 0x0000002000257213 */ /* 0x000fe20000000000 */
[----:B------:R-:W-:Y:S01]  /*15670*/  @!P3 IMAD.MOV R9, RZ, RZ, -R9 ;  /* 0x000000ffff09b224 */ /* 0x000fe200078e0a09 */
[----:B------:R-:W-:Y:S01]  /*15680*/  ISETP.GE.AND P3, PT, R33, RZ, PT ;  /* 0x000000ff2100720c */ /* 0x000fe20003f66270 */
[----:B------:R-:W-:Y:S01]  /*15690*/  @!P6 IMAD.IADD R4, R4, 0x1, -R0 ;  /* 0x000000010404e824 */ /* 0x000fe200078e0a00 */
[----:B------:R-:W-:Y:S01]  /*156a0*/  ISETP.GT.U32.AND P6, PT, R0, R39, PT ;  /* 0x000000270000720c */ /* 0x000fe20003fc4070 */
[----:B------:R-:W-:Y:S01]  /*156b0*/  VIADD R33, R6, 0x1b7 ;  /* 0x000001b706217836 */ /* 0x000fe20000000000 */
[----:B------:R-:W-:Y:S01]  /*156c0*/  @!P5 IADD3 R34, R34, -R0, RZ ;  /* 0x800000002222d210 */ /* 0x000fe20007ffe0ff */
[----:B------:R-:W-:Y:S01]  /*156d0*/  IMAD.HI.U32 R41, R3, R37, RZ ;  /* 0x0000002503297227 */ /* 0x000fe200078e00ff */
[----:B------:R-:W-:Y:S01]  /*156e0*/  STL [R1+0x128], R13 ;  /* 0x0001280d01007387 */ /* 0x000fe20000100800 */
[----:B------:R-:W-:-:S02]  /*156f0*/  ISETP.GE.AND P5, PT, R36, RZ, PT ;  /* 0x000000ff2400720c */ /* 0x000fc40003fa6270 */
[----:B------:R-:W-:Y:S01]  /*15700*/  IABS R42, R33 ;  /* 0x00000021002a7213 */ /* 0x000fe20000000000 */
[--C-:B------:R-:W-:Y:S01]  /*15710*/  @!P1 IMAD.IADD R40, R40, 0x1, -R0.reuse ;  /* 0x0000000128289824 */ /* 0x100fe200078e0a00 */
[----:B------:R1:W-:Y:S01]  /*15720*/  STL [R1+0x124], R9 ;  /* 0x0001240901007387 */ /* 0x0003e20000100800 */
[C---:B------:R-:W-:Y:S01]  /*15730*/  ISETP.GT.U32.AND P1, PT, R0.reuse, R34, PT ;  /* 0x000000220000720c */ /* 0x040fe20003f24070 */
[--C-:B------:R-:W-:Y:S01]  /*15740*/  @!P2 IMAD.IADD R35, R35, 0x1, -R0.reuse ;  /* 0x000000012323a824 */ /* 0x100fe200078e0a00 */
[----:B------:R-:W-:Y:S01]  /*15750*/  IADD3 R41, -R41, RZ, RZ ;  /* 0x000000ff29297210 */ /* 0x000fe20007ffe1ff */
[----:B------:R-:W-:Y:S01]  /*15760*/  @!P6 IMAD.IADD R39, R39, 0x1, -R0 ;  /* 0x000000012727e824 */ /* 0x000fe200078e0a00 */
[----:B------:R-:W-:Y:S01]  /*15770*/  ISETP.GE.AND P2, PT, R11, RZ, PT ;  /* 0x000000ff0b00720c */ /* 0x000fe20003f46270 */
[----:B------:R-:W-:Y:S01]  /*15780*/  IMAD.MOV.U32 R36, RZ, RZ, R42 ;  /* 0x000000ffff247224 */ /* 0x000fe200078e002a */
[----:B------:R-:W-:Y:S01]  /*15790*/  IABS R46, R48 ;  /* 0x00000030002e7213 */ /* 0x000fe20000000000 */
[C---:B------:R-:W-:Y:S01]  /*157a0*/  IMAD R11, R0.reuse, R41, R37 ;  /* 0x00000029000b7224 */ /* 0x040fe200078e0225 */
[----:B------:R-:W-:Y:S01]  /*157b0*/  ISETP.GT.U32.AND P6, PT, R0, R39, PT ;  /* 0x000000270000720c */ /* 0x000fe20003fc4070 */
[----:B------:R-:W-:Y:S01]  /*157c0*/  IMAD.HI.U32 R37, R3, R36, RZ ;  /* 0x0000002403257227 */ /* 0x000fe200078e00ff */
[----:B-1----:R-:W-:-:S03]  /*157d0*/  MOV R9, R4 ;  /* 0x0000000400097202 */ /* 0x002fc60000000f00 */
[----:B------:R-:W-:Y:S01]  /*157e0*/  IMAD.MOV R37, RZ, RZ, -R37 ;  /* 0x000000ffff257224 */ /* 0x000fe200078e0a25 */
[----:B------:R-:W-:Y:S01]  /*157f0*/  @!P4 IADD3 R9, -R9, RZ, RZ ;  /* 0x000000ff0909c210 */ /* 0x000fe20007ffe1ff */
[----:B------:R-:W-:Y:S01]  /*15800*/  @!P1 IMAD.IADD R34, R34, 0x1, -R0 ;  /* 0x0000000122229824 */ /* 0x000fe200078e0a00 */
[----:B------:R-:W-:Y:S01]  /*15810*/  ISETP.GT.U32.AND P4, PT, R0, R40, PT ;  /* 0x000000280000720c */ /* 0x000fe20003f84070 */
[----:B------:R-:W-:Y:S01]  /*15820*/  VIADD R4, R6, 0x1b8 ;  /* 0x000001b806047836 */ /* 0x000fe20000000000 */
[----:B------:R-:W-:Y:S01]  /*15830*/  ISETP.GE.AND P1, PT, R32, RZ, PT ;  /* 0x000000ff2000720c */ /* 0x000fe20003f26270 */
[----:B------:R1:W-:Y:S01]  /*15840*/  STL [R1+0x120], R9 ;  /* 0x0001200901007387 */ /* 0x0003e20000100800 */
[----:B------:R-:W-:Y:S01]  /*15850*/  IMAD R32, R0, R37, R36 ;  /* 0x0000002500207224 */ /* 0x000fe200078e0224 */
[----:B------:R-:W-:Y:S01]  /*15860*/  MOV R13, R34 ;  /* 0x00000022000d7202 */ /* 0x000fe20000000f00 */
[----:B------:R-:W-:Y:S01]  /*15870*/  @!P6 IMAD.IADD R39, R39, 0x1, -R0 ;  /* 0x000000012727e824 */ /* 0x000fe200078e0a00 */
[----:B------:R-:W-:-:S02]  /*15880*/  IABS R42, R4 ;  /* 0x00000004002a7213 */ /* 0x000fc40000000000 */
[----:B------:R-:W-:Y:S02]  /*15890*/  ISETP.GT.U32.AND P6, PT, R0, R32, PT ;  /* 0x000000200000720c */ /* 0x000fe40003fc4070 */
[----:B------:R-:W-:Y:S01]  /*158a0*/  @!P3 IADD3 R13, -R13, RZ, RZ ;  /* 0x000000ff0d0db210 */ /* 0x000fe20007ffe1ff */
[----:B------:R-:W-:Y:S01]  /*158b0*/  IMAD.HI.U32 R36, R3, R42, RZ ;  /* 0x0000002a03247227 */ /* 0x000fe200078e00ff */
[----:B------:R-:W-:Y:S02]  /*158c0*/  @!P4 IADD3 R40, R40, -R0, RZ ;  /* 0x800000002828c210 */ /* 0x000fe40007ffe0ff */
[----:B------:R-:W-:Y:S01]  /*158d0*/  ISETP.GE.AND P4, PT, R33, RZ, PT ;  /* 0x000000ff2100720c */ /* 0x000fe20003f86270 */
[----:B-1----:R-:W-:Y:S02]  /*158e0*/  IMAD.MOV.U32 R9, RZ, RZ, R35 ;  /* 0x000000ffff097224 */ /* 0x002fe400078e0023 */
[----:B------:R-:W-:Y:S02]  /*158f0*/  IMAD.MOV R36, RZ, RZ, -R36 ;  /* 0x000000ffff247224 */ /* 0x000fe400078e0a24 */
[----:B------:R-:W-:Y:S01]  /*15900*/  VIADD R35, R6, 0x1b9 ;  /* 0x000001b906237836 */ /* 0x000fe20000000000 */
[----:B------:R-:W-:Y:S01]  /*15910*/  @!P0 IADD3 R9, -R9, RZ, RZ ;  /* 0x000000ff09098210 */ /* 0x000fe20007ffe1ff */
[----:B------:R-:W-:Y:S01]  /*15920*/  @!P6 IMAD.IADD R32, R32, 0x1, -R0 ;  /* 0x000000012020e824 */ /* 0x000fe200078e0a00 */
[C---:B------:R-:W-:Y:S01]  /*15930*/  ISETP.GT.U32.AND P0, PT, R0.reuse, R11, PT ;  /* 0x0000000b0000720c */ /* 0x040fe20003f04070 */
[----:B------:R-:W-:Y:S01]  /*15940*/  IMAD R42, R0, R36, R42 ;  /* 0x00000024002a7224 */ /* 0x000fe200078e022a */
[----:B------:R-:W-:Y:S01]  /*15950*/  IABS R43, R35 ;  /* 0x00000023002b7213 */ /* 0x000fe20000000000 */
[----:B------:R1:W-:Y:S01]  /*15960*/  STL [R1+0x11c], R9 ;  /* 0x00011c0901007387 */ /* 0x0003e20000100800 */
[----:B------:R-:W-:Y:S01]  /*15970*/  VIADD R33, R6, 0x1ba ;  /* 0x000001ba06217836 */ /* 0x000fe20000000000 */
[----:B------:R-:W-:-:S02]  /*15980*/  ISETP.GT.U32.AND P3, PT, R0, R32, PT ;  /* 0x000000200000720c */ /* 0x000fc40003f64070 */
[----:B------:R-:W-:Y:S01]  /*15990*/  STL [R1+0x118], R13 ;  /* 0x0001180d01007387 */ /* 0x000fe20000100800 */
[----:B------:R-:W-:Y:S01]  /*159a0*/  IMAD.HI.U32 R34, R3, R43, RZ ;  /* 0x0000002b03227227 */ /* 0x000fe200078e00ff */
[----:B------:R-:W-:-:S03]  /*159b0*/  IABS R37, R33 ;  /* 0x0000002100257213 */ /* 0x000fc60000000000 */
[----:B------:R-:W-:Y:S01]  /*159c0*/  IMAD.MOV R34, RZ, RZ, -R34 ;  /* 0x000000ffff227224 */ /* 0x000fe200078e0a22 */
[----:B------:R-:W-:Y:S01]  /*159d0*/  @!P0 IADD3 R11, R11, -R0, RZ ;  /* 0x800000000b0b8210 */ /* 0x000fe20007ffe0ff */
[----:B-1----:R-:W-:Y:S01]  /*159e0*/  IMAD.MOV.U32 R9, RZ, RZ, R40 ;  /* 0x000000ffff097224 */ /* 0x002fe200078e0028 */
[----:B------:R-:W-:Y:S01]  /*159f0*/  ISETP.GE.AND P0, PT, R4, RZ, PT ;  /* 0x000000ff0400720c */ /* 0x000fe20003f06270 */
[----:B------:R-:W-:Y:S01]  /*15a00*/  VIADD R4, R6, 0x1bb ;  /* 0x000001bb06047836 */ /* 0x000fe20000000000 */
[C---:B------:R-:W-:Y:S01]  /*15a10*/  ISETP.GT.U32.AND P6, PT, R0.reuse, R11, PT ;  /* 0x0000000b0000720c */ /* 0x040fe20003fc4070 */
[----:B------:R-:W-:Y:S01]  /*15a20*/  @!P2 IMAD.MOV R9, RZ, RZ, -R9 ;  /* 0x000000ffff09a224 */ /* 0x000fe200078e0a09 */
[C---:B------:R-:W-:Y:S01]  /*15a30*/  ISETP.GT.U32.AND P2, PT, R0.reuse, R42, PT ;  /* 0x0000002a0000720c */ /* 0x040fe20003f44070 */
[----:B------:R-:W-:Y:S01]  /*15a40*/  IMAD R43, R0, R34, R43 ;  /* 0x00000022002b7224 */ /* 0x000fe200078e022b */
[----:B------:R-:W-:Y:S01]  /*15a50*/  IABS R36, R4 ;  /* 0x0000000400247213 */ /* 0x000fe20000000000 */
[----:B------:R-:W-:Y:S01]  /*15a60*/  IMAD.HI.U32 R34, R3, R37, RZ ;  /* 0x0000002503227227 */ /* 0x000fe200078e00ff */
[----:B------:R1:W-:Y:S03]  /*15a70*/  STL [R1+0x114], R9 ;  /* 0x0001140901007387 */ /* 0x0003e60000100800 */
[----:B------:R-:W-:Y:S01]  /*15a80*/  @!P3 IMAD.IADD R32, R32, 0x1, -R0 ;  /* 0x000000012020b824 */ /* 0x000fe200078e0a00 */
[----:B------:R-:W-:-:S02]  /*15a90*/  IADD3 R34, -R34, RZ, RZ ;  /* 0x000000ff22227210 */ /* 0x000fc40007ffe1ff */
[----:B------:R-:W-:Y:S01]  /*15aa0*/  ISETP.GE.AND P3, PT, R33, RZ, PT ;  /* 0x000000ff2100720c */ /* 0x000fe20003f66270 */
[----:B------:R-:W-:Y:S01]  /*15ab0*/  @!P6 IMAD.IADD R11, R11, 0x1, -R0 ;  /* 0x000000010b0be824 */ /* 0x000fe200078e0a00 */
[C---:B------:R-:W-:Y:S01]  /*15ac0*/  ISETP.GT.U32.AND P6, PT, R0.reuse, R43, PT ;  /* 0x0000002b0000720c */ /* 0x040fe20003fc4070 */
[----:B------:R-:W-:Y:S01]  /*15ad0*/  IMAD R37, R0, R34, R37 ;  /* 0x0000002200257224 */ /* 0x000fe200078e0225 */
[----:B-1----:R-:W-:Y:S02]  /*15ae0*/  MOV R9, R39 ;  /* 0x0000002700097202 */ /* 0x002fe40000000f00 */
[----:B------:R-:W-:Y:S02]  /*15af0*/  @!P2 IADD3 R42, R42, -R0, RZ ;  /* 0x800000002a2aa210 */ /* 0x000fe40007ffe0ff */
[----:B------:R-:W-:Y:S01]  /*15b00*/  ISETP.GE.AND P2, PT, R4, RZ, PT ;  /* 0x000000ff0400720c */ /* 0x000fe20003f46270 */
[----:B------:R-:W-:Y:S01]  /*15b10*/  @!P5 IMAD.MOV R9, RZ, RZ, -R9 ;  /* 0x000000ffff09d224 */ /* 0x000fe200078e0a09 */
[----:B------:R-:W-:Y:S01]  /*15b20*/  ISETP.GE.AND P5, PT, R35, RZ, PT ;  /* 0x000000ff2300720c */ /* 0x000fe20003fa6270 */
[----:B------:R-:W-:Y:S01]  /*15b30*/  IMAD.HI.U32 R35, R3, R36, RZ ;  /* 0x0000002403237227 */ /* 0x000fe200078e00ff */
[----:B------:R-:W-:-:S02]  /*15b40*/  IADD3 R39, R6, 0x1bd, RZ ;  /* 0x000001bd06277810 */ /* 0x000fc40007ffe0ff */
[----:B------:R1:W-:Y:S01]  /*15b50*/  STL [R1+0x110], R9 ;  /* 0x0001100901007387 */ /* 0x0003e20000100800 */
[----:B------:R-:W-:Y:S01]  /*15b60*/  IMAD.MOV R33, RZ, RZ, -R35 ;  /* 0x000000ffff217224 */ /* 0x000fe200078e0a23 */
[----:B------:R-:W-:Y:S01]  /*15b70*/  IABS R40, R39 ;  /* 0x0000002700287213 */ /* 0x000fe20000000000 */
[C---:B------:R-:W-:Y:S01]  /*15b80*/  VIADD R4, R6.reuse, 0x1bc ;  /* 0x000001bc06047836 */ /* 0x040fe20000000000 */
[----:B------:R-:W-:Y:S01]  /*15b90*/  IADD3 R35, R6, 0x1be, RZ ;  /* 0x000001be06237810 */ /* 0x000fe20007ffe0ff */
[----:B------:R-:W-:Y:S02]  /*15ba0*/  IMAD R36, R0, R33, R36 ;  /* 0x0000002100247224 */ /* 0x000fe400078e0224 */
[----:B------:R-:W-:Y:S01]  /*15bb0*/  @!P6 IMAD.IADD R43, R43, 0x1, -R0 ;  /* 0x000000012b2be824 */ /* 0x000fe200078e0a00 */
[----:B------:R-:W-:Y:S01]  /*15bc0*/  IABS R33, R4 ;  /* 0x0000000400217213 */ /* 0x000fe20000000000 */
[----:B-1----:R-:W-:Y:S01]  /*15bd0*/  IMAD.MOV.U32 R9, RZ, RZ, R11 ;  /* 0x000000ffff097224 */ /* 0x002fe200078e000b */
[----:B------:R-:W-:Y:S01]  /*15be0*/  IABS R34, R35 ;  /* 0x0000002300227213 */ /* 0x000fe20000000000 */
[----:B------:R-:W-:Y:S01]  /*15bf0*/  VIADD R11, R6, 0x1bf ;  /* 0x000001bf060b7836 */ /* 0x000fe20000000000 */
[C---:B------:R-:W-:Y:S01]  /*15c00*/  ISETP.GT.U32.AND P6, PT, R0.reuse, R43, PT ;  /* 0x0000002b0000720c */ /* 0x040fe20003fc4070 */
[----:B------:R-:W-:Y:S01]  /*15c10*/  @!P1 IMAD.MOV R9, RZ, RZ, -R9 ;  /* 0x000000ffff099224 */ /* 0x000fe200078e0a09 */
[----:B------:R-:W-:Y:S01]  /*15c20*/  ISETP.GT.U32.AND P1, PT, R0, R42, PT ;  /* 0x0000002a0000720c */ /* 0x000fe20003f24070 */
[----:B------:R-:W-:-:S03]  /*15c30*/  IMAD.HI.U32 R41, R3, R33, RZ ;  /* 0x0000002103297227 */ /* 0x000fc600078e00ff */
[----:B------:R1:W-:Y:S01]  /*15c40*/  STL [R1+0x10c], R9 ;  /* 0x00010c0901007387 */ /* 0x0003e20000100800 */
[----:B------:R-:W-:-:S04]  /*15c50*/  IMAD.MOV R41, RZ, RZ, -R41 ;  /* 0x000000ffff297224 */ /* 0x000fc800078e0a29 */
[----:B------:R-:W-:Y:S02]  /*15c60*/  IMAD R33, R0, R41, R33 ;  /* 0x0000002900217224 */ /* 0x000fe400078e0221 */
[----:B------:R-:W-:Y:S01]  /*15c70*/  IMAD.HI.U32 R41, R3, R40, RZ ;  /* 0x0000002803297227 */ /* 0x000fe200078e00ff */
[----:B------:R-:W-:Y:S02]  /*15c80*/  @!P6 IADD3 R43, R43, -R0, RZ ;  /* 0x800000002b2be210 */ /* 0x000fe40007ffe0ff */
[----:B------:R-:W-:Y:S01]  /*15c90*/  ISETP.GE.AND P6, PT, R4, RZ, PT ;  /* 0x000000ff0400720c */ /* 0x000fe20003fc6270 */
[----:B-1----:R-:W-:Y:S01]  /*15ca0*/  IMAD.MOV.U32 R9, RZ, RZ, R32 ;  /* 0x000000ffff097224 */ /* 0x002fe200078e0020 */
[----:B------:R-:W-:Y:S01]  /*15cb0*/  IABS R32, R11 ;  /* 0x0000000b00207213 */ /* 0x000fe20000000000 */
[----:B------:R-:W-:Y:S01]  /*15cc0*/  @!P1 IMAD.IADD R42, R42, 0x1, -R0 ;  /* 0x000000012a2a9824 */ /* 0x000fe200078e0a00 */
[----:B------:R-:W-:Y:S01]  /*15cd0*/  ISETP.GT.U32.AND P1, PT, R0, R36, PT ;  /* 0x000000240000720c */ /* 0x000fe20003f24070 */
[----:B------:R-:W-:Y:S01]  /*15ce0*/  IMAD.HI.U32 R4, R3, R34, RZ ;  /* 0x0000002203047227 */ /* 0x000fe200078e00ff */
[----:B------:R-:W-:-:S02]  /*15cf0*/  @!P4 IADD3 R9, -R9, RZ, RZ ;  /* 0x000000ff0909c210 */ /* 0x000fc40007ffe1ff */
[C---:B------:R-:W-:Y:S01]  /*15d00*/  ISETP.GT.U32.AND P4, PT, R0.reuse, R37, PT ;  /* 0x000000250000720c */ /* 0x040fe20003f84070 */
[----:B------:R-:W-:Y:S01]  /*15d10*/  IMAD.MOV R4, RZ, RZ, -R4 ;  /* 0x000000ffff047224 */ /* 0x000fe200078e0a04 */
[----:B------:R-:W-:Y:S01]  /*15d20*/  IADD3 R41, -R41, RZ, RZ ;  /* 0x000000ff29297210 */ /* 0x000fe20007ffe1ff */
[----:B------:R1:W-:Y:S02]  /*15d30*/  STL [R1+0x108], R9 ;  /* 0x0001080901007387 */ /* 0x0003e40000100800 */
[C---:B------:R-:W-:Y:S02]  /*15d40*/  IMAD R34, R0.reuse, R4, R34 ;  /* 0x0000000400227224 */ /* 0x040fe400078e0222 */
[----:B------:R-:W-:Y:S02]  /*15d50*/  IMAD R40, R0, R41, R40 ;  /* 0x0000002900287224 */ /* 0x000fe400078e0228 */
[----:B------:R-:W-:Y:S01]  /*15d60*/  @!P1 IADD3 R36, R36, -R0, RZ ;  /* 0x8000000024249210 */ /* 0x000fe20007ffe0ff */
[----:B------:R-:W-:-:S03]  /*15d70*/  VIADD R4, R6, 0x1c0 ;  /* 0x000001c006047836 */ /* 0x000fc60000000000 */
[----:B------:R-:W-:Y:S01]  /*15d80*/  @!P4 IMAD.IADD R37, R37, 0x1, -R0 ;  /* 0x000000012525c824 */ /* 0x000fe200078e0a00 */
[C---:B------:R-:W-:Y:S01]  /*15d90*/  ISETP.GT.U32.AND P1, PT, R0.reuse, R36, PT ;  /* 0x000000240000720c */ /* 0x040fe20003f24070 */
[----:B-1----:R-:W-:Y:S01]  /*15da0*/  IMAD.MOV.U32 R9, RZ, RZ, R42 ;  /* 0x000000ffff097224 */ /* 0x002fe200078e002a */
[----:B------:R-:W-:Y:S01]  /*15db0*/  ISETP.GT.U32.AND P4, PT, R0, R33, PT ;  /* 0x000000210000720c */ /* 0x000fe20003f84070 */
[----:B------:R-:W-:-:S04]  /*15dc0*/  IMAD.HI.U32 R42, R3, R32, RZ ;  /* 0x00000020032a7227 */ /* 0x000fc800078e00ff */
[----:B------:R-:W-:Y:S01]  /*15dd0*/  @!P0 IMAD.MOV R9, RZ, RZ, -R9 ;  /* 0x000000ffff098224 */ /* 0x000fe200078e0a09 */
[----:B------:R-:W-:-:S04]  /*15de0*/  ISETP.GT.U32.AND P0, PT, R0, R37, PT ;  /* 0x000000250000720c */ /* 0x000fc80003f04070 */
[----:B------:R1:W-:Y:S01]  /*15df0*/  STL [R1+0x104], R9 ;  /* 0x0001040901007387 */ /* 0x0003e20000100800 */
[--C-:B------:R-:W-:Y:S01]  /*15e00*/  @!P1 IMAD.IADD R36, R36, 0x1, -R0.reuse ;  /* 0x0000000124249824 */ /* 0x100fe200078e0a00 */
[----:B------:R-:W-:Y:S01]  /*15e10*/  ISETP.GT.U32.AND P1, PT, R0, R34, PT ;  /* 0x000000220000720c */ /* 0x000fe20003f24070 */
[----:B------:R-:W-:-:S05]  /*15e20*/  @!P4 IMAD.IADD R33, R33, 0x1, -R0 ;  /* 0x000000012121c824 */ /* 0x000fca00078e0a00 */
[C---:B------:R-:W-:Y:S01]  /*15e30*/  ISETP.GT.U32.AND P4, PT, R0.reuse, R33, PT ;  /* 0x000000210000720c */ /* 0x040fe20003f84070 */
[----:B-1----:R-:W-:Y:S01]  /*15e40*/  IMAD.MOV.U32 R9, RZ, RZ, R43 ;  /* 0x000000ffff097224 */ /* 0x002fe200078e002b */
[----:B------:R-:W-:Y:S02]  /*15e50*/  @!P0 IADD3 R37, R37, -R0, RZ ;  /* 0x8000000025258210 */ /* 0x000fe40007ffe0ff */
[----:B------:R-:W-:Y:S01]  /*15e60*/  ISETP.GT.U32.AND P0, PT, R0, R40, PT ;  /* 0x000000280000720c */ /* 0x000fe20003f04070 */
[----:B------:R-:W-:Y:S01]  /*15e70*/  @!P5 IMAD.MOV R9, RZ, RZ, -R9 ;  /* 0x000000ffff09d224 */ /* 0x000fe200078e0a09 */
[----:B------:R-:W-:Y:S01]  /*15e80*/  ISETP.GE.AND P5, PT, R39, RZ, PT ;  /* 0x000000ff2700720c */ /* 0x000fe20003fa6270 */
[----:B------:R-:W-:Y:S01]  /*15e90*/  IMAD.MOV.U32 R13, RZ, RZ, R37 ;  /* 0x000000ffff0d7224 */ /* 0x000fe200078e0025 */
[----:B------:R-:W-:Y:S02]  /*15ea0*/  IADD3 R39, -R42, RZ, RZ ;  /* 0x000000ff2a277210 */ /* 0x000fe40007ffe1ff */
[----:B------:R1:W-:Y:S01]  /*15eb0*/  STL [R1+0x100], R9 ;  /* 0x0001000901007387 */ /* 0x0003e20000100800 */
[----:B------:R-:W-:Y:S01]  /*15ec0*/  @!P3 IMAD.MOV R13, RZ, RZ, -R13 ;  /* 0x000000ffff0db224 */ /* 0x000fe200078e0a0d */
[----:B------:R-:W-:Y:S01]  /*15ed0*/  ISETP.GE.AND P3, PT, R35, RZ, PT ;  /* 0x000000ff2300720c */ /* 0x000fe20003f66270 */
[----:B------:R-:W-:Y:S01]  /*15ee0*/  IMAD R32, R0, R39, R32 ;  /* 0x0000002700207224 */ /* 0x000fe200078e0220 */
[----:B------:R-:W-:Y:S01]  /*15ef0*/  IABS R39, R4 ;  /* 0x0000000400277213 */ /* 0x000fe20000000000 */
[----:B------:R-:W-:Y:S01]  /*15f00*/  @!P4 IMAD.IADD R33, R33, 0x1, -R0 ;  /* 0x000000012121c824 */ /* 0x000fe200078e0a00 */
[-C--:B------:R-:W-:Y:S01]  /*15f10*/  @!P1 IADD3 R34, R34, -R0.reuse, RZ ;  /* 0x8000000022229210 */ /* 0x080fe20007ffe0ff */
[----:B------:R-:W-:Y:S01]  /*15f20*/  STL [R1+0xfc], R13 ;  /* 0x0000fc0d01007387 */ /* 0x000fe20000100800 */
[----:B------:R-:W-:Y:S01]  /*15f30*/  MOV R37, R39 ;  /* 0x0000002700257202 */ /* 0x000fe20000000f00 */
[----:B-1----:R-:W-:Y:S01]  /*15f40*/  IMAD.MOV.U32 R9, RZ, RZ, R36 ;  /* 0x000000ffff097224 */ /* 0x002fe200078e0024 */
[----:B------:R-:W-:Y:S01]  /*15f50*/  @!P0 IADD3 R40, R40, -R0, RZ ;  /* 0x8000000028288210 */ /* 0x000fe20007ffe0ff */
[----:B------:R-:W-:Y:S01]  /*15f60*/  VIADD R36, R6, 0x1c1 ;  /* 0x000001c106247836 */ /* 0x000fe20000000000 */
[----:B------:R-:W-:Y:S01]  /*15f70*/  ISETP.GE.AND P4, PT, R11, RZ, PT ;  /* 0x000000ff0b00720c */ /* 0x000fe20003f86270 */
[----:B------:R-:W-:Y:S01]  /*15f80*/  IMAD.HI.U32 R35, R3, R37, RZ ;  /* 0x0000002503237227 */ /* 0x000fe200078e00ff */
[----:B------:R-:W-:-:S02]  /*15f90*/  @!P2 IADD3 R9, -R9, RZ, RZ ;  /* 0x000000ff0909a210 */ /* 0x000fc40007ffe1ff */
[C---:B------:R-:W-:Y:S01]  /*15fa0*/  ISETP.GT.U32.AND P2, PT, R0.reuse, R32, PT ;  /* 0x000000200000720c */ /* 0x040fe20003f44070 */
[----:B------:R-:W-:Y:S01]  /*15fb0*/  IMAD.MOV R11, RZ, RZ, -R35 ;  /* 0x000000ffff0b7224 */ /* 0x000fe200078e0a23 */
[C---:B------:R-:W-:Y:S01]  /*15fc0*/  ISETP.GT.U32.AND P0, PT, R0.reuse, R40, PT ;  /* 0x000000280000720c */ /* 0x040fe20003f04070 */
[----:B------:R1:W-:Y:S01]  /*15fd0*/  STL [R1+0xf8], R9 ;  /* 0x0000f80901007387 */ /* 0x0003e20000100800 */
[C---:B------:R-:W-:Y:S01]  /*15fe0*/  ISETP.GT.U32.AND P1, PT, R0.reuse, R34, PT ;  /* 0x000000220000720c */ /* 0x040fe20003f24070 */
[----:B------:R-:W-:Y:S01]  /*15ff0*/  IMAD R37, R0, R11, R37 ;  /* 0x0000000b00257224 */ /* 0x000fe200078e0225 */
[----:B------:R-:W-:Y:S01]  /*16000*/  IABS R39, R36 ;  /* 0x0000002400277213 */ /* 0x000fe20000000000 */
[----:B------:R-:W-:Y:S01]  /*16010*/  VIADD R35, R6, 0x1c2 ;  /* 0x000001c206237836 */ /* 0x000fe20000000000 */
[----:B------:R-:W-:-:S03]  /*16020*/  IABS R43, R44 ;  /* 0x0000002c002b7213 */ /* 0x000fc60000000000 */
[----:B------:R-:W-:Y:S01]  /*16030*/  IMAD.HI.U32 R41, R3, R39, RZ ;  /* 0x0000002703297227 */ /* 0x000fe200078e00ff */
[----:B------:R-:W-:-:S03]  /*16040*/  IABS R11, R35 ;  /* 0x00000023000b7213 */ /* 0x000fc60000000000 */
[--C-:B------:R-:W-:Y:S02]  /*16050*/  @!P2 IMAD.IADD R32, R32, 0x1, -R0.reuse ;  /* 0x000000012020a824 */ /* 0x100fe400078e0a00 */
[----:B-1----:R-:W-:Y:S02]  /*16060*/  IMAD.MOV.U32 R9, RZ, RZ, R33 ;  /* 0x000000ffff097224 */ /* 0x002fe400078e0021 */
[--C-:B------:R-:W-:Y:S01]  /*16070*/  @!P0 IMAD.IADD R40, R40, 0x1, -R0.reuse ;  /* 0x0000000128288824 */ /* 0x100fe200078e0a00 */
[----:B------:R-:W-:Y:S01]  /*16080*/  ISETP.GT.U32.AND P2, PT, R0, R32, PT ;  /* 0x000000200000720c */ /* 0x000fe20003f44070 */
[----:B------:R-:W-:Y:S01]  /*16090*/  IMAD.MOV R41, RZ, RZ, -R41 ;  /* 0x000000ffff297224 */ /* 0x000fe200078e0a29 */
[----:B------:R-:W-:Y:S01]  /*160a0*/  @!P6 IADD3 R9, -R9, RZ, RZ ;  /* 0x000000ff0909e210 */ /* 0x000fe20007ffe1ff */
[----:B------:R-:W-:Y:S01]  /*160b0*/  @!P1 IMAD.IADD R34, R34, 0x1, -R0 ;  /* 0x0000000122229824 */ /* 0x000fe200078e0a00 */
[----:B------:R-:W-:Y:S01]  /*160c0*/  ISETP.GT.U32.AND P6, PT, R0, R37, PT ;  /* 0x000000250000720c */ /* 0x000fe20003fc4070 */
[----:B------:R-:W-:Y:S01]  /*160d0*/  IMAD.HI.U32 R33, R3, R11, RZ ;  /* 0x0000000b03217227 */ /* 0x000fe200078e00ff */
[----:B------:R-:W-:Y:S01]  /*160e0*/  ISETP.GE.AND P1, PT, R36, RZ, PT ;  /* 0x000000ff2400720c */ /* 0x000fe20003f26270 */
[----:B------:R1:W-:Y:S01]  /*160f0*/  STL [R1+0xf4], R9 ;  /* 0x0000f40901007387 */ /* 0x0003e20000100800 */
[----:B------:R-:W-:Y:S01]  /*16100*/  ISETP.GE.AND P0, PT, R4, RZ, PT ;  /* 0x000000ff0400720c */ /* 0x000fe20003f06270 */
[----:B------:R-:W-:Y:S01]  /*16110*/  IMAD R36, R0, R41, R39 ;  /* 0x0000002900247224 */ /* 0x000fe200078e0227 */
[----:B------:R-:W-:Y:S01]  /*16120*/  IADD3 R4, R6, 0x1c3, RZ ;  /* 0x000001c306047810 */ /* 0x000fe20007ffe0ff */
[----:B------:R-:W-:-:S02]  /*16130*/  IMAD.MOV R33, RZ, RZ, -R33 ;  /* 0x000000ffff217224 */ /* 0x000fc400078e0a21 */
[--C-:B------:R-:W-:Y:S01]  /*16140*/  @!P2 IMAD.IADD R32, R32, 0x1, -R0.reuse ;  /* 0x000000012020a824 */ /* 0x100fe200078e0a00 */
[C---:B------:R-:W-:Y:S01]  /*16150*/  ISETP.GT.U32.AND P2, PT, R0.reuse, R36, PT ;  /* 0x000000240000720c */ /* 0x040fe20003f44070 */
[----:B------:R-:W-:Y:S01]  /*16160*/  IMAD R11, R0, R33, R11 ;  /* 0x00000021000b7224 */ /* 0x000fe200078e020b */
[----:B------:R-:W-:Y:S01]  /*16170*/  IABS R39, R4 ;  /* 0x0000000400277213 */ /* 0x000fe20000000000 */
[----:B------:R-:W-:Y:S01]  /*16180*/  @!P6 IMAD.IADD R37, R37, 0x1, -R0 ;  /* 0x000000012525e824 */ /* 0x000fe200078e0a00 */
[----:B-1----:R-:W-:Y:S01]  /*16190*/  MOV R9, R40 ;  /* 0x0000002800097202 */ /* 0x002fe20000000f00 */
[----:B------:R-:W-:Y:S02]  /*161a0*/  IMAD.MOV.U32 R13, RZ, RZ, R34 ;  /* 0x000000ffff0d7224 */ /* 0x000fe400078e0022 */
[----:B------:R-:W-:Y:S01]  /*161b0*/  VIADD R33, R6, 0x1c4 ;  /* 0x000001c406217836 */ /* 0x000fe20000000000 */
[----:B------:R-:W-:Y:S01]  /*161c0*/  @!P5 IADD3 R9, -R9, RZ, RZ ;  /* 0x000000ff0909d210 */ /* 0x000fe20007ffe1ff */
[----:B------:R-:W-:Y:S01]  /*161d0*/  @!P3 IMAD.MOV R13, RZ, RZ, -R13 ;  /* 0x000000ffff0db224 */ /* 0x000fe200078e0a0d */
[----:B------:R-:W-:-:S02]  /*161e0*/  ISETP.GT.U32.AND P6, PT, R0, R37, PT ;  /* 0x000000250000720c */ /* 0x000fc40003fc4070 */
[----:B------:R-:W-:Y:S01]  /*161f0*/  ISETP.GE.AND P5, PT, R35, RZ, PT ;  /* 0x000000ff2300720c */ /* 0x000fe20003fa6270 */
[----:B------:R1:W-:Y:S01]  /*16200*/  STL [R1+0xf0], R9 ;  /* 0x0000f00901007387 */ /* 0x0003e20000100800 */
[----:B------:R-:W-:Y:S01]  /*16210*/  @!P2 IADD3 R36, R36, -R0, RZ ;  /* 0x800000002424a210 */ /* 0x000fe20007ffe0ff */
[----:B------:R-:W-:Y:S01]  /*16220*/  IMAD.MOV.U32 R35, RZ, RZ, R39 ;  /* 0x000000ffff237224 */ /* 0x000fe200078e0027 */
[----:B------:R-:W-:Y:S01]  /*16230*/  ISETP.GE.AND P3, PT, R4, RZ, PT ;  /* 0x000000ff0400720c */ /* 0x000fe20003f66270 */
[----:B------:R-:W-:Y:S01]  /*16240*/  STL [R1+0xec], R13 ;  /* 0x0000ec0d01007387 */ /* 0x000fe20000100800 */
[----:B------:R-:W-:Y:S01]  /*16250*/  ISETP.GT.U32.AND P2, PT, R0, R36, PT ;  /* 0x000000240000720c */ /* 0x000fe20003f44070 */
[----:B------:R-:W-:Y:S01]  /*16260*/  IMAD.HI.U32 R4, R3, R35, RZ ;  /* 0x0000002303047227 */ /* 0x000fe200078e00ff */
[----:B-1----:R-:W-:-:S03]  /*16270*/  MOV R9, R32 ;  /* 0x0000002000097202 */ /* 0x002fc60000000f00 */
[--C-:B------:R-:W-:Y:S01]  /*16280*/  @!P6 IMAD.IADD R37, R37, 0x1, -R0.reuse ;  /* 0x000000012525e824 */ /* 0x100fe200078e0a00 */
        /* <DEDUP_REMOVED lines=8> */
[----:B------:R1:W-:Y:S01]  /*16310*/  STL [R1+0xe8], R9 ;  /* 0x0000e80901007387 */ /* 0x0003e20000100800 */
[----:B------:R-:W-:Y:S01]  /*16320*/  VIADD R32, R6, 0x1c6 ;  /* 0x000001c606207836 */ /* 0x000fe20000000000 */
[----:B------:R-:W-:-:S02]  /*16330*/  IABS R33, R33 ;  /* 0x0000002100217213 */ /* 0x000fc40000000000 */
[----:B------:R-:W-:Y:S02]  /*16340*/  ISETP.GE.AND P2, PT, R39, RZ, PT ;  /* 0x000000ff2700720c */ /* 0x000fe40003f46270 */
[----:B------:R-:W-:Y:S02]  /*16350*/  IABS R4, R32 ;  /* 0x0000002000047213 */ /* 0x000fe40000000000 */
[----:B------:R-:W-:Y:S01]  /*16360*/  IADD3 R39, R6, 0x1c7, RZ ;  /* 0x000001c706277810 */ /* 0x000fe20007ffe0ff */
[----:B-1----:R-:W-:Y:S01]  /*16370*/  IMAD.MOV.U32 R9, RZ, RZ, R37 ;  /* 0x000000ffff097224 */ /* 0x002fe200078e0025 */
[----:B------:R-:W-:Y:S01]  /*16380*/  @!P4 IADD3 R11, R11, -R0, RZ ;  /* 0x800000000b0bc210 */ /* 0x000fe20007ffe0ff */
[----:B------:R-:W-:Y:S01]  /*16390*/  IMAD.HI.U32 R37, R3, R33, RZ ;  /* 0x0000002103257227 */ /* 0x000fe200078e00ff */
[----:B------:R-:W-:Y:S02]  /*163a0*/  IABS R41, R39 ;  /* 0x0000002700297213 */ /* 0x000fe40000000000 */
[----:B------:R-:W-:Y:S01]  /*163b0*/  ISETP.GT.U32.AND P4, PT, R0, R11, PT ;  /* 0x0000000b0000720c */ /* 0x000fe20003f84070 */
[----:B------:R-:W-:Y:S01]  /*163c0*/  IMAD.MOV R37, RZ, RZ, -R37 ;  /* 0x000000ffff257224 */ /* 0x000fe200078e0a25 */
[----:B------:R-:W-:-:S02]  /*163d0*/  @!P0 IADD3 R9, -R9, RZ, RZ ;  /* 0x000000ff09098210 */ /* 0x000fc40007ffe1ff */
[C---:B------:R-:W-:Y:S01]  /*163e0*/  ISETP.GT.U32.AND P0, PT, R0.reuse, R35, PT ;  /* 0x000000230000720c */ /* 0x040fe20003f04070 */
[C---:B------:R-:W-:Y:S02]  /*163f0*/  IMAD R33, R0.reuse, R37, R33 ;  /* 0x0000002500217224 */ /* 0x040fe400078e0221 */
[----:B------:R1:W-:Y:S06]  /*16400*/  STL [R1+0xe4], R9 ;  /* 0x0000e40901007387 */ /* 0x0003ec0000100800 */
[----:B------:R-:W-:Y:S01]  /*16410*/  @!P4 IMAD.IADD R11, R11, 0x1, -R0 ;  /* 0x000000010b0bc824 */ /* 0x000fe200078e0a00 */
[----:B------:R-:W-:Y:S01]  /*16420*/  ISETP.GT.U32.AND P4, PT, R0, R33, PT ;  /* 0x000000210000720c */ /* 0x000fe20003f84070 */
[----:B-1----:R-:W-:-:S02]  /*16430*/  IMAD.MOV.U32 R9, RZ, RZ, R36 ;  /* 0x000000ffff097224 */ /* 0x002fc400078e0024 */
[----:B------:R-:W-:Y:S01]  /*16440*/  @!P0 IADD3 R35, R35, -R0, RZ ;  /* 0x8000000023238210 */ /* 0x000fe20007ffe0ff */
[----:B------:R-:W-:Y:S02]  /*16450*/  IMAD.HI.U32 R36, R3, R34, RZ ;  /* 0x0000002203247227 */ /* 0x000fe400078e00ff */
[----:B------:R-:W-:Y:S02]  /*16460*/  @!P1 IADD3 R9, -R9, RZ, RZ ;  /* 0x000000ff09099210 */ /* 0x000fe40007ffe1ff */
[----:B------:R-:W-:Y:S01]  /*16470*/  ISETP.GE.AND P1, PT, R32, RZ, PT ;  /* 0x000000ff2000720c */ /* 0x000fe20003f26270 */
[----:B------:R-:W-:Y:S01]  /*16480*/  IMAD.MOV R32, RZ, RZ, -R36 ;  /* 0x000000ffff207224 */ /* 0x000fe200078e0a24 */
[----:B------:R-:W-:Y:S01]  /*16490*/  ISETP.GT.U32.AND P0, PT, R0, R35, PT ;  /* 0x000000230000720c */ /* 0x000fe20003f04070 */
[----:B------:R1:W-:Y:S01]  /*164a0*/  STL [R1+0xe0], R9 ;  /* 0x0000e00901007387 */ /* 0x0003e20000100800 */
[----:B------:R-:W-:-:S04]  /*164b0*/  IMAD.HI.U32 R36, R3, R4, RZ ;  /* 0x0000000403247227 */ /* 0x000fc800078e00ff */
[----:B------:R-:W-:Y:S02]  /*164c0*/  IMAD R32, R0, R32, R34 ;  /* 0x0000002000207224 */ /* 0x000fe400078e0222 */
[----:B------:R-:W-:Y:S02]  /*164d0*/  IMAD.MOV R36, RZ, RZ, -R36 ;  /* 0x000000ffff247224 */ /* 0x000fe400078e0a24 */
[C---:B------:R-:W-:Y:S02]  /*164e0*/  VIADD R34, R6.reuse, 0x1c8 ;  /* 0x000001c806227836 */ /* 0x040fe40000000000 */
[----:B-1----:R-:W-:Y:S01]  /*164f0*/  IMAD.MOV.U32 R9, RZ, RZ, R11 ;  /* 0x000000ffff097224 */ /* 0x002fe200078e000b */
[----:B------:R-:W-:Y:S01]  /*16500*/  IADD3 R11, R6, 0x1c9, RZ ;  /* 0x000001c9060b7810 */ /* 0x000fe20007ffe0ff */
[C---:B------:R-:W-:Y:S01]  /*16510*/  IMAD R4, R0.reuse, R36, R4 ;  /* 0x0000002400047224 */ /* 0x040fe200078e0204 */
[----:B------:R-:W-:Y:S01]  /*16520*/  IABS R37, R34 ;  /* 0x0000002200257213 */ /* 0x000fe20000000000 */
[----:B------:R-:W-:Y:S01]  /*16530*/  @!P5 IMAD.MOV R9, RZ, RZ, -R9 ;  /* 0x000000ffff09d224 */ /* 0x000fe200078e0a09 */
[C---:B------:R-:W-:Y:S01]  /*16540*/  ISETP.GT.U32.AND P5, PT, R0.reuse, R32, PT ;  /* 0x000000200000720c */ /* 0x040fe20003fa4070 */
[----:B------:R-:W-:Y:S01]  /*16550*/  @!P0 IMAD.IADD R35, R35, 0x1, -R0 ;  /* 0x0000000123238824 */ /* 0x000fe200078e0a00 */
[----:B------:R-:W-:Y:S01]  /*16560*/  ISETP.GT.U32.AND P0, PT, R0, R4, PT ;  /* 0x000000040000720c */ /* 0x000fe20003f04070 */
[----:B------:R-:W-:Y:S01]  /*16570*/  IMAD.HI.U32 R36, R3, R37, RZ ;  /* 0x0000002503247227 */ /* 0x000fe200078e00ff */
[----:B------:R1:W-:Y:S01]  /*16580*/  STL [R1+0xdc], R9 ;  /* 0x0000dc0901007387 */ /* 0x0003e20000100800 */
[----:B------:R-:W-:-:S02]  /*16590*/  IABS R40, R11 ;  /* 0x0000000b00287213 */ /* 0x000fc40000000000 */
[----:B------:R-:W-:Y:S02]  /*165a0*/  IMAD.MOV R36, RZ, RZ, -R36 ;  /* 0x000000ffff247224 */ /* 0x000fe400078e0a24 */
[--C-:B------:R-:W-:Y:S02]  /*165b0*/  @!P4 IMAD.IADD R33, R33, 0x1, -R0.reuse ;  /* 0x000000012121c824 */ /* 0x100fe400078e0a00 */
[----:B------:R-:W-:Y:S02]  /*165c0*/  IMAD R37, R0, R36, R37 ;  /* 0x0000002400257224 */ /* 0x000fe400078e0225 */
[----:B------:R-:W-:Y:S01]  /*165d0*/  @!P5 IADD3 R32, R32, -R0, RZ ;  /* 0x800000002020d210 */ /* 0x000fe20007ffe0ff */
[----:B-1----:R-:W-:Y:S01]  /*165e0*/  IMAD.MOV.U32 R9, RZ, RZ, R35 ;  /* 0x000000ffff097224 */ /* 0x002fe200078e0023 */
[----:B------:R-:W-:Y:S01]  /*165f0*/  ISETP.GT.U32.AND P4, PT, R0, R33, PT ;  /* 0x000000210000720c */ /* 0x000fe20003f84070 */
[----:B------:R-:W-:Y:S01]  /*16600*/  @!P0 IMAD.IADD R4, R4, 0x1, -R0 ;  /* 0x0000000104048824 */ /* 0x000fe200078e0a00 */
[C---:B------:R-:W-:Y:S01]  /*16610*/  ISETP.GT.U32.AND P5, PT, R0.reuse, R32, PT ;  /* 0x000000200000720c */ /* 0x040fe20003fa4070 */
[----:B------:R-:W-:Y:S01]  /*16620*/  @!P3 IMAD.MOV R9, RZ, RZ, -R9 ;  /* 0x000000ffff09b224 */ /* 0x000fe200078e0a09 */
[----:B------:R-:W-:Y:S01]  /*16630*/  ISETP.GE.AND P3, PT, R39, RZ, PT ;  /* 0x000000ff2700720c */ /* 0x000fe20003f66270 */
[----:B------:R-:W-:Y:S01]  /*16640*/  IMAD.HI.U32 R35, R3, R41, RZ ;  /* 0x0000002903237227 */ /* 0x000fe200078e00ff */
[----:B------:R-:W-:-:S02]  /*16650*/  ISETP.GT.U32.AND P0, PT, R0, R4, PT ;  /* 0x000000040000720c */ /* 0x000fc40003f04070 */
[----:B------:R1:W-:Y:S01]  /*16660*/  STL [R1+0xd8], R9 ;  /* 0x0000d80901007387 */ /* 0x0003e20000100800 */
[----:B------:R-:W-:Y:S01]  /*16670*/  IMAD.MOV R35, RZ, RZ, -R35 ;  /* 0x000000ffff237224 */ /* 0x000fe200078e0a23 */
[----:B------:R-:W-:Y:S01]  /*16680*/  MOV R39, R40 ;  /* 0x0000002800277202 */ /* 0x000fe20000000f00 */
[----:B------:R-:W-:Y:S02]  /*16690*/  VIADD R40, R6, 0x1ca ;  /* 0x000001ca06287836 */ /* 0x000fe40000000000 */
[----:B------:R-:W-:Y:S01]  /*166a0*/  IMAD R41, R0, R35, R41 ;  /* 0x0000002300297224 */ /* 0x000fe200078e0229 */
[----:B------:R-:W-:Y:S01]  /*166b0*/  @!P4 IADD3 R33, R33, -R0, RZ ;  /* 0x800000002121c210 */ /* 0x000fe20007ffe0ff */
[----:B------:R-:W-:Y:S01]  /*166c0*/  @!P5 IMAD.IADD R32, R32, 0x1, -R0 ;  /* 0x000000012020d824 */ /* 0x000fe200078e0a00 */
[----:B------:R-:W-:Y:S01]  /*166d0*/  ISETP.GE.AND P4, PT, R34, RZ, PT ;  /* 0x000000ff2200720c */ /* 0x000fe20003f86270 */
[----:B------:R-:W-:Y:S01]  /*166e0*/  IMAD.HI.U32 R34, R3, R39, RZ ;  /* 0x0000002703227227 */ /* 0x000fe200078e00ff */
[----:B------:R-:W-:-:S02]  /*166f0*/  ISETP.GT.U32.AND P5, PT, R0, R41, PT ;  /* 0x000000290000720c */ /* 0x000fc40003fa4070 */
[----:B------:R-:W-:Y:S01]  /*16700*/  MOV R13, R33 ;  /* 0x00000021000d7202 */ /* 0x000fe20000000f00 */
[----:B-1----:R-:W-:Y:S01]  /*16710*/  IMAD.MOV.U32 R9, RZ, RZ, R32 ;  /* 0x000000ffff097224 */ /* 0x002fe200078e0020 */
[----:B------:R-:W-:Y:S01]  /*16720*/  IADD3 R35, R6, 0x1cb, RZ ;  /* 0x000001cb06237810 */ /* 0x000fe20007ffe0ff */
[----:B------:R-:W-:Y:S01]  /*16730*/  @!P0 IMAD.IADD R4, R4, 0x1, -R0 ;  /* 0x0000000104048824 */ /* 0x000fe200078e0a00 */
[----:B------:R-:W-:Y:S01]  /*16740*/  ISETP.GE.AND P0, PT, R40, RZ, PT ;  /* 0x000000ff2800720c */ /* 0x000fe20003f06270 */
[----:B------:R-:W-:Y:S01]  /*16750*/  @!P2 IMAD.MOV R9, RZ, RZ, -R9 ;  /* 0x000000ffff09a224 */ /* 0x000fe200078e0a09 */
[----:B------:R-:W-:Y:S01]  /*16760*/  ISETP.GT.U32.AND P2, PT, R0, R37, PT ;  /* 0x000000250000720c */ /* 0x000fe20003f44070 */
[----:B------:R-:W-:Y:S01]  /*16770*/  IMAD.MOV R34, RZ, RZ, -R34 ;  /* 0x000000ffff227224 */ /* 0x000fe200078e0a22 */
[----:B------:R-:W-:Y:S01]  /*16780*/  IABS R40, R40 ;  /* 0x0000002800287213 */ /* 0x000fe20000000000 */
[----:B------:R-:W-:Y:S01]  /*16790*/  VIADD R32, R6, 0x1cd ;  /* 0x000001cd06207836 */ /* 0x000fe20000000000 */
[----:B------:R-:W-:Y:S01]  /*167a0*/  @!P6 IADD3 R13, -R13, RZ, RZ ;  /* 0x000000ff0d0de210 */ /* 0x000fe20007ffe1ff */
[C---:B------:R-:W-:Y:S01]  /*167b0*/  IMAD R39, R0.reuse, R34, R39 ;  /* 0x0000002200277224 */ /* 0x040fe200078e0227 */
[----:B------:R-:W-:Y:S01]  /*167c0*/  @!P5 IADD3 R41, R41, -R0, RZ ;  /* 0x800000002929d210 */ /* 0x000fe20007ffe0ff */
[----:B------:R-:W-:Y:S01]  /*167d0*/  IMAD.HI.U32 R42, R3, R40, RZ ;  /* 0x00000028032a7227 */ /* 0x000fe200078e00ff */
[----:B------:R-:W-:Y:S01]  /*167e0*/  ISETP.GE.AND P6, PT, R11, RZ, PT ;  /* 0x000000ff0b00720c */ /* 0x000fe20003fc6270 */
[----:B------:R-:W-:Y:S01]  /*167f0*/  STL [R1+0xd4], R13 ;  /* 0x0000d40d01007387 */ /* 0x000fe20000100800 */
[C---:B------:R-:W-:Y:S01]  /*16800*/  ISETP.GT.U32.AND P5, PT, R0.reuse, R41, PT ;  /* 0x000000290000720c */ /* 0x040fe20003fa4070 */
[----:B------:R-:W-:Y:S01]  /*16810*/  IMAD.MOV R42, RZ, RZ, -R42 ;  /* 0x000000ffff2a7224 */ /* 0x000fe200078e0a2a */
[----:B------:R-:W-:Y:S01]  /*16820*/  IABS R11, R35 ;  /* 0x00000023000b7213 */ /* 0x000fe20000000000 */
[----:B------:R-:W-:Y:S01]  /*16830*/  @!P2 IMAD.IADD R37, R37, 0x1, -R0 ;  /* 0x000000012525a824 */ /* 0x000fe200078e0a00 */
[----:B------:R1:W-:Y:S01]  /*16840*/  STL [R1+0xd0], R9 ;  /* 0x0000d00901007387 */ /* 0x0003e20000100800 */
[----:B------:R-:W-:-:S02]  /*16850*/  IMAD R40, R0, R42, R40 ;  /* 0x0000002a00287224 */ /* 0x000fc400078e0228 */
[----:B------:R-:W-:Y:S01]  /*16860*/  IMAD.HI.U32 R34, R3, R11, RZ ;  /* 0x0000000b03227227 */ /* 0x000fe200078e00ff */
[----:B------:R-:W-:-:S03]  /*16870*/  ISETP.GT.U32.AND P2, PT, R0, R37, PT ;  /* 0x000000250000720c */ /* 0x000fc60003f44070 */
[----:B------:R-:W-:Y:S01]  /*16880*/  VIADD R33, R6, 0x1cc ;  /* 0x000001cc06217836 */ /* 0x000fe20000000000 */
[----:B------:R-:W-:Y:S01]  /*16890*/  IADD3 R34, -R34, RZ, RZ ;  /* 0x000000ff22227210 */ /* 0x000fe20007ffe1ff */
[--C-:B------:R-:W-:Y:S01]  /*168a0*/  @!P5 IMAD.IADD R41, R41, 0x1, -R0.reuse ;  /* 0x000000012929d824 */ /* 0x100fe200078e0a00 */
[----:B-1----:R-:W-:Y:S02]  /*168b0*/  MOV R9, R4 ;  /* 0x0000000400097202 */ /* 0x002fe40000000f00 */
[----:B------:R-:W-:Y:S01]  /*168c0*/  IABS R4, R32 ;  /* 0x0000002000047213 */ /* 0x000fe20000000000 */
[C---:B------:R-:W-:Y:S01]  /*168d0*/  IMAD R11, R0.reuse, R34, R11 ;  /* 0x00000022000b7224 */ /* 0x040fe200078e020b */
[----:B------:R-:W-:Y:S01]  /*168e0*/  IABS R36, R33 ;  /* 0x0000002100247213 */ /* 0x000fe20000000000 */
[----:B------:R-:W-:Y:S01]  /*168f0*/  @!P1 IMAD.MOV R9, RZ, RZ, -R9 ;  /* 0x000000ffff099224 */ /* 0x000fe200078e0a09 */
[C---:B------:R-:W-:Y:S01]  /*16900*/  ISETP.GT.U32.AND P1, PT, R0.reuse, R39, PT ;  /* 0x000000270000720c */ /* 0x040fe20003f24070 */
[----:B------:R-:W-:Y:S01]  /*16910*/  @!P2 IMAD.IADD R37, R37, 0x1, -R0 ;  /* 0x000000012525a824 */ /* 0x000fe200078e0a00 */
[----:B------:R-:W-:Y:S01]  /*16920*/  ISETP.GT.U32.AND P2, PT, R0, R40, PT ;  /* 0x000000280000720c */ /* 0x000fe20003f44070 */
[----:B------:R-:W-:Y:S01]  /*16930*/  IMAD.MOV.U32 R13, RZ, RZ, R41 ;  /* 0x000000ffff0d7224 */ /* 0x000fe200078e0029 */
[----:B------:R-:W-:Y:S01]  /*16940*/  ISETP.GE.AND P5, PT, R35, RZ, PT ;  /* 0x000000ff2300720c */ /* 0x000fe20003fa6270 */
[C---:B------:R-:W-:Y:S01]  /*16950*/  IMAD.HI.U32 R34, R3.reuse, R4, RZ ;  /* 0x0000000403227227 */ /* 0x040fe200078e00ff */
[----:B------:R1:W-:Y:S03]  /*16960*/  STL [R1+0xcc], R9 ;  /* 0x0000cc0901007387 */ /* 0x0003e60000100800 */
[----:B------:R-:W-:-:S04]  /*16970*/  IMAD.HI.U32 R35, R3, R36, RZ ;  /* 0x0000002403237227 */ /* 0x000fc800078e00ff */
[----:B------:R-:W-:Y:S01]  /*16980*/  @!P1 IADD3 R39, R39, -R0, RZ ;  /* 0x8000000027279210 */ /* 0x000fe20007ffe0ff */
[----:B------:R-:W-:Y:S01]  /*16990*/  @!P3 IMAD.MOV R13, RZ, RZ, -R13 ;  /* 0x000000ffff0db224 */ /* 0x000fe200078e0a0d */
[----:B------:R-:W-:Y:S01]  /*169a0*/  ISETP.GT.U32.AND P3, PT, R0, R11, PT ;  /* 0x0000000b0000720c */ /* 0x000fe20003f64070 */
[----:B------:R-:W-:Y:S01]  /*169b0*/  @!P2 IMAD.IADD R40, R40, 0x1, -R0 ;  /* 0x000000012828a824 */ /* 0x000fe200078e0a00 */
[C---:B------:R-:W-:Y:S01]  /*169c0*/  ISETP.GT.U32.AND P1, PT, R0.reuse, R39, PT ;  /* 0x000000270000720c */ /* 0x040fe20003f24070 */
[----:B------:R-:W-:Y:S01]  /*169d0*/  IMAD.MOV R34, RZ, RZ, -R34 ;  /* 0x000000ffff227224 */ /* 0x000fe200078e0a22 */
[----:B-1----:R-:W-:Y:S01]  /*169e0*/  MOV R9, R37 ;  /* 0x0000002500097202 */ /* 0x002fe20000000f00 */
[----:B------:R-:W-:Y:S01]  /*169f0*/  IMAD.MOV R35, RZ, RZ, -R35 ;  /* 0x000000ffff237224 */ /* 0x000fe200078e0a23 */
[C---:B------:R-:W-:Y:S01]  /*16a00*/  ISETP.GT.U32.AND P2, PT, R0.reuse, R40, PT ;  /* 0x000000280000720c */ /* 0x040fe20003f44070 */
[C---:B------:R-:W-:Y:S01]  /*16a10*/  IMAD R4, R0.reuse, R34, R4 ;  /* 0x0000002200047224 */ /* 0x040fe200078e0204 */
[----:B------:R-:W-:Y:S01]  /*16a20*/  @!P4 IADD3 R9, -R9, RZ, RZ ;  /* 0x000000ff0909c210 */ /* 0x000fe20007ffe1ff */
[----:B------:R-:W-:Y:S01]  /*16a30*/  IMAD R36, R0, R35, R36 ;  /* 0x0000002300247224 */ /* 0x000fe200078e0224 */
[----:B------:R-:W-:Y:S01]  /*16a40*/  STL [R1+0xc8], R13 ;  /* 0x0000c80d01007387 */ /* 0x000fe20000100800 */
[----:B------:R-:W-:Y:S01]  /*16a50*/  ISETP.GE.AND P4, PT, R33, RZ, PT ;  /* 0x000000ff2100720c */ /* 0x000fe20003f86270 */
[C---:B------:R-:W-:Y:S01]  /*16a60*/  VIADD R33, R6.reuse, 0x1ce ;  /* 0x000001ce06217836 */ /* 0x040fe20000000000 */
[----:B------:R-:W-:Y:S01]  /*16a70*/  IADD3 R34, R6, 0x1cf, RZ ;  /* 0x000001cf06227810 */ /* 0x000fe20007ffe0ff */
[--C-:B------:R-:W-:Y:S01]  /*16a80*/  @!P3 IMAD.IADD R11, R11, 0x1, -R0.reuse ;  /* 0x000000010b0bb824 */ /* 0x100fe200078e0a00 */
[----:B------:R1:W-:Y:S01]  /*16a90*/  STL [R1+0xc4], R9 ;  /* 0x0000c40901007387 */ /* 0x0003e20000100800 */
[----:B------:R-:W-:Y:S01]  /*16aa0*/  @!P1 IMAD.IADD R39, R39, 0x1, -R0 ;  /* 0x0000000127279824 */ /* 0x000fe200078e0a00 */
[----:B------:R-:W-:-:S02]  /*16ab0*/  ISETP.GT.U32.AND P1, PT, R0, R36, PT ;  /* 0x000000240000720c */ /* 0x000fc40003f24070 */
[----:B------:R-:W-:Y:S01]  /*16ac0*/  @!P2 IMAD.IADD R40, R40, 0x1, -R0 ;  /* 0x000000012828a824 */ /* 0x000fe200078e0a00 */
[C---:B------:R-:W-:Y:S02]  /*16ad0*/  ISETP.GT.U32.AND P2, PT, R0.reuse, R4, PT ;  /* 0x000000040000720c */ /* 0x040fe40003f44070 */
[----:B------:R-:W-:Y:S02]  /*16ae0*/  ISETP.GT.U32.AND P3, PT, R0, R11, PT ;  /* 0x0000000b0000720c */ /* 0x000fe40003f64070 */
[----:B------:R-:W-:Y:S02]  /*16af0*/  IABS R37, R33 ;  /* 0x0000002100257213 */ /* 0x000fe40000000000 */
[----:B-1----:R-:W-:Y:S02]  /*16b00*/  MOV R9, R39 ;  /* 0x0000002700097202 */ /* 0x002fe40000000f00 */
[----:B------:R-:W-:Y:S01]  /*16b10*/  IABS R35, R34 ;  /* 0x0000002200237213 */ /* 0x000fe20000000000 */
[----:B------:R-:W-:Y:S01]  /*16b20*/  IMAD.HI.U32 R39, R3, R37, RZ ;  /* 0x0000002503277227 */ /* 0x000fe200078e00ff */
[----:B------:R-:W-:-:S03]  /*16b30*/  @!P1 IADD3 R36, R36, -R0, RZ ;  /* 0x8000000024249210 */ /* 0x000fc60007ffe0ff */
[----:B------:R-:W-:Y:S01]  /*16b40*/  @!P6 IMAD.MOV R9, RZ, RZ, -R9 ;  /* 0x000000ffff09e224 */ /* 0x000fe200078e0a09 */
[----:B------:R-:W-:Y:S01]  /*16b50*/  ISETP.GT.U32.AND P1, PT, R0, R36, PT ;  /* 0x000000240000720c */ /* 0x000fe20003f24070 */
[--C-:B------:R-:W-:Y:S01]  /*16b60*/  @!P2 IMAD.IADD R4, R4, 0x1, -R0.reuse ;  /* 0x000000010404a824 */ /* 0x100fe200078e0a00 */
[----:B------:R-:W-:Y:S01]  /*16b70*/  ISETP.GE.AND P6, PT, R32, RZ, PT ;  /* 0x000000ff2000720c */ /* 0x000fe20003fc6270 */
[--C-:B------:R-:W-:Y:S01]  /*16b80*/  @!P3 IMAD.IADD R11, R11, 0x1, -R0.reuse ;  /* 0x000000010b0bb824 */ /* 0x100fe200078e0a00 */
[----:B------:R1:W-:Y:S01]  /*16b90*/  STL [R1+0xc0], R9 ;  /* 0x0000c00901007387 */ /* 0x0003e20000100800 */
[----:B------:R-:W-:Y:S01]  /*16ba0*/  IMAD.MOV R39, RZ, RZ, -R39 ;  /* 0x000000ffff277224 */ /* 0x000fe200078e0a27 */
[----:B------:R-:W-:Y:S01]  /*16bb0*/  ISETP.GT.U32.AND P2, PT, R0, R4, PT ;  /* 0x000000040000720c */ /* 0x000fe20003f44070 */
[----:B------:R-:W-:Y:S01]  /*16bc0*/  IMAD.HI.U32 R32, R3, R35, RZ ;  /* 0x0000002303207227 */ /* 0x000fe200078e00ff */
[----:B------:R-:W-:Y:S02]  /*16bd0*/  ISETP.GE.AND P3, PT, R34, RZ, PT ;  /* 0x000000ff2200720c */ /* 0x000fe40003f66270 */
[----:B------:R-:W-:Y:S01]  /*16be0*/  IADD3 R34, R6, 0x1d0, RZ ;  /* 0x000001d006227810 */ /* 0x000fe20007ffe0ff */
[----:B------:R-:W-:Y:S01]  /*16bf0*/  IMAD R37, R0, R39, R37 ;  /* 0x0000002700257224 */ /* 0x000fe200078e0225 */
[----:B------:R-:W-:Y:S01]  /*16c00*/  IADD3 R32, -R32, RZ, RZ ;  /* 0x000000ff20207210 */ /* 0x000fe20007ffe1ff */
[----:B------:R-:W-:-:S02]  /*16c10*/  @!P1 IMAD.IADD R36, R36, 0x1, -R0 ;  /* 0x0000000124249824 */ /* 0x000fc400078e0a00 */
[----:B-1----:R-:W-:Y:S01]  /*16c20*/  IMAD.MOV.U32 R9, RZ, RZ, R40 ;  /* 0x000000ffff097224 */ /* 0x002fe200078e0028 */
[C---:B------:R-:W-:Y:S01]  /*16c30*/  ISETP.GT.U32.AND P1, PT, R0.reuse, R37, PT ;  /* 0x000000250000720c */ /* 0x040fe20003f24070 */
[----:B------:R-:W-:Y:S01]  /*16c40*/  IMAD R35, R0, R32, R35 ;  /* 0x0000002000237224 */ /* 0x000fe200078e0223 */
[----:B------:R-:W-:Y:S01]  /*16c50*/  IADD3 R32, R6, 0x1d2, RZ ;  /* 0x000001d206207810 */ /* 0x000fe20007ffe0ff */
[----:B------:R-:W-:Y:S01]  /*16c60*/  @!P0 IMAD.MOV R9, RZ, RZ, -R9 ;  /* 0x000000ffff098224 */ /* 0x000fe200078e0a09 */
[----:B------:R-:W-:Y:S01]  /*16c70*/  ISETP.GE.AND P0, PT, R33, RZ, PT ;  /* 0x000000ff2100720c */ /* 0x000fe20003f06270 */
[----:B------:R-:W-:Y:S01]  /*16c80*/  @!P2 IMAD.IADD R4, R4, 0x1, -R0 ;  /* 0x000000010404a824 */ /* 0x000fe200078e0a00 */
[----:B------:R-:W-:Y:S01]  /*16c90*/  ISETP.GE.AND P2, PT, R32, RZ, PT ;  /* 0x000000ff2000720c */ /* 0x000fe20003f46270 */
[C---:B------:R-:W-:Y:S01]  /*16ca0*/  VIADD R33, R6.reuse, 0x1d1 ;  /* 0x000001d106217836 */ /* 0x040fe20000000000 */
[----:B------:R1:W-:Y:S01]  /*16cb0*/  STL [R1+0xbc], R9 ;  /* 0x0000bc0901007387 */ /* 0x0003e20000100800 */
[----:B------:R-:W-:Y:S01]  /*16cc0*/  IMAD.MOV.U32 R13, RZ, RZ, R36 ;  /* 0x000000ffff0d7224 */ /* 0x000fe200078e0024 */
[----:B------:R-:W-:Y:S01]  /*16cd0*/  IABS R32, R32 ;  /* 0x0000002000207213 */ /* 0x000fe20000000000 */
[----:B------:R-:W-:-:S02]  /*16ce0*/  VIADD R40, R6, 0x1d3 ;  /* 0x000001d306287836 */ /* 0x000fc40000000000 */
[----:B------:R-:W-:Y:S01]  /*16cf0*/  @!P1 IADD3 R37, R37, -R0, RZ ;  /* 0x8000000025259210 */ /* 0x000fe20007ffe0ff */
[----:B------:R-:W-:Y:S01]  /*16d00*/  @!P4 IMAD.MOV R13, RZ, RZ, -R13 ;  /* 0x000000ffff0dc224 */ /* 0x000fe200078e0a0d */
[----:B------:R-:W-:Y:S02]  /*16d10*/  ISETP.GE.AND P4, PT, R33, RZ, PT ;  /* 0x000000ff2100720c */ /* 0x000fe40003f86270 */
[----:B------:R-:W-:Y:S02]  /*16d20*/  ISETP.GT.U32.AND P1, PT, R0, R37, PT ;  /* 0x000000250000720c */ /* 0x000fe40003f24070 */
[----:B-1----:R-:W-:Y:S01]  /*16d30*/  MOV R9, R11 ;  /* 0x0000000b00097202 */ /* 0x002fe20000000f00 */
[----:B------:R-:W-:Y:S01]  /*16d40*/  VIADD R11, R6, 0x1d4 ;  /* 0x000001d4060b7836 */ /* 0x000fe20000000000 */
[----:B------:R-:W-:Y:S02]  /*16d50*/  IABS R33, R33 ;  /* 0x0000002100217213 */ /* 0x000fe40000000000 */
[----:B------:R-:W-:-:S02]  /*16d60*/  @!P5 IADD3 R9, -R9, RZ, RZ ;  /* 0x000000ff0909d210 */ /* 0x000fc40007ffe1ff */
[----:B------:R-:W-:Y:S01]  /*16d70*/  ISETP.GE.AND P5, PT, R34, RZ, PT ;  /* 0x000000ff2200720c */ /* 0x000fe20003fa6270 */
[----:B------:R-:W-:Y:S01]  /*16d80*/  IMAD.HI.U32 R36, R3, R33, RZ ;  /* 0x0000002103247227 */ /* 0x000fe200078e00ff */
[----:B------:R-:W-:Y:S01]  /*16d90*/  IABS R34, R34 ;  /* 0x0000002200227213 */ /* 0x000fe20000000000 */
[----:B------:R1:W-:Y:S01]  /*16da0*/  STL [R1+0xb8], R9 ;  /* 0x0000b80901007387 */ /* 0x0003e20000100800 */
[----:B------:R-:W-:Y:S01]  /*16db0*/  IABS R41, R11 ;  /* 0x0000000b00297213 */ /* 0x000fe20000000000 */
[----:B------:R-:W-:Y:S01]  /*16dc0*/  IMAD.MOV R36, RZ, RZ, -R36 ;  /* 0x000000ffff247224 */ /* 0x000fe200078e0a24 */
[----:B------:R-:W-:Y:S01]  /*16dd0*/  @!P1 IADD3 R37, R37, -R0, RZ ;  /* 0x8000000025259210 */ /* 0x000fe20007ffe0ff */
[----:B------:R-:W-:Y:S01]  /*16de0*/  IMAD.HI.U32 R39, R3, R34, RZ ;  /* 0x0000002203277227 */ /* 0x000fe200078e00ff */
[----:B------:R-:W-:Y:S02]  /*16df0*/  STL [R1+0x2f4c], R13 ;  /* 0x002f4c0d01007387 */ /* 0x000fe40000100800 */
[----:B------:R-:W-:Y:S01]  /*16e00*/  @!P0 IADD3 R37, -R37, RZ, RZ ;  /* 0x000000ff25258210 */ /* 0x000fe20007ffe1ff */
[----:B------:R-:W-:-:S02]  /*16e10*/  IMAD.MOV R39, RZ, RZ, -R39 ;  /* 0x000000ffff277224 */ /* 0x000fc400078e0a27 */
[----:B-1----:R-:W-:Y:S02]  /*16e20*/  IMAD.MOV.U32 R9, RZ, RZ, R4 ;  /* 0x000000ffff097224 */ /* 0x002fe400078e0004 */
[C---:B------:R-:W-:Y:S01]  /*16e30*/  IMAD R34, R0.reuse, R39, R34 ;  /* 0x0000002700227224 */ /* 0x040fe200078e0222 */
[----:B------:R-:W-:Y:S01]  /*16e40*/  IABS R39, R40 ;  /* 0x0000002800277213 */ /* 0x000fe20000000000 */
[C---:B------:R-:W-:Y:S01]  /*16e50*/  IMAD R33, R0.reuse, R36, R33 ;  /* 0x0000002400217224 */ /* 0x040fe200078e0221 */
[----:B------:R-:W-:Y:S01]  /*16e60*/  @!P6 IADD3 R9, -R9, RZ, RZ ;  /* 0x000000ff0909e210 */ /* 0x000fe20007ffe1ff */
[C---:B------:R-:W-:Y:S01]  /*16e70*/  IMAD.HI.U32 R4, R3.reuse, R32, RZ ;  /* 0x0000002003047227 */ /* 0x040fe200078e00ff */
[C---:B------:R-:W-:Y:S02]  /*16e80*/  ISETP.GT.U32.AND P6, PT, R0.reuse, R35, PT ;  /* 0x000000230000720c */ /* 0x040fe40003fc4070 */
[----:B------:R-:W-:Y:S01]  /*16e90*/  ISETP.GT.U32.AND P1, PT, R0, R34, PT ;  /* 0x000000220000720c */ /* 0x000fe20003f24070 */
[----:B------:R-:W-:Y:S01]  /*16ea0*/  IMAD.MOV R4, RZ, RZ, -R4 ;  /* 0x000000ffff047224 */ /* 0x000fe200078e0a04 */
[----:B------:R1:W-:Y:S01]  /*16eb0*/  STL [R1+0x2f50], R9 ;  /* 0x002f500901007387 */ /* 0x0003e20000100800 */
[----:B------:R-:W-:-:S03]  /*16ec0*/  IMAD.HI.U32 R36, R3, R41, RZ ;  /* 0x0000002903247227 */ /* 0x000fc600078e00ff */
[----:B------:R-:W-:Y:S01]  /*16ed0*/  STL [R1+0x2f54], R37 ;  /* 0x002f542501007387 */ /* 0x000fe20000100800 */
[----:B------:R-:W-:Y:S01]  /*16ee0*/  IMAD R32, R0, R4, R32 ;  /* 0x0000000400207224 */ /* 0x000fe200078e0220 */
[----:B------:R-:W-:Y:S01]  /*16ef0*/  IADD3 R4, R6, 0x1d6, RZ ;  /* 0x000001d606047810 */ /* 0x000fe20007ffe0ff */
[----:B------:R-:W-:-:S03]  /*16f00*/  IMAD.HI.U32 R45, R3, R39, RZ ;  /* 0x00000027032d7227 */ /* 0x000fc600078e00ff */
[----:B------:R-:W-:Y:S01]  /*16f10*/  ISETP.GT.U32.AND P0, PT, R0, R32, PT ;  /* 0x000000200000720c */ /* 0x000fe20003f04070 */
[----:B------:R-:W-:Y:S01]  /*16f20*/  @!P6 IMAD.IADD R35, R35, 0x1, -R0 ;  /* 0x000000012323e824 */ /* 0x000fe200078e0a00 */
[----:B------:R-:W-:Y:S01]  /*16f30*/  @!P1 IADD3 R34, R34, -R0, RZ ;  /* 0x8000000022229210 */ /* 0x000fe20007ffe0ff */
[----:B------:R-:W-:Y:S01]  /*16f40*/  IMAD.MOV R36, RZ, RZ, -R36 ;  /* 0x000000ffff247224 */ /* 0x000fe200078e0a24 */
[----:B------:R-:W-:Y:S01]  /*16f50*/  IABS R42, R4 ;  /* 0x00000004002a7213 */ /* 0x000fe20000000000 */
[----:B------:R-:W-:Y:S01]  /*16f60*/  IMAD.MOV R45, RZ, RZ, -R45 ;  /* 0x000000ffff2d7224 */ /* 0x000fe200078e0a2d */
[C---:B------:R-:W-:Y:S01]  /*16f70*/  ISETP.GT.U32.AND P6, PT, R0.reuse, R35, PT ;  /* 0x000000230000720c */ /* 0x040fe20003fc4070 */
[C---:B------:R-:W-:Y:S01]  /*16f80*/  IMAD R41, R0.reuse, R36, R41 ;  /* 0x0000002400297224 */ /* 0x040fe200078e0229 */
[C---:B------:R-:W-:Y:S01]  /*16f90*/  ISETP.GT.U32.AND P1, PT, R0.reuse, R34, PT ;  /* 0x000000220000720c */ /* 0x040fe20003f24070 */
[----:B------:R-:W-:Y:S01]  /*16fa0*/  IMAD R39, R0, R45, R39 ;  /* 0x0000002d00277224 */ /* 0x000fe200078e0227 */
[----:B-1----:R-:W-:Y:S01]  /*16fb0*/  IADD3 R9, R6, 0x1fd, RZ ;  /* 0x000001fd06097810 */ /* 0x002fe20007ffe0ff */
[----:B------:R-:W-:-:S04]  /*16fc0*/  IMAD.HI.U32 R45, R3, R43, RZ ;  /* 0x0000002b032d7227 */ /* 0x000fc800078e00ff */
[----:B------:R-:W-:Y:S02]  /*16fd0*/  IMAD.MOV R45, RZ, RZ, -R45 ;  /* 0x000000ffff2d7224 */ /* 0x000fe400078e0a2d */
[----:B------:R-:W-:-:S04]  /*16fe0*/  IMAD.HI.U32 R36, R3, R42, RZ ;  /* 0x0000002a03247227 */ /* 0x000fc800078e00ff */
[----:B------:R-:W-:Y:S01]  /*16ff0*/  @!P6 IMAD.IADD R35, R35, 0x1, -R0 ;  /* 0x000000012323e824 */ /* 0x000fe200078e0a00 */
[----:B------:R-:W-:Y:S01]  /*17000*/  ISETP.GT.U32.AND P6, PT, R0, R33, PT ;  /* 0x000000210000720c */ /* 0x000fe20003fc4070 */
[----:B------:R-:W-:Y:S01]  /*17010*/  IMAD.MOV R36, RZ, RZ, -R36 ;  /* 0x000000ffff247224 */ /* 0x000fe200078e0a24 */
[----:B------:R-:W-:Y:S01]  /*17020*/  @!P1 IADD3 R34, R34, -R0, RZ ;  /* 0x8000000022229210 */ /* 0x000fe20007ffe0ff */
[----:B------:R-:W-:Y:S01]  /*17030*/  @!P3 IMAD.MOV R35, RZ, RZ, -R35 ;  /* 0x000000ffff23b224 */ /* 0x000fe200078e0a23 */
[----:B------:R-:W-:Y:S01]  /*17040*/  ISETP.GT.U32.AND P3, PT, R0, R39, PT ;  /* 0x000000270000720c */ /* 0x000fe20003f64070 */
[----:B------:R-:W-:Y:S01]  /*17050*/  @!P0 IMAD.IADD R32, R32, 0x1, -R0 ;  /* 0x0000000120208824 */ /* 0x000fe200078e0a00 */
[----:B------:R-:W-:Y:S01]  /*17060*/  ISETP.GE.AND P1, PT, R40, RZ, PT ;  /* 0x000000ff2800720c */ /* 0x000fe20003f26270 */
[----:B------:R-:W-:Y:S01]  /*17070*/  IMAD R40, R0, R45, R43 ;  /* 0x0000002d00287224 */ /* 0x000fe200078e022b */
[C---:B------:R-:W-:Y:S01]  /*17080*/  IADD3 R43, R6.reuse, 0x1d8, RZ ;  /* 0x000001d8062b7810 */ /* 0x040fe20007ffe0ff */
[----:B------:R-:W-:Y:S01]  /*17090*/  VIADD R45, R6, 0x1d7 ;  /* 0x000001d7062d7836 */ /* 0x000fe20000000000 */
[----:B------:R1:W-:Y:S01]  /*170a0*/  STL [R1+0x2f58], R35 ;  /* 0x002f582301007387 */ /* 0x0003e20000100800 */
[C---:B------:R-:W-:Y:S01]  /*170b0*/  IMAD R42, R0.reuse, R36, R42 ;  /* 0x00000024002a7224 */ /* 0x040fe200078e022a */
[----:B------:R-:W-:Y:S01]  /*170c0*/  IABS R47, R43 ;  /* 0x0000002b002f7213 */ /* 0x000fe20000000000 */
[----:B------:R-:W-:Y:S01]  /*170d0*/  @!P6 IMAD.IADD R33, R33, 0x1, -R0 ;  /* 0x000000012121e824 */ /* 0x000fe200078e0a00 */
[C---:B------:R-:W-:Y:S01]  /*170e0*/  ISETP.GT.U32.AND P6, PT, R0.reuse, R41, PT ;  /* 0x000000290000720c */ /* 0x040fe20003fc4070 */
[----:B------:R-:W-:Y:S01]  /*170f0*/  @!P5 IMAD.MOV R34, RZ, RZ, -R34 ;  /* 0x000000ffff22d224 */ /* 0x000fe200078e0a22 */
[----:B------:R-:W-:Y:S01]  /*17100*/  IABS R36, R45 ;  /* 0x0000002d00247213 */ /* 0x000fe20000000000 */
[----:B------:R-:W-:Y:S01]  /*17110*/  IMAD.HI.U32 R50, R3, R47, RZ ;  /* 0x0000002f03327227 */ /* 0x000fe200078e00ff */
[----:B------:R-:W-:-:S02]  /*17120*/  ISETP.GT.U32.AND P0, PT, R0, R33, PT ;  /* 0x000000210000720c */ /* 0x000fc40003f04070 */
[----:B------:R-:W-:Y:S01]  /*17130*/  @!P3 IADD3 R39, R39, -R0, RZ ;  /* 0x800000002727b210 */ /* 0x000fe20007ffe0ff */
[----:B------:R-:W-:Y:S01]  /*17140*/  IMAD.HI.U32 R49, R3, R36, RZ ;  /* 0x0000002403317227 */ /* 0x000fe200078e00ff */
[C---:B------:R-:W-:Y:S01]  /*17150*/  ISETP.GT.U32.AND P3, PT, R0.reuse, R32, PT ;  /* 0x000000200000720c */ /* 0x040fe20003f64070 */
[----:B------:R-:W-:Y:S01]  /*17160*/  STL [R1+0x2f5c], R34 ;  /* 0x002f5c2201007387 */ /* 0x000fe20000100800 */
[C---:B------:R-:W-:Y:S01]  /*17170*/  ISETP.GT.U32.AND P5, PT, R0.reuse, R39, PT ;  /* 0x000000270000720c */ /* 0x040fe20003fa4070 */
[----:B------:R-:W-:Y:S02]  /*17180*/  IMAD.MOV R49, RZ, RZ, -R49 ;  /* 0x000000ffff317224 */ /* 0x000fe400078e0a31 */
[----:B------:R-:W-:Y:S02]  /*17190*/  @!P6 IMAD.IADD R41, R41, 0x1, -R0 ;  /* 0x000000012929e824 */ /* 0x000fe400078e0a00 */
[C---:B------:R-:W-:Y:S02]  /*171a0*/  IMAD R36, R0.reuse, R49, R36 ;  /* 0x0000003100247224 */ /* 0x040fe400078e0224 */
[----:B------:R-:W-:Y:S01]  /*171b0*/  @!P0 IADD3 R33, R33, -R0, RZ ;  /* 0x8000000021218210 */ /* 0x000fe20007ffe0ff */
[----:B------:R-:W-:Y:S01]  /*171c0*/  IMAD.MOV R49, RZ, RZ, -R50 ;  /* 0x000000ffff317224 */ /* 0x000fe200078e0a32 */
[----:B------:R-:W-:Y:S01]  /*171d0*/  ISETP.GT.U32.AND P6, PT, R0, R41, PT ;  /* 0x000000290000720c */ /* 0x000fe20003fc4070 */
[----:B-1----:R-:W-:Y:S01]  /*171e0*/  VIADD R35, R6, 0x1fb ;  /* 0x000001fb06237836 */ /* 0x002fe20000000000 */
[----:B------:R-:W-:Y:S01]  /*171f0*/  ISETP.GT.U32.AND P0, PT, R0, R40, PT ;  /* 0x000000280000720c */ /* 0x000fe20003f04070 */
[----:B------:R-:W-:Y:S01]  /*17200*/  @!P3 IMAD.IADD R32, R32, 0x1, -R0 ;  /* 0x000000012020b824 */ /* 0x000fe200078e0a00 */
[C---:B------:R-:W-:Y:S01]  /*17210*/  ISETP.GT.U32.AND P3, PT, R0.reuse, R42, PT ;  /* 0x0000002a0000720c */ /* 0x040fe20003f64070 */
[----:B------:R-:W-:Y:S01]  /*17220*/  IMAD R47, R0, R49, R47 ;  /* 0x00000031002f7224 */ /* 0x000fe200078e022f */
[----:B------:R-:W-:Y:S01]  /*17230*/  @!P5 IADD3 R39, R39, -R0, RZ ;  /* 0x800000002727d210 */ /* 0x000fe20007ffe0ff */
[----:B------:R-:W-:Y:S01]  /*17240*/  @!P2 IMAD.MOV R32, RZ, RZ, -R32 ;  /* 0x000000ffff20a224 */ /* 0x000fe200078e0a20 */
[----:B------:R-:W-:Y:S01]  /*17250*/  @!P4 IADD3 R33, -R33, RZ, RZ ;  /* 0x000000ff2121c210 */ /* 0x000fe20007ffe1ff */
[----:B------:R-:W-:Y:S01]  /*17260*/  VIADD R37, R6, 0x1fc ;  /* 0x000001fc06257836 */ /* 0x000fe20000000000 */
[----:B------:R-:W-:Y:S01]  /*17270*/  ISETP.GE.AND P5, PT, R11, RZ, PT ;  /* 0x000000ff0b00720c */ /* 0x000fe20003fa6270 */
[----:B------:R-:W-:Y:S01]  /*17280*/  @!P1 IMAD.MOV R39, RZ, RZ, -R39 ;  /* 0x000000ffff279224 */ /* 0x000fe200078e0a27 */
[C---:B------:R-:W-:Y:S01]  /*17290*/  ISETP.GT.U32.AND P1, PT, R0.reuse, R47, PT ;  /* 0x0000002f0000720c */ /* 0x040fe20003f24070 */
[--C-:B------:R-:W-:Y:S01]  /*172a0*/  @!P6 IMAD.IADD R41, R41, 0x1, -R0.reuse ;  /* 0x000000012929e824 */ /* 0x100fe200078e0a00 */
[----:B------:R-:W-:Y:S01]  /*172b0*/  ISETP.GT.U32.AND P6, PT, R0, R36, PT ;  /* 0x000000240000720c */ /* 0x000fe20003fc4070 */
[----:B------:R-:W-:Y:S01]  /*172c0*/  IMAD.HI.U32 R11, R3, R46, RZ ;  /* 0x0000002e030b7227 */ /* 0x000fe200078e00ff */
[----:B------:R-:W-:Y:S01]  /*172d0*/  @!P0 IADD3 R40, R40, -R0, RZ ;  /* 0x8000000028288210 */ /* 0x000fe20007ffe0ff */
[----:B------:R-:W-:Y:S01]  /*172e0*/  STL [R1+0x2f60], R33 ;  /* 0x002f602101007387 */ /* 0x000fe20000100800 */
[----:B------:R-:W-:Y:S01]  /*172f0*/  ISETP.GE.AND P0, PT, R44, RZ, PT ;  /* 0x000000ff2c00720c */ /* 0x000fe20003f06270 */
[----:B------:R-:W-:Y:S01]  /*17300*/  @!P3 IMAD.IADD R42, R42, 0x1, -R0 ;  /* 0x000000012a2ab824 */ /* 0x000fe200078e0a00 */
[----:B------:R-:W-:Y:S01]  /*17310*/  ISETP.GT.U32.AND P4, PT, R0, R40, PT ;  /* 0x000000280000720c */ /* 0x000fe20003f84070 */
[----:B------:R-:W-:Y:S01]  /*17320*/  IMAD.MOV R11, RZ, RZ, -R11 ;  /* 0x000000ffff0b7224 */ /* 0x000fe200078e0a0b */
[----:B------:R-:W-:Y:S01]  /*17330*/  ISETP.GE.AND P3, PT, R4, RZ, PT ;  /* 0x000000ff0400720c */ /* 0x000fe20003f66270 */
[----:B------:R1:W-:Y:S01]  /*17340*/  STL [R1+0x2f64], R32 ;  /* 0x002f642001007387 */ /* 0x0003e20000100800 */
[----:B------:R-:W-:Y:S01]  /*17350*/  IADD3 R4, R6, 0x1da, RZ ;  /* 0x000001da06047810 */ /* 0x000fe20007ffe0ff */
[----:B------:R-:W-:Y:S01]  /*17360*/  IMAD R46, R0, R11, R46 ;  /* 0x0000000b002e7224 */ /* 0x000fe200078e022e */
[----:B------:R-:W-:Y:S01]  /*17370*/  @!P5 IADD3 R41, -R41, RZ, RZ ;  /* 0x000000ff2929d210 */ /* 0x000fe20007ffe1ff */
[--C-:B------:R-:W-:Y:S01]  /*17380*/  @!P6 IMAD.IADD R36, R36, 0x1, -R0.reuse ;  /* 0x000000012424e824 */ /* 0x100fe200078e0a00 */
[----:B------:R-:W-:Y:S01]  /*17390*/  ISETP.GT.U32.AND P6, PT, R0, R42, PT ;  /* 0x0000002a0000720c */ /* 0x000fe20003fc4070 */
[----:B------:R-:W-:Y:S01]  /*173a0*/  VIADD R11, R6, 0x1db ;  /* 0x000001db060b7836 */ /* 0x000fe20000000000 */
[----:B------:R-:W-:Y:S01]  /*173b0*/  IABS R49, R4 ;  /* 0x0000000400317213 */ /* 0x000fe20000000000 */
[--C-:B------:R-:W-:Y:S01]  /*173c0*/  @!P1 IMAD.IADD R47, R47, 0x1, -R0.reuse ;  /* 0x000000012f2f9824 */ /* 0x100fe200078e0a00 */
[----:B------:R-:W-:Y:S01]  /*173d0*/  ISETP.GT.U32.AND P2, PT, R0, R36, PT ;  /* 0x000000240000720c */ /* 0x000fe20003f44070 */
[--C-:B------:R-:W-:Y:S01]  /*173e0*/  @!P4 IMAD.IADD R40, R40, 0x1, -R0.reuse ;  /* 0x000000012828c824 */ /* 0x100fe200078e0a00 */
[----:B------:R-:W-:Y:S01]  /*173f0*/  IABS R44, R11 ;  /* 0x0000000b002c7213 */ /* 0x000fe20000000000 */
[----:B------:R2:W-:Y:S01]  /*17400*/  STL [R1+0x2f68], R39 ;  /* 0x002f682701007387 */ /* 0x0005e20000100800 */
[----:B------:R-:W-:Y:S01]  /*17410*/  ISETP.GT.U32.AND P4, PT, R0, R46, PT ;  /* 0x0000002e0000720c */ /* 0x000fe20003f84070 */
[----:B-1----:R-:W-:Y:S01]  /*17420*/  VIADD R32, R6, 0x1f7 ;  /* 0x000001f706207836 */ /* 0x002fe20000000000 */
[----:B------:R-:W-:Y:S01]  /*17430*/  @!P0 IADD3 R40, -R40, RZ, RZ ;  /* 0x000000ff28288210 */ /* 0x000fe20007ffe1ff */
[----:B------:R1:W-:Y:S01]  /*17440*/  STL [R1+0x2f6c], R41 ;  /* 0x002f6c2901007387 */ /* 0x0003e20000100800 */
[----:B------:R-:W-:Y:S01]  /*17450*/  ISETP.GT.U32.AND P0, PT, R0, R47, PT ;  /* 0x0000002f0000720c */ /* 0x000fe20003f04070 */
[----:B------:R-:W-:Y:S01]  /*17460*/  VIADD R33, R6, 0x1f8 ;  /* 0x000001f806217836 */ /* 0x000fe20000000000 */
[----:B------:R-:W-:Y:S01]  /*17470*/  @!P6 IADD3 R42, R42, -R0, RZ ;  /* 0x800000002a2ae210 */ /* 0x000fe20007ffe0ff */
[----:B------:R-:W-:Y:S01]  /*17480*/  STL [R1+0x2f70], R40 ;  /* 0x002f702801007387 */ /* 0x000fe20000100800 */
[----:B------:R-:W-:Y:S01]  /*17490*/  ISETP.GE.AND P6, PT, R43, RZ, PT ;  /* 0x000000ff2b00720c */ /* 0x000fe20003fc6270 */
[----:B------:R-:W-:Y:S01]  /*174a0*/  @!P2 IMAD.IADD R36, R36, 0x1, -R0 ;  /* 0x000000012424a824 */ /* 0x000fe200078e0a00 */
[----:B------:R-:W-:Y:S01]  /*174b0*/  ISETP.GE.AND P2, PT, R48, RZ, PT ;  /* 0x000000ff3000720c */ /* 0x000fe20003f46270 */
[----:B------:R-:W-:Y:S01]  /*174c0*/  IMAD.HI.U32 R48, R3, R44, RZ ;  /* 0x0000002c03307227 */ /* 0x000fe200078e00ff */
[----:B------:R-:W-:-:S02]  /*174d0*/  ISETP.GE.AND P5, PT, R45, RZ, PT ;  /* 0x000000ff2d00720c */ /* 0x000fc40003fa6270 */
[----:B------:R-:W-:Y:S01]  /*174e0*/  ISETP.GE.AND P1, PT, R4, RZ, PT ;  /* 0x000000ff0400720c */ /* 0x000fe20003f26270 */
[----:B------:R-:W-:Y:S01]  /*174f0*/  IMAD.MOV.U32 R45, RZ, RZ, R49 ;  /* 0x000000ffff2d7224 */ /* 0x000fe200078e0031 */
[C---:B--2---:R-:W-:Y:S01]  /*17500*/  IADD3 R39, R6.reuse, 0x1f6, RZ ;  /* 0x000001f606277810 */ /* 0x044fe20007ffe0ff */
[----:B------:R-:W-:Y:S01]  /*17510*/  IMAD.MOV R4, RZ, RZ, -R48 ;  /* 0x000000ffff047224 */ /* 0x000fe200078e0a30 */
[----:B------:R-:W-:Y:S01]  /*17520*/  IABS R245, R32 ;  /* 0x0000002000f57213 */ /* 0x000fe20000000000 */
[----:B------:R-:W-:Y:S01]  /*17530*/  IMAD.HI.U32 R43, R3, R45, RZ ;  /* 0x0000002d032b7227 */ /* 0x000fe200078e00ff */
[----:B------:R-:W-:Y:S02]  /*17540*/  IABS R246, R33 ;  /* 0x0000002100f67213 */ /* 0x000fe40000000000 */
[----:B------:R-:W-:Y:S01]  /*17550*/  IADD3 R34, R6, 0x1fa, RZ ;  /* 0x000001fa06227810 */ /* 0x000fe20007ffe0ff */
[----:B------:R-:W-:Y:S01]  /*17560*/  IMAD R44, R0, R4, R44 ;  /* 0x00000004002c7224 */ /* 0x000fe200078e022c */
[----:B------:R-:W-:Y:S01]  /*17570*/  IADD3 R43, -R43, RZ, RZ ;  /* 0x000000ff2b2b7210 */ /* 0x000fe20007ffe1ff */
[----:B------:R-:W-:-:S02]  /*17580*/  @!P0 IMAD.IADD R47, R47, 0x1, -R0 ;  /* 0x000000012f2f8824 */ /* 0x000fc400078e0a00 */
[----:B------:R-:W-:Y:S01]  /*17590*/  @!P4 IMAD.IADD R46, R46, 0x1, -R0 ;  /* 0x000000012e2ec824 */ /* 0x000fe200078e0a00 */
[----:B------:R-:W-:Y:S01]  /*175a0*/  ISETP.GE.AND P4, PT, R11, RZ, PT ;  /* 0x000000ff0b00720c */ /* 0x000fe20003f86270 */
[----:B------:R-:W-:Y:S01]  /*175b0*/  @!P6 IMAD.MOV R47, RZ, RZ, -R47 ;  /* 0x000000ffff2fe224 */ /* 0x000fe200078e0a2f */
[C---:B------:R-:W-:Y:S01]  /*175c0*/  ISETP.GT.U32.AND P6, PT, R0.reuse, R44, PT ;  /* 0x0000002c0000720c */ /* 0x040fe20003fc4070 */
[----:B------:R-:W-:Y:S01]  /*175d0*/  @!P3 IMAD.MOV R42, RZ, RZ, -R42 ;  /* 0x000000ffff2ab224 */ /* 0x000fe200078e0a2a */
[C---:B------:R-:W-:Y:S01]  /*175e0*/  ISETP.GT.U32.AND P3, PT, R0.reuse, R46, PT ;  /* 0x0000002e0000720c */ /* 0x040fe20003f64070 */
[----:B------:R-:W-:Y:S01]  /*175f0*/  IMAD R45, R0, R43, R45 ;  /* 0x0000002b002d7224 */ /* 0x000fe200078e022d */
[C---:B------:R-:W-:Y:S01]  /*17600*/  IADD3 R11, R6.reuse, 0x1df, RZ ;  /* 0x000001df060b7810 */ /* 0x040fe20007ffe0ff */
[C---:B------:R-:W-:Y:S01]  /*17610*/  VIADD R43, R6.reuse, 0x1dc ;  /* 0x000001dc062b7836 */ /* 0x040fe20000000000 */
[----:B------:R2:W-:Y:S01]  /*17620*/  STL [R1+0x2f74], R42 ;  /* 0x002f742a01007387 */ /* 0x0005e20000100800 */
[C---:B------:R-:W-:Y:S01]  /*17630*/  VIADD R4, R6.reuse, 0x1de ;  /* 0x000001de06047836 */ /* 0x040fe20000000000 */
[----:B------:R-:W-:Y:S01]  /*17640*/  IABS R50, R11 ;  /* 0x0000000b00327213 */ /* 0x000fe20000000000 */
[----:B------:R-:W-:Y:S01]  /*17650*/  @!P5 IMAD.MOV R36, RZ, RZ, -R36 ;  /* 0x000000ffff24d224 */ /* 0x000fe200078e0a24 */
[----:B------:R-:W-:Y:S01]  /*17660*/  ISETP.GE.AND P0, PT, R43, RZ, PT ;  /* 0x000000ff2b00720c */ /* 0x000fe20003f06270 */
[----:B-1----:R-:W-:Y:S01]  /*17670*/  VIADD R41, R6, 0x1f5 ;  /* 0x000001f506297836 */ /* 0x002fe20000000000 */
[----:B------:R-:W-:Y:S01]  /*17680*/  IABS R43, R43 ;  /* 0x0000002b002b7213 */ /* 0x000fe20000000000 */
[--C-:B------:R-:W-:Y:S01]  /*17690*/  @!P6 IMAD.IADD R44, R44, 0x1, -R0.reuse ;  /* 0x000000012c2ce824 */ /* 0x100fe200078e0a00 */
[----:B------:R-:W-:Y:S01]  /*176a0*/  IABS R51, R4 ;  /* 0x0000000400337213 */ /* 0x000fe20000000000 */
[----:B------:R-:W-:Y:S01]  /*176b0*/  @!P3 IMAD.IADD R46, R46, 0x1, -R0 ;  /* 0x000000012e2eb824 */ /* 0x000fe200078e0a00 */
[----:B------:R-:W-:Y:S01]  /*176c0*/  ISETP.GE.AND P3, PT, R52, RZ, PT ;  /* 0x000000ff3400720c */ /* 0x000fe20003f66270 */
[C---:B------:R-:W-:Y:S01]  /*176d0*/  IMAD.HI.U32 R48, R3.reuse, R43, RZ ;  /* 0x0000002b03307227 */ /* 0x040fe200078e00ff */
[----:B------:R-:W-:Y:S01]  /*176e0*/  ISETP.GT.U32.AND P6, PT, R0, R44, PT ;  /* 0x0000002c0000720c */ /* 0x000fe20003fc4070 */
[----:B------:R-:W-:Y:S01]  /*176f0*/  STL [R1+0x2f78], R36 ;  /* 0x002f782401007387 */ /* 0x000fe20000100800 */
[----:B------:R-:W-:Y:S01]  /*17700*/  IABS R52, R52 ;  /* 0x0000003400347213 */ /* 0x000fe20000000000 */
[----:B------:R-:W-:Y:S01]  /*17710*/  @!P2 IMAD.MOV R46, RZ, RZ, -R46 ;  /* 0x000000ffff2ea224 */ /* 0x000fe200078e0a2e */
[----:B------:R-:W-:Y:S01]  /*17720*/  ISETP.GE.AND P2, PT, R4, RZ, PT ;  /* 0x000000ff0400720c */ /* 0x000fe20003f46270 */
[C---:B------:R-:W-:Y:S01]  /*17730*/  IMAD.HI.U32 R53, R3.reuse, R51, RZ ;  /* 0x0000003303357227 */ /* 0x040fe200078e00ff */
[----:B------:R-:W-:Y:S01]  /*17740*/  IADD3 R4, -R48, RZ, RZ ;  /* 0x000000ff30047210 */ /* 0x000fe20007ffe1ff */
[----:B------:R-:W-:Y:S01]  /*17750*/  STL [R1+0x2f7c], R47 ;  /* 0x002f7c2f01007387 */ /* 0x000fe20000100800 */
[----:B------:R-:W-:Y:S01]  /*17760*/  ISETP.GT.U32.AND P5, PT, R0, R45, PT ;  /* 0x0000002d0000720c */ /* 0x000fe20003fa4070 */
[C---:B------:R-:W-:Y:S01]  /*17770*/  IMAD.HI.U32 R54, R3.reuse, R52, RZ ;  /* 0x0000003403367227 */ /* 0x040fe200078e00ff */
[----:B--2---:R-:W-:Y:S01]  /*17780*/  IADD3 R42, R6, 0x1f3, RZ ;  /* 0x000001f3062a7810 */ /* 0x004fe20007ffe0ff */
[----:B------:R-:W-:Y:S02]  /*17790*/  STL [R1+0x2f80], R46 ;  /* 0x002f802e01007387 */ /* 0x000fe40000100800 */
[----:B------:R-:W-:Y:S01]  /*177a0*/  IMAD R43, R0, R4, R43 ;  /* 0x00000004002b7224 */ /* 0x000fe200078e022b */
[----:B------:R-:W-:Y:S01]  /*177b0*/  @!P6 IADD3 R44, R44, -R0, RZ ;  /* 0x800000002c2ce210 */ /* 0x000fe20007ffe0ff */
[----:B------:R-:W-:Y:S01]  /*177c0*/  IMAD.MOV R48, RZ, RZ, -R54 ;  /* 0x000000ffff307224 */ /* 0x000fe200078e0a36 */
[----:B------:R-:W-:Y:S01]  /*177d0*/  IADD3 R4, R6, 0x1e0, RZ ;  /* 0x000001e006047810 */ /* 0x000fe20007ffe0ff */
[----:B------:R-:W-:Y:S01]  /*177e0*/  IMAD.HI.U32 R49, R3, R50, RZ ;  /* 0x0000003203317227 */ /* 0x000fe200078e00ff */
[----:B------:R-:W-:-:S03]  /*177f0*/  ISETP.GT.U32.AND P6, PT, R0, R43, PT ;  /* 0x0000002b0000720c */ /* 0x000fc60003fc4070 */
[C---:B------:R-:W-:Y:S01]  /*17800*/  IMAD R52, R0.reuse, R48, R52 ;  /* 0x0000003000347224 */ /* 0x040fe200078e0234 */
[----:B------:R-:W-:Y:S01]  /*17810*/  @!P5 IADD3 R45, R45, -R0, RZ ;  /* 0x800000002d2dd210 */ /* 0x000fe20007ffe0ff */
[----:B------:R-:W-:Y:S01]  /*17820*/  IMAD.MOV R53, RZ, RZ, -R53 ;  /* 0x000000ffff357224 */ /* 0x000fe200078e0a35 */
[----:B------:R-:W-:Y:S01]  /*17830*/  IADD3 R49, -R49, RZ, RZ ;  /* 0x000000ff31317210 */ /* 0x000fe20007ffe1ff */
[----:B------:R-:W-:Y:S01]  /*17840*/  @!P4 IMAD.MOV R44, RZ, RZ, -R44 ;  /* 0x000000ffff2cc224 */ /* 0x000fe200078e0a2c */
[C---:B------:R-:W-:Y:S01]  /*17850*/  ISETP.GT.U32.AND P4, PT, R0.reuse, R52, PT ;  /* 0x000000340000720c */ /* 0x040fe20003f84070 */
[C---:B------:R-:W-:Y:S01]  /*17860*/  IMAD R51, R0.reuse, R53, R51 ;  /* 0x0000003500337224 */ /* 0x040fe200078e0233 */
[C---:B------:R-:W-:Y:S01]  /*17870*/  ISETP.GT.U32.AND P5, PT, R0.reuse, R45, PT ;  /* 0x0000002d0000720c */ /* 0x040fe20003fa4070 */
[----:B------:R-:W-:Y:S01]  /*17880*/  IMAD R50, R0, R49, R50 ;  /* 0x0000003100327224 */ /* 0x000fe200078e0232 */
[----:B------:R-:W-:Y:S01]  /*17890*/  IABS R49, R4 ;  /* 0x0000000400317213 */ /* 0x000fe20000000000 */
[----:B------:R-:W-:Y:S01]  /*178a0*/  @!P6 IMAD.IADD R43, R43, 0x1, -R0 ;  /* 0x000000012b2be824 */ /* 0x000fe200078e0a00 */
[----:B------:R-:W-:Y:S01]  /*178b0*/  IABS R48, R79 ;  /* 0x0000004f00307213 */ /* 0x000fe20000000000 */
[----:B------:R-:W-:-:S03]  /*178c0*/  IMAD.HI.U32 R54, R3, R56, RZ ;  /* 0x0000003803367227 */ /* 0x000fc600078e00ff */
[----:B------:R-:W-:Y:S01]  /*178d0*/  ISETP.GT.U32.AND P6, PT, R0, R43, PT ;  /* 0x0000002b0000720c */ /* 0x000fe20003fc4070 */
[----:B------:R-:W-:-:S04]  /*178e0*/  IMAD.HI.U32 R58, R3, R48, RZ ;  /* 0x00000030033a7227 */ /* 0x000fc800078e00ff */
[--C-:B------:R-:W-:Y:S02]  /*178f0*/  @!P4 IMAD.IADD R52, R52, 0x1, -R0.reuse ;  /* 0x000000013434c824 */ /* 0x100fe400078e0a00 */
[----:B------:R-:W-:Y:S01]  /*17900*/  @!P5 IMAD.IADD R45, R45, 0x1, -R0 ;  /* 0x000000012d2dd824 */ /* 0x000fe200078e0a00 */
[----:B------:R-:W-:Y:S01]  /*17910*/  ISETP.GE.AND P5, PT, R11, RZ, PT ;  /* 0x000000ff0b00720c */ /* 0x000fe20003fa6270 */
[----:B------:R-:W-:Y:S01]  /*17920*/  IMAD.HI.U32 R11, R3, R49, RZ ;  /* 0x00000031030b7227 */ /* 0x000fe200078e00ff */
[----:B------:R-:W-:-:S03]  /*17930*/  ISETP.GT.U32.AND P4, PT, R0, R52, PT ;  /* 0x000000340000720c */ /* 0x000fc60003f84070 */
[----:B------:R-:W-:Y:S01]  /*17940*/  @!P6 IADD3 R43, R43, -R0, RZ ;  /* 0x800000002b2be210 */ /* 0x000fe20007ffe0ff */
[----:B------:R-:W-:Y:S01]  /*17950*/  @!P1 IMAD.MOV R45, RZ, RZ, -R45 ;  /* 0x000000ffff2d9224 */ /* 0x000fe200078e0a2d */
[----:B------:R-:W-:Y:S01]  /*17960*/  ISETP.GT.U32.AND P6, PT, R0, R51, PT ;  /* 0x000000330000720c */ /* 0x000fe20003fc4070 */
[----:B------:R-:W-:Y:S01]  /*17970*/  IMAD.MOV R11, RZ, RZ, -R11 ;  /* 0x000000ffff0b7224 */ /* 0x000fe200078e0a0b */
[----:B------:R-:W-:Y:S01]  /*17980*/  ISETP.GE.AND P1, PT, R4, RZ, PT ;  /* 0x000000ff0400720c */ /* 0x000fe20003f26270 */
[----:B------:R-:W-:Y:S01]  /*17990*/  @!P0 IMAD.MOV R43, RZ, RZ, -R43 ;  /* 0x000000ffff2b8224 */ /* 0x000fe200078e0a2b */
[C---:B------:R-:W-:Y:S01]  /*179a0*/  ISETP.GT.U32.AND P0, PT, R0.reuse, R50, PT ;  /* 0x000000320000720c */ /* 0x040fe20003f04070 */
[----:B------:R-:W-:Y:S01]  /*179b0*/  IMAD R49, R0, R11, R49 ;  /* 0x0000000b00317224 */ /* 0x000fe200078e0231 */
[----:B------:R-:W-:Y:S01]  /*179c0*/  IADD3 R4, R6, 0x1e2, RZ ;  /* 0x000001e206047810 */ /* 0x000fe20007ffe0ff */
[----:B------:R-:W-:Y:S01]  /*179d0*/  IMAD.MOV R11, RZ, RZ, -R58 ;  /* 0x000000ffff0b7224 */ /* 0x000fe200078e0a3a */
[----:B------:R-:W-:Y:S01]  /*179e0*/  @!P4 IADD3 R52, R52, -R0, RZ ;  /* 0x800000003434c210 */ /* 0x000fe20007ffe0ff */
[----:B------:R-:W-:Y:S01]  /*179f0*/  IMAD.MOV R54, RZ, RZ, -R54 ;  /* 0x000000ffff367224 */ /* 0x000fe200078e0a36 */
[----:B------:R-:W-:Y:S01]  /*17a00*/  IABS R57, R4 ;  /* 0x0000000400397213 */ /* 0x000fe20000000000 */
[C---:B------:R-:W-:Y:S01]  /*17a10*/  IMAD R48, R0.reuse, R11, R48 ;  /* 0x0000000b00307224 */ /* 0x040fe200078e0230 */
[----:B------:R-:W-:Y:S01]  /*17a20*/  ISETP.GT.U32.AND P4, PT, R0, R49, PT ;  /* 0x000000310000720c */ /* 0x000fe20003f84070 */
[----:B------:R-:W-:Y:S01]  /*17a30*/  @!P6 IMAD.IADD R51, R51, 0x1, -R0 ;  /* 0x000000013333e824 */ /* 0x000fe200078e0a00 */
[----:B------:R1:W-:Y:S01]  /*17a40*/  STL [R1+0x2f84], R45 ;  /* 0x002f842d01007387 */ /* 0x0003e20000100800 */
[----:B------:R-:W-:-:S02]  /*17a50*/  IMAD.HI.U32 R59, R3, R57, RZ ;  /* 0x00000039033b7227 */ /* 0x000fc400078e00ff */
[----:B------:R-:W-:Y:S01]  /*17a60*/  @!P0 IADD3 R50, R50, -R0, RZ ;  /* 0x8000000032328210 */ /* 0x000fe20007ffe0ff */
[----:B------:R2:W-:Y:S01]  /*17a70*/  STL [R1+0x2f88], R44 ;  /* 0x002f882c01007387 */ /* 0x0005e20000100800 */
[C---:B------:R-:W-:Y:S01]  /*17a80*/  ISETP.GT.U32.AND P6, PT, R0.reuse, R51, PT ;  /* 0x000000330000720c */ /* 0x040fe20003fc4070 */
[C---:B------:R-:W-:Y:S01]  /*17a90*/  IMAD R56, R0.reuse, R54, R56 ;  /* 0x0000003600387224 */ /* 0x040fe200078e0238 */
[C---:B------:R-:W-:Y:S01]  /*17aa0*/  ISETP.GT.U32.AND P0, PT, R0.reuse, R50, PT ;  /* 0x000000320000720c */ /* 0x040fe20003f04070 */
[----:B------:R-:W-:Y:S01]  /*17ab0*/  IMAD.HI.U32 R53, R3, R55, RZ ;  /* 0x0000003703357227 */ /* 0x000fe200078e00ff */
[----:B------:R-:W-:Y:S01]  /*17ac0*/  IADD3 R58, -R59, RZ, RZ ;  /* 0x000000ff3b3a7210 */ /* 0x000fe20007ffe1ff */
[----:B------:R3:W-:Y:S01]  /*17ad0*/  STL [R1+0x2f8c], R43 ;  /* 0x002f8c2b01007387 */ /* 0x0007e20000100800 */
[----:B------:R-:W-:Y:S01]  /*17ae0*/  IABS R54, R78 ;  /* 0x0000004e00367213 */ /* 0x000fe20000000000 */
[----:B------:R-:W-:Y:S01]  /*17af0*/  @!P4 IMAD.IADD R49, R49, 0x1, -R0 ;  /* 0x000000013131c824 */ /* 0x000fe200078e0a00 */
[C---:B------:R-:W-:Y:S01]  /*17b00*/  ISETP.GT.U32.AND P4, PT, R0.reuse, R56, PT ;  /* 0x000000380000720c */ /* 0x040fe20003f84070 */
[----:B------:R-:W-:Y:S01]  /*17b10*/  IMAD R57, R0, R58, R57 ;  /* 0x0000003a00397224 */ /* 0x000fe200078e0239 */
[----:B------:R-:W-:Y:S01]  /*17b20*/  IADD3 R53, -R53, RZ, RZ ;  /* 0x000000ff35357210 */ /* 0x000fe20007ffe1ff */
[C---:B------:R-:W-:Y:S01]  /*17b30*/  VIADD R11, R6.reuse, 0x1e6 ;  /* 0x000001e6060b7836 */ /* 0x040fe20000000000 */
[----:B-1----:R-:W-:Y:S01]  /*17b40*/  IADD3 R45, R6, 0x1ef, RZ ;  /* 0x000001ef062d7810 */ /* 0x002fe20007ffe0ff */
[----:B------:R-:W-:Y:S01]  /*17b50*/  IMAD.HI.U32 R59, R3, R54, RZ ;  /* 0x00000036033b7227 */ /* 0x000fe200078e00ff */
[----:B------:R-:W-:-:S02]  /*17b60*/  @!P6 IADD3 R51, R51, -R0, RZ ;  /* 0x800000003333e210 */ /* 0x000fc40007ffe0ff */
[C---:B------:R-:W-:Y:S01]  /*17b70*/  ISETP.GT.U32.AND P6, PT, R0.reuse, R48, PT ;  /* 0x000000300000720c */ /* 0x040fe20003fc4070 */
[----:B------:R-:W-:Y:S01]  /*17b80*/  IMAD R55, R0, R53, R55 ;  /* 0x0000003500377224 */ /* 0x000fe200078e0237 */
[----:B------:R-:W-:Y:S01]  /*17b90*/  @!P0 IADD3 R50, R50, -R0, RZ ;  /* 0x8000000032328210 */ /* 0x000fe20007ffe0ff */
[----:B------:R-:W-:Y:S01]  /*17ba0*/  @!P3 IMAD.MOV R52, RZ, RZ, -R52 ;  /* 0x000000ffff34b224 */ /* 0x000fe200078e0a34 */
[----:B------:R-:W-:Y:S01]  /*17bb0*/  ISETP.GT.U32.AND P0, PT, R0, R57, PT ;  /* 0x000000390000720c */ /* 0x000fe20003f04070 */
[--C-:B------:R-:W-:Y:S01]  /*17bc0*/  @!P4 IMAD.IADD R56, R56, 0x1, -R0.reuse ;  /* 0x000000013838c824 */ /* 0x100fe200078e0a00 */
[----:B------:R-:W-:Y:S01]  /*17bd0*/  IABS R53, R11 ;  /* 0x0000000b00357213 */ /* 0x000fe20000000000 */
[C---:B------:R-:W-:Y:S01]  /*17be0*/  VIADD R36, R6.reuse, 0x1e9 ;  /* 0x000001e906247836 */ /* 0x040fe20000000000 */
[----:B------:R-:W-:Y:S01]  /*17bf0*/  IADD3 R59, -R59, RZ, RZ ;  /* 0x000000ff3b3b7210 */ /* 0x000fe20007ffe1ff */
[----:B--2---:R-:W-:Y:S01]  /*17c00*/  VIADD R44, R6, 0x1eb ;  /* 0x000001eb062c7836 */ /* 0x004fe20000000000 */
[----:B------:R-:W-:Y:S01]  /*17c10*/  ISETP.GT.U32.AND P3, PT, R0, R56, PT ;  /* 0x000000380000720c */ /* 0x000fe20003f64070 */
[----:B------:R-:W-:Y:S01]  /*17c20*/  IMAD.HI.U32 R58, R3, R53, RZ ;  /* 0x00000035033a7227 */ /* 0x000fe200078e00ff */
[----:B------:R-:W-:Y:S01]  /*17c30*/  @!P2 IADD3 R51, -R51, RZ, RZ ;  /* 0x000000ff3333a210 */ /* 0x000fe20007ffe1ff */
[----:B------:R-:W-:Y:S01]  /*17c40*/  STL [R1+0x2f90], R52 ;  /* 0x002f903401007387 */ /* 0x000fe20000100800 */
[----:B---3--:R-:W-:Y:S01]  /*17c50*/  IADD3 R43, R6, 0x1ed, RZ ;  /* 0x000001ed062b7810 */ /* 0x008fe20007ffe0ff */
[----:B------:R-:W-:Y:S01]  /*17c60*/  @!P6 IMAD.IADD R48, R48, 0x1, -R0 ;  /* 0x000000013030e824 */ /* 0x000fe200078e0a00 */
[C---:B------:R-:W-:Y:S01]  /*17c70*/  ISETP.GT.U32.AND P6, PT, R0.reuse, R49, PT ;  /* 0x000000310000720c */ /* 0x040fe20003fc4070 */
[----:B------:R-:W-:Y:S01]  /*17c80*/  IMAD.MOV R58, RZ, RZ, -R58 ;  /* 0x000000ffff3a7224 */ /* 0x000fe200078e0a3a */
[----:B------:R-:W-:Y:S01]  /*17c90*/  @!P0 IADD3 R57, R57, -R0, RZ ;  /* 0x8000000039398210 */ /* 0x000fe20007ffe0ff */
[C---:B------:R-:W-:Y:S01]  /*17ca0*/  IMAD R54, R0.reuse, R59, R54 ;  /* 0x0000003b00367224 */ /* 0x040fe200078e0236 */
[C---:B------:R-:W-:Y:S01]  /*17cb0*/  ISETP.GT.U32.AND P0, PT, R0.reuse, R48, PT ;  /* 0x000000300000720c */ /* 0x040fe20003f04070 */
[C---:B------:R-:W-:Y:S01]  /*17cc0*/  IMAD R53, R0.reuse, R58, R53 ;  /* 0x0000003a00357224 */ /* 0x040fe200078e0235 */
[C---:B------:R-:W-:Y:S01]  /*17cd0*/  ISETP.GT.U32.AND P4, PT, R0.reuse, R57, PT ;  /* 0x000000390000720c */ /* 0x040fe20003f84070 */
[----:B------:R-:W-:Y:S01]  /*17ce0*/  IMAD.MOV R58, RZ, RZ, -R76 ;  /* 0x000000ffff3a7224 */ /* 0x000fe200078e0a4c */
[----:B------:R1:W-:Y:S01]  /*17cf0*/  STL [R1+0x2f94], R51 ;  /* 0x002f943301007387 */ /* 0x0003e20000100800 */
[----:B------:R-:W-:Y:S01]  /*17d00*/  IMAD.MOV R59, RZ, RZ, -R60 ;  /* 0x000000ffff3b7224 */ /* 0x000fe200078e0a3c */
[----:B------:R-:W-:Y:S01]  /*17d10*/  IABS R60, R36 ;  /* 0x00000024003c7213 */ /* 0x000fe20000000000 */
[C---:B------:R-:W-:Y:S01]  /*17d20*/  IMAD R64, R0.reuse, R58, R64 ;  /* 0x0000003a00407224 */ /* 0x040fe200078e0240 */
[----:B------:R-:W-:Y:S01]  /*17d30*/  IABS R58, R44 ;  /* 0x0000002c003a7213 */ /* 0x000fe20000000000 */
[--C-:B------:R-:W-:Y:S01]  /*17d40*/  @!P6 IMAD.IADD R49, R49, 0x1, -R0.reuse ;  /* 0x000000013131e824 */ /* 0x100fe200078e0a00 */
[C---:B------:R-:W-:Y:S01]  /*17d50*/  ISETP.GT.U32.AND P6, PT, R0.reuse, R55, PT ;  /* 0x000000370000720c */ /* 0x040fe20003fc4070 */
[----:B------:R-:W-:Y:S01]  /*17d60*/  IMAD R61, R0, R59, R61 ;  /* 0x0000003b003d7224 */ /* 0x000fe200078e023d */
[----:B------:R-:W-:Y:S01]  /*17d70*/  IABS R59, R240 ;  /* 0x000000f0003b7213 */ /* 0x000fe20000000000 */
[--C-:B------:R-:W-:Y:S01]  /*17d80*/  @!P3 IMAD.IADD R56, R56, 0x1, -R0.reuse ;  /* 0x000000013838b824 */ /* 0x100fe200078e0a00 */
[----:B------:R-:W-:Y:S01]  /*17d90*/  @!P0 IADD3 R48, R48, -R0, RZ ;  /* 0x8000000030308210 */ /* 0x000fe20007ffe0ff */
[----:B------:R-:W-:Y:S01]  /*17da0*/  @!P4 IMAD.IADD R57, R57, 0x1, -R0 ;  /* 0x000000013939c824 */ /* 0x000fe200078e0a00 */
[C---:B------:R-:W-:Y:S01]  /*17db0*/  ISETP.GT.U32.AND P0, PT, R0.reuse, R54, PT ;  /* 0x000000360000720c */ /* 0x040fe20003f04070 */
[----:B------:R-:W-:Y:S01]  /*17dc0*/  IMAD.HI.U32 R76, R3, R60, RZ ;  /* 0x0000003c034c7227 */ /* 0x000fe200078e00ff */
[----:B------:R-:W-:-:S02]  /*17dd0*/  ISETP.GT.U32.AND P4, PT, R0, R53, PT ;  /* 0x000000350000720c */ /* 0x000fc40003f84070 */
[----:B------:R-:W-:Y:S01]  /*17de0*/  ISETP.GT.U32.AND P3, PT, R0, R64, PT ;  /* 0x000000400000720c */ /* 0x000fe20003f64070 */
[----:B------:R-:W-:Y:S01]  /*17df0*/  IMAD.HI.U32 R236, R3, R59, RZ ;  /* 0x0000003b03ec7227 */ /* 0x000fe200078e00ff */
[----:B------:R-:W-:-:S03]  /*17e00*/  IADD3 R76, -R76, RZ, RZ ;  /* 0x000000ff4c4c7210 */ /* 0x000fc60007ffe1ff */
[----:B------:R-:W-:Y:S01]  /*17e10*/  @!P6 IMAD.IADD R55, R55, 0x1, -R0 ;  /* 0x000000013737e824 */ /* 0x000fe200078e0a00 */
[C---:B------:R-:W-:Y:S01]  /*17e20*/  ISETP.GT.U32.AND P6, PT, R0.reuse, R61, PT ;  /* 0x0000003d0000720c */ /* 0x040fe20003fc4070 */
[----:B------:R-:W-:Y:S02]  /*17e30*/  IMAD R60, R0, R76, R60 ;  /* 0x0000004c003c7224 */ /* 0x000fe400078e023c */
[--C-:B------:R-:W-:Y:S01]  /*17e40*/  @!P0 IMAD.IADD R54, R54, 0x1, -R0.reuse ;  /* 0x0000000136368824 */ /* 0x100fe200078e0a00 */
[C---:B------:R-:W-:Y:S01]  /*17e50*/  ISETP.GT.U32.AND P0, PT, R0.reuse, R55, PT ;  /* 0x000000370000720c */ /* 0x040fe20003f04070 */
[----:B------:R-:W-:Y:S01]  /*17e60*/  IMAD.HI.U32 R77, R3, R58, RZ ;  /* 0x0000003a034d7227 */ /* 0x000fe200078e00ff */
[----:B------:R-:W-:Y:S02]  /*17e70*/  @!P4 IADD3 R53, R53, -R0, RZ ;  /* 0x800000003535c210 */ /* 0x000fe40007ffe0ff */
[----:B------:R-:W-:Y:S01]  /*17e80*/  ISETP.GT.U32.AND P4, PT, R0, R54, PT ;  /* 0x000000360000720c */ /* 0x000fe20003f84070 */
[----:B------:R-:W-:Y:S01]  /*17e90*/  @!P3 IMAD.IADD R64, R64, 0x1, -R0 ;  /* 0x000000014040b824 */ /* 0x000fe200078e0a00 */
[----:B------:R-:W-:Y:S01]  /*17ea0*/  ISETP.GT.U32.AND P3, PT, R0, R53, PT ;  /* 0x000000350000720c */ /* 0x000fe20003f64070 */
[----:B------:R-:W-:-:S04]  /*17eb0*/  IMAD.HI.U32 R76, R3, R80, RZ ;  /* 0x00000050034c7227 */ /* 0x000fc800078e00ff */
[----:B------:R-:W-:Y:S01]  /*17ec0*/  @!P6 IMAD.IADD R61, R61, 0x1, -R0 ;  /* 0x000000013d3de824 */ /* 0x000fe200078e0a00 */
[----:B------:R-:W-:Y:S01]  /*17ed0*/  ISETP.GT.U32.AND P6, PT, R0, R64, PT ;  /* 0x000000400000720c */ /* 0x000fe20003fc4070 */
[----:B------:R-:W-:Y:S01]  /*17ee0*/  IMAD.MOV R236, RZ, RZ, -R236 ;  /* 0x000000ffffec7224 */ /* 0x000fe200078e0aec */
[----:B------:R-:W-:Y:S01]  /*17ef0*/  IADD3 R76, -R76, RZ, RZ ;  /* 0x000000ff4c4c7210 */ /* 0x000fe20007ffe1ff */
[----:B------:R-:W-:Y:S01]  /*17f00*/  IMAD.MOV R77, RZ, RZ, -R77 ;  /* 0x000000ffff4d7224 */ /* 0x000fe200078e0a4d */
[----:B------:R-:W-:Y:S01]  /*17f10*/  @!P0 IADD3 R55, R55, -R0, RZ ;  /* 0x8000000037378210 */ /* 0x000fe20007ffe0ff */
[C---:B------:R-:W-:Y:S01]  /*17f20*/  IMAD R59, R0.reuse, R236, R59 ;  /* 0x000000ec003b7224 */ /* 0x040fe200078e023b */
[C---:B------:R-:W-:Y:S01]  /*17f30*/  ISETP.GT.U32.AND P0, PT, R0.reuse, R60, PT ;  /* 0x0000003c0000720c */ /* 0x040fe20003f04070 */
[C---:B------:R-:W-:Y:S01]  /*17f40*/  IMAD R58, R0.reuse, R77, R58 ;  /* 0x0000004d003a7224 */ /* 0x040fe200078e023a */
[C---:B------:R-:W-:Y:S01]  /*17f50*/  ISETP.GT.U32.AND P2, PT, R0.reuse, R61, PT ;  /* 0x0000003d0000720c */ /* 0x040fe20003f44070 */
[----:B------:R-:W-:Y:S01]  /*17f60*/  IMAD R80, R0, R76, R80 ;  /* 0x0000004c00507224 */ /* 0x000fe200078e0250 */
[----:B------:R-:W-:Y:S01]  /*17f70*/  IABS R76, R43 ;  /* 0x0000002b004c7213 */ /* 0x000fe20000000000 */
[--C-:B------:R-:W-:Y:S01]  /*17f80*/  @!P4 IMAD.IADD R54, R54, 0x1, -R0.reuse ;  /* 0x000000013636c824 */ /* 0x100fe200078e0a00 */
[C---:B------:R-:W-:Y:S01]  /*17f90*/  ISETP.GT.U32.AND P4, PT, R0.reuse, R59, PT ;  /* 0x0000003b0000720c */ /* 0x040fe20003f84070 */
[----:B------:R-:W-:Y:S01]  /*17fa0*/  @!P3 IMAD.IADD R53, R53, 0x1, -R0 ;  /* 0x000000013535b824 */ /* 0x000fe200078e0a00 */
[----:B------:R-:W-:Y:S01]  /*17fb0*/  ISETP.GT.U32.AND P3, PT, R0, R58, PT ;  /* 0x0000003a0000720c */ /* 0x000fe20003f64070 */
[----:B------:R-:W-:Y:S01]  /*17fc0*/  VIADD R47, R6, 0x1ee ;  /* 0x000001ee062f7836 */ /* 0x000fe20000000000 */
[----:B------:R-:W-:Y:S01]  /*17fd0*/  @!P6 IADD3 R64, R64, -R0, RZ ;  /* 0x800000004040e210 */ /* 0x000fe20007ffe0ff */
[----:B------:R-:W-:Y:S01]  /*17fe0*/  IMAD.HI.U32 R236, R3, R76, RZ ;  /* 0x0000004c03ec7227 */ /* 0x000fe200078e00ff */
[----:B------:R-:W-:-:S02]  /*17ff0*/  ISETP.GT.U32.AND P6, PT, R0, R80, PT ;  /* 0x000000500000720c */ /* 0x000fc40003fc4070 */
[----:B------:R-:W-:Y:S01]  /*18000*/  IABS R77, R47 ;  /* 0x0000002f004d7213 */ /* 0x000fe20000000000 */
[--C-:B------:R-:W-:Y:S01]  /*18010*/  @!P0 IMAD.IADD R60, R60, 0x1, -R0.reuse ;  /* 0x000000013c3c8824 */ /* 0x100fe200078e0a00 */
[----:B------:R-:W-:Y:S01]  /*18020*/  ISETP.GE.AND P0, PT, R4, RZ, PT ;  /* 0x000000ff0400720c */ /* 0x000fe20003f06270 */
[--C-:B------:R-:W-:Y:S01]  /*18030*/  @!P2 IMAD.IADD R61, R61, 0x1, -R0.reuse ;  /* 0x000000013d3da824 */ /* 0x100fe200078e0a00 */
[----:B------:R-:W-:Y:S01]  /*18040*/  ISETP.GE.AND P2, PT, R79, RZ, PT ;  /* 0x000000ff4f00720c */ /* 0x000fe20003f46270 */
[--C-:B------:R-:W-:Y:S01]  /*18050*/  @!P4 IMAD.IADD R59, R59, 0x1, -R0.reuse ;  /* 0x000000013b3bc824 */ /* 0x100fe200078e0a00 */
[----:B------:R-:W-:Y:S01]  /*18060*/  ISETP.GT.U32.AND P4, PT, R0, R60, PT ;  /* 0x0000003c0000720c */ /* 0x000fe20003f84070 */
[----:B------:R-:W-:Y:S01]  /*18070*/  IMAD.HI.U32 R79, R3, R77, RZ ;  /* 0x0000004d034f7227 */ /* 0x000fe200078e00ff */
[----:B------:R-:W-:Y:S02]  /*18080*/  @!P3 IADD3 R58, R58, -R0, RZ ;  /* 0x800000003a3ab210 */ /* 0x000fe40007ffe0ff */
[----:B------:R-:W-:Y:S01]  /*18090*/  IADD3 R4, -R236, RZ, RZ ;  /* 0x000000ffec047210 */ /* 0x000fe20007ffe1ff */
[----:B------:R-:W-:Y:S01]  /*180a0*/  @!P6 IMAD.IADD R80, R80, 0x1, -R0 ;  /* 0x000000015050e824 */ /* 0x000fe200078e0a00 */
[C---:B------:R-:W-:Y:S01]  /*180b0*/  ISETP.GT.U32.AND P6, PT, R0.reuse, R58, PT ;  /* 0x0000003a0000720c */ /* 0x040fe20003fc4070 */
[----:B------:R-:W-:Y:S01]  /*180c0*/  IMAD.MOV R79, RZ, RZ, -R79 ;  /* 0x000000ffff4f7224 */ /* 0x000fe200078e0a4f */
[C---:B------:R-:W-:Y:S01]  /*180d0*/  ISETP.GT.U32.AND P3, PT, R0.reuse, R59, PT ;  /* 0x0000003b0000720c */ /* 0x040fe20003f64070 */
[C---:B------:R-:W-:Y:S01]  /*180e0*/  IMAD R76, R0.reuse, R4, R76 ;  /* 0x00000004004c7224 */ /* 0x040fe200078e024c */
[----:B------:R-:W-:Y:S01]  /*180f0*/  IABS R4, R45 ;  /* 0x0000002d00047213 */ /* 0x000fe20000000000 */
[----:B------:R-:W-:Y:S01]  /*18100*/  IMAD R77, R0, R79, R77 ;  /* 0x0000004f004d7224 */ /* 0x000fe200078e024d */
[----:B------:R-:W-:Y:S01]  /*18110*/  @!P2 IADD3 R48, -R48, RZ, RZ ;  /* 0x000000ff3030a210 */ /* 0x000fe20007ffe1ff */
[--C-:B------:R-:W-:Y:S01]  /*18120*/  @!P4 IMAD.IADD R60, R60, 0x1, -R0.reuse ;  /* 0x000000013c3cc824 */ /* 0x100fe200078e0a00 */
[----:B------:R-:W-:Y:S01]  /*18130*/  ISETP.GT.U32.AND P4, PT, R0, R76, PT ;  /* 0x0000004c0000720c */ /* 0x000fe20003f84070 */
[----:B------:R-:W-:Y:S01]  /*18140*/  VIADD R46, R6, 0x1f0 ;  /* 0x000001f0062e7836 */ /* 0x000fe20000000000 */
[----:B------:R-:W-:Y:S01]  /*18150*/  ISETP.GE.AND P2, PT, R11, RZ, PT ;  /* 0x000000ff0b00720c */ /* 0x000fe20003f46270 */
[----:B------:R-:W-:Y:S01]  /*18160*/  @!P1 IMAD.MOV R49, RZ, RZ, -R49 ;  /* 0x000000ffff319224 */ /* 0x000fe200078e0a31 */
[----:B------:R-:W-:Y:S01]  /*18170*/  @!P0 IADD3 R57, -R57, RZ, RZ ;  /* 0x000000ff39398210 */ /* 0x000fe20007ffe1ff */
[----:B------:R-:W-:Y:S01]  /*18180*/  @!P6 IMAD.IADD R58, R58, 0x1, -R0 ;  /* 0x000000013a3ae824 */ /* 0x000fe200078e0a00 */
[----:B------:R-:W-:Y:S01]  /*18190*/  ISETP.GT.U32.AND P6, PT, R0, R77, PT ;  /* 0x0000004d0000720c */ /* 0x000fe20003fc4070 */
[----:B------:R-:W-:Y:S01]  /*181a0*/  @!P5 IMAD.MOV R50, RZ, RZ, -R50 ;  /* 0x000000ffff32d224 */ /* 0x000fe200078e0a32 */
[----:B------:R-:W-:Y:S01]  /*181b0*/  @!P3 IADD3 R59, R59, -R0, RZ ;  /* 0x800000003b3bb210 */ /* 0x000fe20007ffe0ff */
[----:B-1----:R-:W-:Y:S01]  /*181c0*/  IMAD.MOV.U32 R51, RZ, RZ, R240 ;  /* 0x000000ffff337224 */ /* 0x002fe200078e00f0 */
[----:B------:R-:W-:Y:S01]  /*181d0*/  ISETP.GE.AND P3, PT, R235, RZ, PT ;  /* 0x000000ffeb00720c */ /* 0x000fe20003f66270 */
[----:B------:R-:W-:Y:S01]  /*181e0*/  IMAD.MOV.U32 R235, RZ, RZ, R4 ;  /* 0x000000ffffeb7224 */ /* 0x000fe200078e0004 */
[----:B------:R-:W-:Y:S01]  /*181f0*/  IABS R236, R46 ;  /* 0x0000002e00ec7213 */ /* 0x000fe20000000000 */
[--C-:B------:R-:W-:Y:S01]  /*18200*/  @!P4 IMAD.IADD R76, R76, 0x1, -R0.reuse ;  /* 0x000000014c4cc824 */ /* 0x100fe200078e0a00 */
[----:B------:R-:W-:Y:S01]  /*18210*/  ISETP.GE.AND P4, PT, R78, RZ, PT ;  /* 0x000000ff4e00720c */ /* 0x000fe20003f86270 */
[----:B------:R-:W-:Y:S01]  /*18220*/  IMAD.HI.U32 R4, R3, R235, RZ ;  /* 0x000000eb03047227 */ /* 0x000fe200078e00ff */
[C---:B------:R-:W-:Y:S01]  /*18230*/  ISETP.GT.U32.AND P5, PT, R0.reuse, R80, PT ;  /* 0x000000500000720c */ /* 0x040fe20003fa4070 */
[----:B------:R1:W-:Y:S01]  /*18240*/  STL [R1+0x2f98], R50 ;  /* 0x002f983201007387 */ /* 0x0003e20000100800 */
[----:B------:R-:W-:Y:S01]  /*18250*/  ISETP.GT.U32.AND P1, PT, R0, R76, PT ;  /* 0x0000004c0000720c */ /* 0x000fe20003f24070 */
[----:B------:R-:W-:Y:S01]  /*18260*/  @!P6 IMAD.IADD R77, R77, 0x1, -R0 ;  /* 0x000000014d4de824 */ /* 0x000fe200078e0a00 */
[----:B------:R-:W-:Y:S01]  /*18270*/  IADD3 R4, -R4, RZ, RZ ;  /* 0x000000ff04047210 */ /* 0x000fe20007ffe1ff */
[----:B------:R-:W-:Y:S01]  /*18280*/  IMAD.HI.U32 R79, R3, R236, RZ ;  /* 0x000000ec034f7227 */ /* 0x000fe200078e00ff */
[----:B------:R-:W-:Y:S01]  /*18290*/  IABS R240, R42 ;  /* 0x0000002a00f07213 */ /* 0x000fe20000000000 */
[----:B------:R2:W-:Y:S01]  /*182a0*/  STL [R1+0x2f9c], R49 ;  /* 0x002f9c3101007387 */ /* 0x0005e20000100800 */
[----:B------:R-:W-:Y:S01]  /*182b0*/  ISETP.GT.U32.AND P6, PT, R0, R77, PT ;  /* 0x0000004d0000720c */ /* 0x000fe20003fc4070 */
[----:B------:R-:W-:-:S02]  /*182c0*/  IMAD.MOV R78, RZ, RZ, -R79 ;  /* 0x000000ffff4e7224 */ /* 0x000fc400078e0a4f */
[C---:B------:R-:W-:Y:S01]  /*182d0*/  IMAD R235, R0.reuse, R4, R235 ;  /* 0x0000000400eb7224 */ /* 0x040fe200078e02eb */
[----:B------:R-:W-:Y:S01]  /*182e0*/  STL [R1+0x2fa0], R48 ;  /* 0x002fa03001007387 */ /* 0x000fe20000100800 */
[----:B------:R-:W-:Y:S01]  /*182f0*/  IMAD R236, R0, R78, R236 ;  /* 0x0000004e00ec7224 */ /* 0x000fe200078e02ec */
[-C--:B------:R-:W-:Y:S01]  /*18300*/  @!P5 IADD3 R80, R80, -R0.reuse, RZ ;  /* 0x800000005050d210 */ /* 0x080fe20007ffe0ff */
[----:B------:R-:W-:Y:S01]  /*18310*/  @!P1 IMAD.IADD R76, R76, 0x1, -R0 ;  /* 0x000000014c4c9824 */ /* 0x000fe200078e0a00 */
[----:B------:R-:W-:Y:S01]  /*18320*/  ISETP.GT.U32.AND P1, PT, R0, R235, PT ;  /* 0x000000eb0000720c */ /* 0x000fe20003f24070 */
[C---:B------:R-:W-:Y:S01]  /*18330*/  VIADD R79, R6.reuse, 0x1f1 ;  /* 0x000001f1064f7836 */ /* 0x040fe20000000000 */
[----:B------:R-:W-:Y:S01]  /*18340*/  ISETP.GE.AND P5, PT, R237, RZ, PT ;  /* 0x000000ffed00720c */ /* 0x000fe20003fa6270 */
[----:B------:R-:W-:Y:S01]  /*18350*/  VIADD R78, R6, 0x1f2 ;  /* 0x000001f2064e7836 */ /* 0x000fe20000000000 */
[----:B------:R-:W-:Y:S01]  /*18360*/  STL [R1+0x2d84], R42 ;  /* 0x002d842a01007387 */ /* 0x000fe20000100800 */
[----:B------:R-:W-:Y:S01]  /*18370*/  @!P6 IADD3 R77, R77, -R0, RZ ;  /* 0x800000004d4de210 */ /* 0x000fe20007ffe0ff */
[----:B------:R-:W-:Y:S01]  /*18380*/  IMAD.MOV.U32 R52, RZ, RZ, R238 ;  /* 0x000000ffff347224 */ /* 0x000fe200078e00ee */
[----:B------:R-:W-:Y:S01]  /*18390*/  ISETP.GT.U32.AND P6, PT, R0, R236, PT ;  /* 0x000000ec0000720c */ /* 0x000fe20003fc4070 */
[----:B------:R-:W-:Y:S01]  /*183a0*/  VIADD R40, R6, 0x1f4 ;  /* 0x000001f406287836 */ /* 0x000fe20000000000 */
[----:B------:R-:W-:Y:S01]  /*183b0*/  IABS R237, R79 ;  /* 0x0000004f00ed7213 */ /* 0x000fe20000000000 */
[----:B------:R-:W-:Y:S01]  /*183c0*/  IMAD.HI.U32 R249, R3, R246, RZ ;  /* 0x000000f603f97227 */ /* 0x000fe200078e00ff */
[----:B------:R-:W-:-:S02]  /*183d0*/  IABS R238, R78 ;  /* 0x0000004e00ee7213 */ /* 0x000fc40000000000 */
[----:B------:R-:W-:Y:S01]  /*183e0*/  IABS R241, R40 ;  /* 0x0000002800f17213 */ /* 0x000fe20000000000 */
[--C-:B------:R-:W-:Y:S01]  /*183f0*/  @!P1 IMAD.IADD R235, R235, 0x1, -R0.reuse ;  /* 0x00000001ebeb9824 */ /* 0x100fe200078e0a00 */
[----:B------:R-:W-:Y:S01]  /*18400*/  ISETP.GE.AND P1, PT, R242, RZ, PT ;  /* 0x000000fff200720c */ /* 0x000fe20003f26270 */
[----:B------:R-:W-:Y:S01]  /*18410*/  IMAD.HI.U32 R11, R3, R237, RZ ;  /* 0x000000ed030b7227 */ /* 0x000fe200078e00ff */
[----:B------:R-:W-:Y:S01]  /*18420*/  STL [R1+0x2d80], R40 ;  /* 0x002d802801007387 */ /* 0x000fe20000100800 */
[----:B------:R-:W-:Y:S02]  /*18430*/  @!P5 IADD3 R55, -R55, RZ, RZ ;  /* 0x000000ff3737d210 */ /* 0x000fe40007ffe1ff */
[----:B------:R-:W-:Y:S01]  /*18440*/  @!P6 IMAD.IADD R236, R236, 0x1, -R0 ;  /* 0x00000001ecece824 */ /* 0x000fe200078e0a00 */
[C---:B------:R-:W-:Y:S01]  /*18450*/  ISETP.GT.U32.AND P6, PT, R0.reuse, R235, PT ;  /* 0x000000eb0000720c */ /* 0x040fe20003fc4070 */
[----:B------:R-:W-:Y:S01]  /*18460*/  IMAD.MOV R243, RZ, RZ, -R11 ;  /* 0x000000fffff37224 */ /* 0x000fe200078e0a0b */
[----:B------:R-:W-:Y:S01]  /*18470*/  STL [R1+0x2fa4], R57 ;  /* 0x002fa43901007387 */ /* 0x000fe20000100800 */
[----:B------:R-:W-:Y:S01]  /*18480*/  IMAD.HI.U32 R242, R3, R240, RZ ;  /* 0x000000f003f27227 */ /* 0x000fe200078e00ff */
[----:B------:R-:W-:-:S02]  /*18490*/  ISETP.GT.U32.AND P0, PT, R0, R236, PT ;  /* 0x000000ec0000720c */ /* 0x000fc40003f04070 */
[----:B------:R-:W-:Y:S01]  /*184a0*/  STL [R1+0x2d7c], R41 ;  /* 0x002d7c2901007387 */ /* 0x000fe20000100800 */
[----:B------:R-:W-:Y:S01]  /*184b0*/  IMAD R237, R0, R243, R237 ;  /* 0x000000f300ed7224 */ /* 0x000fe200078e02ed */
[----:B------:R-:W-:Y:S01]  /*184c0*/  IABS R243, R41 ;  /* 0x0000002900f37213 */ /* 0x000fe20000000000 */
[----:B------:R-:W-:Y:S01]  /*184d0*/  IMAD.HI.U32 R4, R3, R238, RZ ;  /* 0x000000ee03047227 */ /* 0x000fe200078e00ff */
[----:B------:R-:W-:Y:S01]  /*184e0*/  STL [R1+0x2d78], R39 ;  /* 0x002d782701007387 */ /* 0x000fe20000100800 */
[----:B------:R-:W-:Y:S02]  /*184f0*/  @!P1 IADD3 R64, -R64, RZ, RZ ;  /* 0x000000ff40409210 */ /* 0x000fe40007ffe1ff */
[----:B------:R-:W-:Y:S01]  /*18500*/  @!P6 IMAD.IADD R235, R235, 0x1, -R0 ;  /* 0x00000001ebebe824 */ /* 0x000fe200078e0a00 */
[----:B------:R-:W-:Y:S01]  /*18510*/  ISETP.GT.U32.AND P6, PT, R0, R237, PT ;  /* 0x000000ed0000720c */ /* 0x000fe20003fc4070 */
[----:B------:R-:W-:Y:S01]  /*18520*/  IMAD.MOV R11, RZ, RZ, -R242 ;  /* 0x000000ffff0b7224 */ /* 0x000fe200078e0af2 */
[----:B------:R-:W-:Y:S01]  /*18530*/  IADD3 R4, -R4, RZ, RZ ;  /* 0x000000ff04047210 */ /* 0x000fe20007ffe1ff */
[----:B------:R-:W-:Y:S01]  /*18540*/  IMAD.HI.U32 R244, R3, R241, RZ ;  /* 0x000000f103f47227 */ /* 0x000fe200078e00ff */
[----:B------:R-:W-:Y:S03]  /*18550*/  STL [R1+0x2d74], R32 ;  /* 0x002d742001007387 */ /* 0x000fe60000100800 */
[C---:B------:R-:W-:Y:S01]  /*18560*/  IMAD R240, R0.reuse, R11, R240 ;  /* 0x0000000b00f07224 */ /* 0x040fe200078e02f0 */
[----:B------:R-:W-:Y:S01]  /*18570*/  STL [R1+0x2d70], R33 ;  /* 0x002d702101007387 */ /* 0x000fe20000100800 */
[----:B------:R-:W-:-:S02]  /*18580*/  IMAD R238, R0, R4, R238 ;  /* 0x0000000400ee7224 */ /* 0x000fc400078e02ee */
[----:B------:R-:W-:Y:S01]  /*18590*/  IMAD.HI.U32 R4, R3, R243, RZ ;  /* 0x000000f303047227 */ /* 0x000fe200078e00ff */
[----:B------:R-:W-:Y:S01]  /*185a0*/  STL [R1+0x2d6c], R252 ;  /* 0x002d6cfc01007387 */ /* 0x000fe20000100800 */
[----:B------:R-:W-:Y:S02]  /*185b0*/  @!P6 IADD3 R237, R237, -R0, RZ ;  /* 0x80000000edede210 */ /* 0x000fe40007ffe0ff */
[----:B------:R-:W-:Y:S01]  /*185c0*/  ISETP.GT.U32.AND P6, PT, R0, R240, PT ;  /* 0x000000f00000720c */ /* 0x000fe20003fc4070 */
[----:B------:R-:W-:Y:S01]  /*185d0*/  @!P0 IMAD.IADD R236, R236, 0x1, -R0 ;  /* 0x00000001ecec8824 */ /* 0x000fe200078e0a00 */
[C---:B------:R-:W-:Y:S01]  /*185e0*/  ISETP.GT.U32.AND P0, PT, R0.reuse, R238, PT ;  /* 0x000000ee0000720c */ /* 0x040fe20003f04070 */
[----:B------:R-:W-:Y:S01]  /*185f0*/  IMAD.MOV R4, RZ, RZ, -R4 ;  /* 0x000000ffff047224 */ /* 0x000fe200078e0a04 */
[----:B------:R-:W-:Y:S01]  /*18600*/  STL [R1+0x2d68], R34 ;  /* 0x002d682201007387 */ /* 0x000fe20000100800 */
[----:B------:R-:W-:Y:S01]  /*18610*/  IMAD.MOV R242, RZ, RZ, -R244 ;  /* 0x000000fffff27224 */ /* 0x000fe200078e0af4 */
[----:B------:R-:W-:Y:S01]  /*18620*/  IABS R244, R39 ;  /* 0x0000002700f47213 */ /* 0x000fe20000000000 */
[C---:B------:R-:W-:Y:S01]  /*18630*/  IMAD R243, R0.reuse, R4, R243 ;  /* 0x0000000400f37224 */ /* 0x040fe200078e02f3 */
[----:B------:R-:W-:Y:S01]  /*18640*/  STL [R1+0x2d64], R35 ;  /* 0x002d642301007387 */ /* 0x000fe20000100800 */
[----:B------:R-:W-:-:S02]  /*18650*/  IMAD R241, R0, R242, R241 ;  /* 0x000000f200f17224 */ /* 0x000fc400078e02f1 */
[C---:B------:R-:W-:Y:S01]  /*18660*/  IMAD.HI.U32 R11, R3.reuse, R244, RZ ;  /* 0x000000f4030b7227 */ /* 0x040fe200078e00ff */
[----:B------:R-:W-:Y:S03]  /*18670*/  STL [R1+0x2d60], R37 ;  /* 0x002d602501007387 */ /* 0x000fe60000100800 */
[--C-:B------:R-:W-:Y:S01]  /*18680*/  @!P6 IMAD.IADD R240, R240, 0x1, -R0.reuse ;  /* 0x00000001f0f0e824 */ /* 0x100fe200078e0a00 */
[----:B------:R-:W-:Y:S01]  /*18690*/  ISETP.GT.U32.AND P6, PT, R0, R243, PT ;  /* 0x000000f30000720c */ /* 0x000fe20003fc4070 */
[----:B------:R-:W-:Y:S01]  /*186a0*/  @!P0 IMAD.IADD R238, R238, 0x1, -R0 ;  /* 0x00000001eeee8824 */ /* 0x000fe200078e0a00 */
[----:B------:R-:W-:Y:S01]  /*186b0*/  ISETP.GT.U32.AND P0, PT, R0, R241, PT ;  /* 0x000000f10000720c */ /* 0x000fe20003f04070 */
[----:B------:R-:W-:Y:S01]  /*186c0*/  IMAD.HI.U32 R242, R3, R245, RZ ;  /* 0x000000f503f27227 */ /* 0x000fe200078e00ff */
[----:B------:R-:W-:Y:S01]  /*186d0*/  IADD3 R4, -R11, RZ, RZ ;  /* 0x000000ff0b047210 */ /* 0x000fe20007ffe1ff */
[----:B------:R-:W-:Y:S02]  /*186e0*/  STL [R1+0x2d5c], R9 ;  /* 0x002d5c0901007387 */ /* 0x000fe40000100800 */
[----:B------:R-:W-:-:S02]  /*186f0*/  IMAD.MOV R11, RZ, RZ, -R242 ;  /* 0x000000ffff0b7224 */ /* 0x000fc400078e0af2 */
[----:B------:R-:W-:Y:S01]  /*18700*/  IMAD R244, R0, R4, R244 ;  /* 0x0000000400f47224 */ /* 0x000fe200078e02f4 */
[----:B------:R-:W-:Y:S01]  /*18710*/  IABS R4, R9 ;  /* 0x0000000900047213 */ /* 0x000fe20000000000 */
[----:B------:R-:W-:Y:S01]  /*18720*/  IMAD.MOV R242, RZ, RZ, -R249 ;  /* 0x000000fffff27224 */ /* 0x000fe200078e0af9 */
[----:B------:R-:W-:Y:S01]  /*18730*/  IADD3 R249, -R250, RZ, RZ ;  /* 0x000000fffaf97210 */ /* 0x000fe20007ffe1ff */
[--C-:B------:R-:W-:Y:S01]  /*18740*/  @!P6 IMAD.IADD R243, R243, 0x1, -R0.reuse ;  /* 0x00000001f3f3e824 */ /* 0x100fe200078e0a00 */
[----:B------:R-:W-:Y:S01]  /*18750*/  ISETP.GT.U32.AND P6, PT, R0, R244, PT ;  /* 0x000000f40000720c */ /* 0x000fe20003fc4070 */
[----:B------:R-:W-:Y:S01]  /*18760*/  @!P0 IMAD.IADD R241, R241, 0x1, -R0 ;  /* 0x00000001f1f18824 */ /* 0x000fe200078e0a00 */
[----:B------:R-:W-:Y:S01]  /*18770*/  ISETP.GE.AND P0, PT, R248, RZ, PT ;  /* 0x000000fff800720c */ /* 0x000fe20003f06270 */
[C---:B-1----:R-:W-:Y:S01]  /*18780*/  IMAD.HI.U32 R50, R3.reuse, R4, RZ ;  /* 0x0000000403327227 */ /* 0x042fe200078e00ff */
[----:B------:R-:W-:Y:S01]  /*18790*/  IABS R248, R34 ;  /* 0x0000002200f87213 */ /* 0x000fe20000000000 */
[----:B------:R1:W-:Y:S01]  /*187a0*/  STL [R1+0x2db8], R6 ;  /* 0x002db80601007387 */ /* 0x0003e20000100800 */
[----:B------:R-:W-:Y:S01]  /*187b0*/  IABS R250, R37 ;  /* 0x0000002500fa7213 */ /* 0x000fe20000000000 */
[----:B------:R-:W-:Y:S01]  /*187c0*/  IMAD R247, R0, R249, R247 ;  /* 0x000000f900f77224 */ /* 0x000fe200078e02f7 */
[----:B------:R-:W-:Y:S01]  /*187d0*/  IABS R249, R35 ;  /* 0x0000002300f97213 */ /* 0x000fe20000000000 */
[----:B------:R-:W-:Y:S01]  /*187e0*/  VIADD R13, R6, 0x1fe ;  /* 0x000001fe060d7836 */ /* 0x000fe20000000000 */
[C---:B------:R-:W-:Y:S01]  /*187f0*/  ISETP.GT.U32.AND P5, PT, R0.reuse, R241, PT ;  /* 0x000000f10000720c */ /* 0x040fe20003fa4070 */
[----:B--2---:R-:W-:Y:S01]  /*18800*/  IMAD.HI.U32 R49, R3, R248, RZ ;  /* 0x000000f803317227 */ /* 0x004fe200078e00ff */
[----:B------:R-:W-:-:S02]  /*18810*/  ISETP.GT.U32.AND P1, PT, R0, R243, PT ;  /* 0x000000f30000720c */ /* 0x000fc40003f24070 */
[----:B------:R-:W-:Y:S01]  /*18820*/  STL [R1+0x2d58], R13 ;  /* 0x002d580d01007387 */ /* 0x000fe20000100800 */
[----:B------:R-:W-:Y:S01]  /*18830*/  @!P6 IMAD.IADD R244, R244, 0x1, -R0 ;  /* 0x00000001f4f4e824 */ /* 0x000fe200078e0a00 */
[----:B------:R-:W-:Y:S01]  /*18840*/  IADD3 R49, -R49, RZ, RZ ;  /* 0x000000ff31317210 */ /* 0x000fe20007ffe1ff */
[----:B-1----:R-:W-:Y:S02]  /*18850*/  IMAD.MOV R6, RZ, RZ, -R50 ;  /* 0x000000ffff067224 */ /* 0x002fe400078e0a32 */
[----:B------:R-:W-:Y:S02]  /*18860*/  IMAD.MOV.U32 R50, RZ, RZ, R36 ;  /* 0x000000ffff327224 */ /* 0x000fe400078e0024 */
[----:B------:R-:W-:Y:S01]  /*18870*/  @!P4 IMAD.MOV R54, RZ, RZ, -R54 ;  /* 0x000000ffff36c224 */ /* 0x000fe200078e0a36 */
[----:B------:R-:W1:Y:S01]  /*18880*/  S2R R36, SR_TID.X ;  /* 0x0000000000247919 */ /* 0x000e620000002100 */
[C---:B------:R-:W-:Y:S01]  /*18890*/  ISETP.GT.U32.AND P4, PT, R0.reuse, R240, PT ;  /* 0x000000f00000720c */ /* 0x040fe20003f84070 */
[----:B------:R-:W-:Y:S01]  /*188a0*/  IMAD R246, R0, R242, R246 ;  /* 0x000000f200f67224 */ /* 0x000fe200078e02f6 */
[----:B------:R-:W-:Y:S01]  /*188b0*/  @!P1 IADD3 R243, R243, -R0, RZ ;  /* 0x80000000f3f39210 */ /* 0x000fe20007ffe0ff */
[----:B------:R-:W-:-:S04]  /*188c0*/  IMAD.HI.U32 R242, R3, R249, RZ ;  /* 0x000000f903f27227 */ /* 0x000fc800078e00ff */
[----:B------:R-:W-:Y:S01]  /*188d0*/  @!P0 IMAD.MOV R61, RZ, RZ, -R61 ;  /* 0x000000ffff3d8224 */ /* 0x000fe200078e0a3d */
[C---:B------:R-:W-:Y:S01]  /*188e0*/  ISETP.GT.U32.AND P0, PT, R0.reuse, R244, PT ;  /* 0x000000f40000720c */ /* 0x040fe20003f04070 */
[C---:B------:R-:W-:Y:S01]  /*188f0*/  IMAD R245, R0.reuse, R11, R245 ;  /* 0x0000000b00f57224 */ /* 0x040fe200078e02f5 */
[----:B------:R-:W-:Y:S01]  /*18900*/  IABS R11, R13 ;  /* 0x0000000d000b7213 */ /* 0x000fe20000000000 */
[----:B------:R-:W-:Y:S02]  /*18910*/  IMAD.MOV R242, RZ, RZ, -R242 ;  /* 0x000000fffff27224 */ /* 0x000fe400078e0af2 */
[C---:B------:R-:W-:Y:S01]  /*18920*/  IMAD R248, R0.reuse, R49, R248 ;  /* 0x0000003100f87224 */ /* 0x040fe200078e02f8 */
[C---:B------:R-:W-:Y:S01]  /*18930*/  ISETP.GT.U32.AND P6, PT, R0.reuse, R245, PT ;  /* 0x000000f50000720c */ /* 0x040fe20003fc4070 */
[----:B------:R-:W-:Y:S02]  /*18940*/  IMAD R249, R0, R242, R249 ;  /* 0x000000f200f97224 */ /* 0x000fe400078e02f9 */
[----:B------:R-:W-:-:S04]  /*18950*/  IMAD.HI.U32 R48, R3, R250, RZ ;  /* 0x000000fa03307227 */ /* 0x000fc800078e00ff */
[----:B------:R-:W-:Y:S01]  /*18960*/  IMAD.HI.U32 R242, R3, R11, RZ ;  /* 0x0000000b03f27227 */ /* 0x000fe200078e00ff */
[----:B------:R-:W-:-:S03]  /*18970*/  IADD3 R48, -R48, RZ, RZ ;  /* 0x000000ff30307210 */ /* 0x000fc60007ffe1ff */
[----:B------:R-:W-:Y:S01]  /*18980*/  IMAD R3, R0, R6, R4 ;  /* 0x0000000600037224 */ /* 0x000fe200078e0204 */
[----:B------:R-:W-:Y:S01]  /*18990*/  IADD3 R242, -R242, RZ, RZ ;  /* 0x000000fff2f27210 */ /* 0x000fe20007ffe1ff */
[--C-:B------:R-:W-:Y:S01]  /*189a0*/  @!P4 IMAD.IADD R240, R240, 0x1, -R0.reuse ;  /* 0x00000001f0f0c824 */ /* 0x100fe200078e0a00 */
[----:B------:R-:W-:Y:S01]  /*189b0*/  ISETP.GT.U32.AND P4, PT, R0, R248, PT ;  /* 0x000000f80000720c */ /* 0x000fe20003f84070 */
[----:B------:R-:W-:Y:S01]  /*189c0*/  @!P0 IMAD.IADD R244, R244, 0x1, -R0 ;  /* 0x00000001f4f48824 */ /* 0x000fe200078e0a00 */
[C---:B------:R-:W-:Y:S01]  /*189d0*/  ISETP.GT.U32.AND P0, PT, R0.reuse, R3, PT ;  /* 0x000000030000720c */ /* 0x040fe20003f04070 */
[----:B------:R-:W-:Y:S01]  /*189e0*/  @!P3 IMAD.MOV R56, RZ, RZ, -R56 ;  /* 0x000000ffff38b224 */ /* 0x000fe200078e0a38 */
[C---:B------:R-:W-:Y:S01]  /*189f0*/  ISETP.GT.U32.AND P3, PT, R0.reuse, R237, PT ;  /* 0x000000ed0000720c */ /* 0x040fe20003f64070 */
[C---:B------:R-:W-:Y:S01]  /*18a00*/  IMAD R4, R0.reuse, R242, R11 ;  /* 0x000000f200047224 */ /* 0x040fe200078e020b */
[----:B------:R-:W2:Y:S01]  /*18a10*/  LDC R6, c[0x0][0x23c] ;  /* 0x00008f00ff067b82 */ /* 0x000ea20000000800 */
[----:B------:R-:W-:Y:S01]  /*18a20*/  @!P6 IMAD.IADD R245, R245, 0x1, -R0 ;  /* 0x00000001f5f5e824 */ /* 0x000fe200078e0a00 */
[----:B------:R-:W-:Y:S01]  /*18a30*/  STL [R1+0x2fa8], R56 ;  /* 0x002fa83801007387 */ /* 0x000fe20000100800 */
[----:B------:R-:W-:-:S02]  /*18a40*/  IMAD R250, R0, R48, R250 ;  /* 0x0000003000fa7224 */ /* 0x000fc400078e02fa */
[----:B------:R-:W-:Y:S02]  /*18a50*/  @!P2 IMAD.MOV R53, RZ, RZ, -R53 ;  /* 0x000000ffff35a224 */ /* 0x000fe400078e0a35 */
[--C-:B------:R-:W-:Y:S01]  /*18a60*/  @!P4 IMAD.IADD R248, R248, 0x1, -R0.reuse ;  /* 0x00000001f8f8c824 */ /* 0x100fe200078e0a00 */
[----:B------:R-:W-:Y:S01]  /*18a70*/  ISETP.GE.AND P4, PT, R44, RZ, PT ;  /* 0x000000ff2c00720c */ /* 0x000fe20003f86270 */
[--C-:B------:R-:W-:Y:S01]  /*18a80*/  @!P0 IMAD.IADD R3, R3, 0x1, -R0.reuse ;  /* 0x0000000103038824 */ /* 0x100fe200078e0a00 */
[----:B------:R-:W3:Y:S01]  /*18a90*/  LDL.LU R44, [R1+0x164] ;  /* 0x00016400012c7983 */ /* 0x000ee20000300800 */
[----:B------:R-:W-:Y:S01]  /*18aa0*/  ISETP.GE.AND P0, PT, R47, RZ, PT ;  /* 0x000000ff2f00720c */ /* 0x000fe20003f06270 */
[--C-:B------:R-:W-:Y:S01]  /*18ab0*/  @!P3 IMAD.IADD R237, R237, 0x1, -R0.reuse ;  /* 0x00000001ededb824 */ /* 0x100fe200078e0a00 */
[----:B-1----:R-:W-:Y:S01]  /*18ac0*/  LOP3.LUT R11, R36, 0x60, RZ, 0xc0, !PT ;  /* 0x00000060240b7812 */ /* 0x002fe200078ec0ff */
[----:B------:R-:W4:Y:S01]  /*18ad0*/  LDL.LU R47, [R1+0x178] ;  /* 0x00017800012f7983 */ /* 0x000f220000300800 */
[C---:B------:R-:W-:Y:S01]  /*18ae0*/  ISETP.GT.U32.AND P6, PT, R0.reuse, R238, PT ;  /* 0x000000ee0000720c */ /* 0x040fe20003fc4070 */
[----:B------:R-:W-:Y:S01]  /*18af0*/  @!P5 IMAD.IADD R241, R241, 0x1, -R0 ;  /* 0x00000001f1f1d824 */ /* 0x000fe200078e0a00 */
[C---:B------:R-:W-:Y:S01]  /*18b00*/  ISETP.GT.U32.AND P3, PT, R0.reuse, R246, PT ;  /* 0x000000f60000720c */ /* 0x040fe20003f64070 */
[----:B------:R-:W2:Y:S01]  /*18b10*/  LDL.LU R36, [R1+0x188] ;  /* 0x0001880001247983 */ /* 0x000ea20000300800 */
[C---:B------:R-:W-:Y:S01]  /*18b20*/  ISETP.GT.U32.AND P2, PT, R0.reuse, R245, PT ;  /* 0x000000f50000720c */ /* 0x040fe20003f44070 */
[----:B------:R-:W4:Y:S01]  /*18b30*/  LDC R242, c[0x0][0x234] ;  /* 0x00008d00fff27b82 */ /* 0x000f220000000800 */
[----:B------:R-:W-:-:S02]  /*18b40*/  ISETP.GT.U32.AND P5, PT, R0, R249, PT ;  /* 0x000000f90000720c */ /* 0x000fc40003fa4070 */
[----:B------:R-:W-:-:S05]  /*18b50*/  ISETP.GT.U32.AND P1, PT, R0, R250, PT ;  /* 0x000000fa0000720c */ /* 0x000fca0003f24070 */
[-C--:B------:R-:W-:Y:S02]  /*18b60*/  @!P6 IADD3 R238, R238, -R0.reuse, RZ ;  /* 0x80000000eeeee210 */ /* 0x080fe40007ffe0ff */
[----:B------:R-:W-:Y:S02]  /*18b70*/  ISETP.GT.U32.AND P6, PT, R0, R247, PT ;  /* 0x000000f70000720c */ /* 0x000fe40003fc4070 */
[-C--:B------:R-:W-:Y:S01]  /*18b80*/  @!P3 IADD3 R246, R246, -R0.reuse, RZ ;  /* 0x80000000f6f6b210 */ /* 0x080fe20007ffe0ff */
[--C-:B------:R-:W-:Y:S01]  /*18b90*/  @!P2 IMAD.IADD R245, R245, 0x1, -R0.reuse ;  /* 0x00000001f5f5a824 */ /* 0x100fe200078e0a00 */
[----:B------:R-:W-:Y:S02]  /*18ba0*/  ISETP.GE.AND P3, PT, R51, RZ, PT ;  /* 0x000000ff3300720c */ /* 0x000fe40003f66270 */
[----:B------:R-:W-:Y:S01]  /*18bb0*/  @!P5 IADD3 R249, R249, -R0, RZ ;  /* 0x80000000f9f9d210 */ /* 0x000fe20007ffe0ff */
[----:B------:R-:W-:Y:S01]  /*18bc0*/  @!P1 IMAD.IADD R250, R250, 0x1, -R0 ;  /* 0x00000001fafa9824 */ /* 0x000fe200078e0a00 */
[----:B------:R-:W-:-:S05]  /*18bd0*/  ISETP.GE.AND P2, PT, R50, RZ, PT ;  /* 0x000000ff3200720c */ /* 0x000fca0003f46270 */
[----:B------:R-:W-:Y:S01]  /*18be0*/  @!P6 IMAD.IADD R247, R247, 0x1, -R0 ;  /* 0x00000001f7f7e824 */ /* 0x000fe200078e0a00 */
[----:B------:R-:W-:-:S03]  /*18bf0*/  ISETP.GT.U32.AND P6, PT, R0, R4, PT ;  /* 0x000000040000720c */ /* 0x000fc60003fc4070 */
[----:B------:R-:W-:Y:S01]  /*18c00*/  @!P3 IMAD.MOV R59, RZ, RZ, -R59 ;  /* 0x000000ffff3bb224 */ /* 0x000fe200078e0a3b */
[----:B------:R-:W-:Y:S02]  /*18c10*/  ISETP.GT.U32.AND P3, PT, R0, R247, PT ;  /* 0x000000f70000720c */ /* 0x000fe40003f64070 */
[----:B------:R-:W-:Y:S02]  /*18c20*/  ISETP.GE.AND P5, PT, R52, RZ, PT ;  /* 0x000000ff3400720c */ /* 0x000fe40003fa6270 */
[----:B------:R-:W-:Y:S02]  /*18c30*/  ISETP.GE.AND P1, PT, R43, RZ, PT ;  /* 0x000000ff2b00720c */ /* 0x000fe40003f26270 */
[----:B------:R-:W-:-:S07]  /*18c40*/  @!P0 IADD3 R77, -R77, RZ, RZ ;  /* 0x000000ff4d4d8210 */ /* 0x000fce0007ffe1ff */
[-C--:B------:R-:W-:Y:S02]  /*18c50*/  @!P3 IADD3 R247, R247, -R0.reuse, RZ ;  /* 0x80000000f7f7b210 */ /* 0x080fe40007ffe0ff */
[----:B------:R-:W-:Y:S02]  /*18c60*/  ISETP.GE.AND P3, PT, R45, RZ, PT ;  /* 0x000000ff2d00720c */ /* 0x000fe40003f66270 */
[----:B------:R-:W-:Y:S01]  /*18c70*/  @!P6 IADD3 R4, R4, -R0, RZ ;  /* 0x800000000404e210 */ /* 0x000fe20007ffe0ff */
[----:B------:R-:W-:Y:S01]  /*18c80*/  @!P2 IMAD.MOV R60, RZ, RZ, -R60 ;  /* 0x000000ffff3ca224 */ /* 0x000fe200078e0a3c */
[----:B------:R-:W-:Y:S01]  /*18c90*/  ISETP.GT.U32.AND P0, PT, R0, R3, PT ;  /* 0x000000030000720c */ /* 0x000fe20003f04070 */
[----:B------:R-:W-:Y:S01]  /*18ca0*/  @!P5 IMAD.MOV R80, RZ, RZ, -R80 ;  /* 0x000000ffff50d224 */ /* 0x000fe200078e0a50 */
[----:B------:R-:W-:Y:S01]  /*18cb0*/  @!P4 IADD3 R58, -R58, RZ, RZ ;  /* 0x000000ff3a3ac210 */ /* 0x000fe20007ffe1ff */
[----:B------:R-:W-:Y:S01]  /*18cc0*/  @!P1 IMAD.MOV R76, RZ, RZ, -R76 ;  /* 0x000000ffff4c9224 */ /* 0x000fe200078e0a4c */
[----:B------:R-:W-:-:S02]  /*18cd0*/  ISETP.GT.U32.AND P2, PT, R0, R246, PT ;  /* 0x000000f60000720c */ /* 0x000fc40003f44070 */
[C---:B------:R-:W-:Y:S02]  /*18ce0*/  ISETP.GT.U32.AND P4, PT, R0.reuse, R248, PT ;  /* 0x000000f80000720c */ /* 0x040fe40003f84070 */
[C---:B------:R-:W-:Y:S02]  /*18cf0*/  ISETP.GT.U32.AND P5, PT, R0.reuse, R249, PT ;  /* 0x000000f90000720c */ /* 0x040fe40003fa4070 */
[C---:B------:R-:W-:Y:S02]  /*18d00*/  ISETP.GT.U32.AND P6, PT, R0.reuse, R250, PT ;  /* 0x000000fa0000720c */ /* 0x040fe40003fc4070 */
[----:B------:R-:W-:Y:S01]  /*18d10*/  ISETP.GT.U32.AND P1, PT, R0, R4, PT ;  /* 0x000000040000720c */ /* 0x000fe20003f24070 */
[----:B------:R-:W-:Y:S01]  /*18d20*/  @!P3 IMAD.MOV R235, RZ, RZ, -R235 ;  /* 0x000000ffffebb224 */ /* 0x000fe200078e0aeb */
[----:B------:R-:W-:Y:S01]  /*18d30*/  ISETP.GE.AND P3, PT, R40, RZ, PT ;  /* 0x000000ff2800720c */ /* 0x000fe20003f66270 */
[--C-:B------:R-:W-:Y:S01]  /*18d40*/  @!P0 IMAD.IADD R3, R3, 0x1, -R0.reuse ;  /* 0x0000000103038824 */ /* 0x100fe200078e0a00 */
[----:B------:R-:W-:Y:S01]  /*18d50*/  ISETP.GE.AND P0, PT, R7, R2, PT ;  /* 0x000000020700720c */ /* 0x000fe20003f06270 */
[----:B------:R-:W-:-:S02]  /*18d60*/  @!P2 IMAD.IADD R246, R246, 0x1, -R0 ;  /* 0x00000001f6f6a824 */ /* 0x000fc400078e0a00 */
[--C-:B------:R-:W-:Y:S02]  /*18d70*/  @!P4 IMAD.IADD R248, R248, 0x1, -R0.reuse ;  /* 0x00000001f8f8c824 */ /* 0x100fe400078e0a00 */
[--C-:B------:R-:W-:Y:S02]  /*18d80*/  @!P5 IMAD.IADD R249, R249, 0x1, -R0.reuse ;  /* 0x00000001f9f9d824 */ /* 0x100fe400078e0a00 */
[----:B------:R-:W-:Y:S02]  /*18d90*/  @!P6 IADD3 R250, R250, -R0, RZ ;  /* 0x80000000fafae210 */ /* 0x000fe40007ffe0ff */
[----:B------:R-:W-:Y:S01]  /*18da0*/  @!P1 IMAD.IADD R4, R4, 0x1, -R0 ;  /* 0x0000000104049824 */ /* 0x000fe200078e0a00 */
[----:B------:R-:W-:Y:S01]  /*18db0*/  ISETP.GE.AND P2, PT, R115, RZ, PT ;  /* 0x000000ff7300720c */ /* 0x000fe20003f46270 */
[----:B------:R-:W-:Y:S01]  /*18dc0*/  @!P3 IMAD.MOV R241, RZ, RZ, -R241 ;  /* 0x000000fffff1b224 */ /* 0x000fe200078e0af1 */
[----:B------:R-:W-:Y:S01]  /*18dd0*/  ISETP.GE.AND P3, PT, R252, RZ, PT ;  /* 0x000000fffc00720c */ /* 0x000fe20003f66270 */
[----:B---3--:R-:W-:-:S02]  /*18de0*/  IMAD R11, R11, 0x8, R44 ;  /* 0x000000080b0b7824 */ /* 0x008fc400078e022c */
[----:B----4-:R-:W-:-:S03]  /*18df0*/  IMAD R2, R47, R242, RZ ;  /* 0x000000f22f027224 */ /* 0x010fc600078e02ff */
[----:B------:R-:W-:Y:S01]  /*18e00*/  STL [R1+0x2dbc], R11 ;  /* 0x002dbc0b01007387 */ /* 0x000fe20000100800 */
[----:B------:R-:W-:Y:S01]  /*18e10*/  ISETP.GE.AND P4, PT, R46, RZ, PT ;  /* 0x000000ff2e00720c */ /* 0x000fe20003f86270 */
[----:B------:R-:W1:Y:S01]  /*18e20*/  LDC.64 R44, c[0x0][0x218] ;  /* 0x00008600ff2c7b82 */ /* 0x000e620000000a00 */
[----:B--2---:R-:W-:Y:S01]  /*18e30*/  IMAD R0, R36, R242, RZ ;  /* 0x000000f224007224 */ /* 0x004fe200078e02ff */
[----:B------:R-:W2:Y:S04]  /*18e40*/  LDL.LU R115, [R1+0x2fb4] ;  /* 0x002fb40001737983 */ /* 0x000ea80000300800 */
[----:B------:R-:W-:Y:S04]  /*18e50*/  STL [R1+0x2dc0], R7 ;  /* 0x002dc00701007387 */ /* 0x000fe80000100800 */
[----:B------:R3:W-:Y:S04]  /*18e60*/  STL [R1+0x350], R2 ;  /* 0x0003500201007387 */ /* 0x0007e80000100800 */
[----:B------:R-:W-:Y:S04]  /*18e70*/  STL [R1+0x34c], R0 ;  /* 0x00034c0001007387 */ /* 0x000fe80000100800 */
[----:B------:R-:W4:Y:S01]  /*18e80*/  LDL.LU R252, [R1+0x7c] ;  /* 0x00007c0001fc7983 */ /* 0x000f220000300800 */
[----:B------:R-:W-:Y:S01]  /*18e90*/  @!P4 IADD3 R236, -R236, RZ, RZ ;  /* 0x000000ffececc210 */ /* 0x000fe20007ffe1ff */
[----:B---3--:R-:W3:Y:S01]  /*18ea0*/  LDC R2, c[0x0][0x22c] ;  /* 0x00008b00ff027b82 */ /* 0x008ee20000000800 */
[----:B------:R-:W3:Y:S01]  /*18eb0*/  S2R R36, SR_TID.X ;  /* 0x0000000000247919 */ /* 0x000ee20000002100 */
[----:B------:R-:W-:-:S02]  /*18ec0*/  ISETP.GE.AND P4, PT, R41, RZ, PT ;  /* 0x000000ff2900720c */ /* 0x000fc40003f86270 */
[----:B------:R-:W-:Y:S01]  /*18ed0*/  ISETP.GE.AND P6, PT, R78, RZ, PT ;  /* 0x000000ff4e00720c */ /* 0x000fe20003fc6270 */
[----:B------:R-:W-:Y:S01]  /*18ee0*/  @!P3 IMAD.MOV R247, RZ, RZ, -R247 ;  /* 0x000000fffff7b224 */ /* 0x000fe200078e0af7 */
[----:B------:R-:W-:Y:S02]  /*18ef0*/  ISETP.GE.AND P3, PT, R13, RZ, PT ;  /* 0x000000ff0d00720c */ /* 0x000fe40003f66270 */
[----:B------:R-:W2:Y:S07]  /*18f00*/  LDL.LU R13, [R1+0x78] ;  /* 0x00007800010d7983 */ /* 0x000eae0000300800 */
[----:B------:R-:W-:-:S02]  /*18f10*/  @!P4 IADD3 R243, -R243, RZ, RZ ;  /* 0x000000fff3f3c210 */ /* 0x000fc40007ffe1ff */
[----:B------:R-:W-:Y:S01]  /*18f20*/  ISETP.GE.AND P4, PT, R34, RZ, PT ;  /* 0x000000ff2200720c */ /* 0x000fe20003f86270 */
[----:B------:R-:W-:Y:S01]  /*18f30*/  @!P6 IMAD.MOV R238, RZ, RZ, -R238 ;  /* 0x000000ffffeee224 */ /* 0x000fe200078e0aee */
[----:B-1----:R-:W-:Y:S02]  /*18f40*/  MOV R7, R44 ;  /* 0x0000002c00077202 */ /* 0x002fe40000000f00 */
[----:B---3--:R-:W-:Y:S02]  /*18f50*/  ISETP.NE.AND P6, PT, R2, RZ, PT ;  /* 0x000000ff0200720c */ /* 0x008fe40003fc5270 */
[----:B------:R-:W-:Y:S02]  /*18f60*/  LOP3.LUT R2, RZ, R2, RZ, 0x33, !PT ;  /* 0x00000002ff027212 */ /* 0x000fe400078e33ff */
[----:B------:R-:W-:-:S05]  /*18f70*/  LOP3.LUT R36, R36, 0x7f, RZ, 0xc0, !PT ;  /* 0x0000007f24247812 */ /* 0x000fca00078ec0ff */
[----:B------:R-:W-:Y:S02]  /*18f80*/  @!P4 IMAD.MOV R248, RZ, RZ, -R248 ;  /* 0x000000fffff8c224 */ /* 0x000fe400078e0af8 */
[----:B------:R-:W-:-:S05]  /*18f90*/  IMAD R6, R36, R6, RZ ;  /* 0x0000000624067224 */ /* 0x000fca00078e02ff */
[----:B------:R-:W-:Y:S02]  /*18fa0*/  LEA R242, P4, R6, R7, 0x2 ;  /* 0x0000000706f27211 */ /* 0x000fe400078810ff */
[----:B------:R-:W-:-:S03]  /*18fb0*/  SEL R7, R2, R251, !P6 ;  /* 0x000000fb02077207 */ /* 0x000fc60007000000 */
[----:B------:R1:W-:Y:S04]  /*18fc0*/  STL [R1+0x2f38], R242 ;  /* 0x002f38f201007387 */ /* 0x0003e80000100800 */
[----:B------:R-:W3:Y:S04]  /*18fd0*/  LDL.LU R251, [R1+0x74] ;  /* 0x0000740001fb7983 */ /* 0x000ee80000300800 */
[----:B------:R1:W-:Y:S01]  /*18fe0*/  STL [R1+0x268], R7 ;  /* 0x0002680701007387 */ /* 0x0003e20000100800 */
[----:B----4-:R-:W-:-:S03]  /*18ff0*/  SEL R6, R2, R252, !P6 ;  /* 0x000000fc02067207 */ /* 0x010fc60007000000 */
[----:B------:R-:W4:Y:S04]  /*19000*/  LDL.LU R252, [R1+0x70] ;  /* 0x0000700001fc7983 */ /* 0x000f280000300800 */
[----:B------:R2:W-:Y:S04]  /*19010*/  STL [R1+0x320], R6 ;  /* 0x0003200601007387 */ /* 0x0005e80000100800 */
[----:B-1----:R-:W4:Y:S01]  /*19020*/  LDL.LU R242, [R1+0x6c] ;  /* 0x00006c0001f27983 */ /* 0x002f220000300800 */
[----:B------:R-:W-:-:S03]  /*19030*/  ISETP.GE.AND P1, PT, R42, RZ, PT ;  /* 0x000000ff2a00720c */ /* 0x000fc60003f26270 */
[----:B------:R-:W4:Y:S04]  /*19040*/  LDL.LU R7, [R1+0x68] ;  /* 0x0000680001077983 */ /* 0x000f280000300800 */
[----:B------:R-:W4:Y:S04]  /*19050*/  LDL.LU R11, [R1+0x64] ;  /* 0x00006400010b7983 */ /* 0x000f280000300800 */
[----:B------:R-:W4:Y:S04]  /*19060*/  LDL.LU R56, [R1+0x60] ;  /* 0x0000600001387983 */ /* 0x000f280000300800 */
[----:B--2---:R-:W2:Y:S04]  /*19070*/  LDL.LU R6, [R1+0x5c] ;  /* 0x00005c0001067983 */ /* 0x004ea80000300800 */
[----:B------:R-:W2:Y:S04]  /*19080*/  LDL.LU R57, [R1+0x58] ;  /* 0x0000580001397983 */ /* 0x000ea80000300800 */
[----:B------:R-:W2:Y:S04]  /*19090*/  LDL.LU R48, [R1+0x54] ;  /* 0x0000540001307983 */ /* 0x000ea80000300800 */
[----:B------:R-:W2:Y:S01]  /*190a0*/  LDL.LU R49, [R1+0x50] ;  /* 0x0000500001317983 */ /* 0x000ea20000300800 */
[----:B------:R-:W-:Y:S01]  /*190b0*/  ISETP.GE.AND P5, PT, R79, RZ, PT ;  /* 0x000000ff4f00720c */ /* 0x000fe20003fa6270 */
[----:B------:R-:W-:-:S02]  /*190c0*/  @!P1 IMAD.MOV R240, RZ, RZ, -R240 ;  /* 0x000000fffff09224 */ /* 0x000fc400078e0af0 */
[----:B------:R-:W2:Y:S01]  /*190d0*/  LDL.LU R50, [R1+0x4c] ;  /* 0x00004c0001327983 */ /* 0x000ea20000300800 */
[----:B------:R-:W-:Y:S01]  /*190e0*/  ISETP.GE.AND P1, PT, R33, RZ, PT ;  /* 0x000000ff2100720c */ /* 0x000fe20003f26270 */
[----:B------:R-:W-:Y:S01]  /*190f0*/  IMAD.MOV.U32 R0, RZ, RZ, R45 ;  /* 0x000000ffff007224 */ /* 0x000fe200078e002d */
[----:B------:R-:W-:Y:S01]  /*19100*/  @!P2 IADD3 R239, -R239, RZ, RZ ;  /* 0x000000ffefefa210 */ /* 0x000fe20007ffe1ff */
[----:B------:R-:W2:Y:S01]  /*19110*/  LDL.LU R51, [R1+0x48] ;  /* 0x0000480001337983 */ /* 0x000ea20000300800 */
[----:B------:R-:W1:Y:S03]  /*19120*/  LDC.64 R78, c[0x0][0x210] ;  /* 0x00008400ff4e7b82 */ /* 0x000e660000000a00 */
[----:B------:R-:W2:Y:S04]  /*19130*/  LDL.LU R52, [R1+0x44] ;  /* 0x0000440001347983 */ /* 0x000ea80000300800 */
[----:B------:R-:W2:Y:S04]  /*19140*/  LDL.LU R43, [R1+0x40] ;  /* 0x00004000012b7983 */ /* 0x000ea80000300800 */
[----:B------:R-:W2:Y:S04]  /*19150*/  LDL.LU R44, [R1+0x3c] ;  /* 0x00003c00012c7983 */ /* 0x000ea80000300800 */
[----:B------:R-:W2:Y:S04]  /*19160*/  LDL.LU R45, [R1+0x38] ;  /* 0x00003800012d7983 */ /* 0x000ea80000300800 */
[----:B------:R-:W2:Y:S01]  /*19170*/  LDL.LU R46, [R1+0x34] ;  /* 0x00003400012e7983 */ /* 0x000ea20000300800 */
[----:B------:R-:W-:-:S03]  /*19180*/  @!P5 IMAD.MOV R237, RZ, RZ, -R237 ;  /* 0x000000ffffedd224 */ /* 0x000fc600078e0aed */
[----:B------:R-:W2:Y:S01]  /*19190*/  LDL.LU R47, [R1+0x30] ;  /* 0x00003000012f7983 */ /* 0x000ea20000300800 */
[----:B------:R-:W-:-:S03]  /*191a0*/  ISETP.GE.AND P5, PT, R39, RZ, PT ;  /* 0x000000ff2700720c */ /* 0x000fc60003fa6270 */
[----:B------:R-:W2:Y:S01]  /*191b0*/  LDL.LU R36, [R1+0x2c] ;  /* 0x00002c0001247983 */ /* 0x000ea20000300800 */
[----:B------:R-:W-:-:S03]  /*191c0*/  @!P1 IADD3 R246, -R246, RZ, RZ ;  /* 0x000000fff6f69210 */ /* 0x000fc60007ffe1ff */
[----:B------:R-:W2:Y:S01]  /*191d0*/  LDL.LU R42, [R1+0x28] ;  /* 0x00002800012a7983 */ /* 0x000ea20000300800 */
[----:B------:R-:W-:Y:S02]  /*191e0*/  ISETP.GE.AND P1, PT, R9, RZ, PT ;  /* 0x000000ff0900720c */ /* 0x000fe40003f26270 */
[----:B------:R-:W-:Y:S01]  /*191f0*/  ISETP.GE.AND P2, PT, R32, RZ, PT ;  /* 0x000000ff2000720c */ /* 0x000fe20003f46270 */
[----:B------:R-:W2:Y:S01]  /*19200*/  LDL.LU R40, [R1+0x24] ;  /* 0x0000240001287983 */ /* 0x000ea20000300800 */
[----:B------:R-:W-:-:S03]  /*19210*/  SEL R9, R2, R13, !P6 ;  /* 0x0000000d02097207 */ /* 0x000fc60007000000 */
[----:B------:R-:W2:Y:S04]  /*19220*/  LDL.LU R41, [R1+0x20] ;  /* 0x0000200001297983 */ /* 0x000ea80000300800 */
[----:B------:R1:W-:Y:S04]  /*19230*/  STL [R1+0x31c], R9 ;  /* 0x00031c0901007387 */ /* 0x0003e80000100800 */
[----:B------:R-:W2:Y:S04]  /*19240*/  LDL.LU R39, [R1+0x1c] ;  /* 0x00001c0001277983 */ /* 0x000ea80000300800 */
[----:B------:R-:W2:Y:S01]  /*19250*/  LDL.LU R32, [R1+0x18] ;  /* 0x0000180001207983 */ /* 0x000ea20000300800 */
[----:B------:R-:W-:-:S03]  /*19260*/  @!P5 IMAD.MOV R244, RZ, RZ, -R244 ;  /* 0x000000fffff4d224 */ /* 0x000fc600078e0af4 */
[----:B------:R-:W2:Y:S01]  /*19270*/  LDL.LU R33, [R1+0x14] ;  /* 0x0000140001217983 */ /* 0x000ea20000300800 */
[----:B------:R-:W-:Y:S01]  /*19280*/  ISETP.GE.AND P5, PT, R35, RZ, PT ;  /* 0x000000ff2300720c */ /* 0x000fe20003fa6270 */
[----:B------:R-:W-:Y:S01]  /*19290*/  @!P2 IMAD.MOV R245, RZ, RZ, -R245 ;  /* 0x000000fffff5a224 */ /* 0x000fe200078e0af5 */
[----:B---3--:R-:W-:Y:S01]  /*192a0*/  SEL R251, R2, R251, !P6 ;  /* 0x000000fb02fb7207 */ /* 0x008fe20007000000 */
[----:B------:R-:W3:Y:S01]  /*192b0*/  LDL.LU R34, [R1+0x10] ;  /* 0x0000100001227983 */ /* 0x000ee20000300800 */
[----:B------:R-:W-:-:S03]  /*192c0*/  ISETP.GE.AND P2, PT, R37, RZ, PT ;  /* 0x000000ff2500720c */ /* 0x000fc60003f46270 */
[----:B------:R-:W3:Y:S04]  /*192d0*/  LDL.LU R35, [R1+0xc] ;  /* 0x00000c0001237983 */ /* 0x000ee80000300800 */
[----:B------:R-:W3:Y:S04]  /*192e0*/  LDL.LU R37, [R1+0x8] ;  /* 0x0000080001257983 */ /* 0x000ee80000300800 */
[----:B-1----:R-:W3:Y:S04]  /*192f0*/  LDL.LU R9, [R1+0x4] ;  /* 0x0000040001097983 */ /* 0x002ee80000300800 */
[----:B------:R-:W3:Y:S04]  /*19300*/  LDL.LU R13, [R1] ;  /* 0x00000000010d7983 */ /* 0x000ee80000300800 */
[----:B------:R1:W-:Y:S04]  /*19310*/  STL [R1+0x318], R251 ;  /* 0x000318fb01007387 */ /* 0x0003e80000100800 */
[----:B-1----:R-:W3:Y:S01]  /*19320*/  LDL.LU R251, [R1+0x2fb0] ;  /* 0x002fb00001fb7983 */ /* 0x002ee20000300800 */
[----:B----4-:R-:W-:-:S05]  /*19330*/  SEL R252, R2, R252, !P6 ;  /* 0x000000fc02fc7207 */ /* 0x010fca0007000000 */
[----:B------:R1:W-:Y:S04]  /*19340*/  STL [R1+0x310], R252 ;  /* 0x000310fc01007387 */ /* 0x0003e80000100800 */
[----:B-1----:R-:W4:Y:S01]  /*19350*/  LDL.LU R252, [R1+0x2fac] ;  /* 0x002fac0001fc7983 */ /* 0x002f220000300800 */
[C---:B------:R-:W-:Y:S02]  /*19360*/  SEL R242, R2.reuse, R242, !P6 ;  /* 0x000000f202f27207 */ /* 0x040fe40007000000 */
[----:B------:R-:W-:-:S03]  /*19370*/  SEL R11, R2, R11, !P6 ;  /* 0x0000000b020b7207 */ /* 0x000fc60007000000 */
[----:B------:R1:W-:Y:S01]  /*19380*/  STL [R1+0x30c], R242 ;  /* 0x00030cf201007387 */ /* 0x0003e20000100800 */
[C---:B--2---:R-:W-:Y:S02]  /*19390*/  SEL R6, R2.reuse, R6, !P6 ;  /* 0x0000000602067207 */ /* 0x044fe40007000000 */
[C---:B-1----:R-:W-:Y:S02]  /*193a0*/  SEL R242, R2.reuse, R7, !P6 ;  /* 0x0000000702f27207 */ /* 0x042fe40007000000 */
[----:B------:R-:W-:-:S03]  /*193b0*/  SEL R7, R2, R56, !P6 ;  /* 0x0000003802077207 */ /* 0x000fc60007000000 */
[----:B------:R-:W-:Y:S04]  /*193c0*/  STL [R1+0x300], R242 ;  /* 0x000300f201007387 */ /* 0x000fe80000100800 */
[----:B------:R1:W-:Y:S04]  /*193d0*/  STL [R1+0x2fc], R11 ;  /* 0x0002fc0b01007387 */ /* 0x0003e80000100800 */
[----:B------:R2:W-:Y:S04]  /*193e0*/  STL [R1+0x2f4], R7 ;  /* 0x0002f40701007387 */ /* 0x0005e80000100800 */
[----:B------:R2:W-:Y:S01]  /*193f0*/  STL [R1+0x2f0], R6 ;  /* 0x0002f00601007387 */ /* 0x0005e20000100800 */
[----:B-1----:R-:W-:-:S02]  /*19400*/  SEL R11, R2, R57, !P6 ;  /* 0x00000039020b7207 */ /* 0x002fc40007000000 */
[----:B--2---:R-:W-:-:S03]  /*19410*/  SEL R7, R2, R48, !P6 ;  /* 0x0000003002077207 */ /* 0x004fc60007000000 */
[----:B------:R1:W-:Y:S01]  /*19420*/  STL [R1+0x2ec], R11 ;  /* 0x0002ec0b01007387 */ /* 0x0003e20000100800 */
[----:B------:R-:W-:-:S03]  /*19430*/  SEL R6, R2, R49, !P6 ;  /* 0x0000003102067207 */ /* 0x000fc60007000000 */
[----:B------:R2:W-:Y:S04]  /*19440*/  STL [R1+0x2e8], R7 ;  /* 0x0002e80701007387 */ /* 0x0005e80000100800 */
[----:B------:R2:W-:Y:S01]  /*19450*/  STL [R1+0x2e4], R6 ;  /* 0x0002e40601007387 */ /* 0x0005e20000100800 */
[C---:B-1----:R-:W-:Y:S02]  /*19460*/  SEL R11, R2.reuse, R50, !P6 ;  /* 0x00000032020b7207 */ /* 0x042fe40007000000 */
        /* <DEDUP_REMOVED lines=9> */
[----:B------:R2:W-:Y:S01]  /*19500*/  STL [R1+0x2cc], R7 ;  /* 0x0002cc0701007387 */ /* 0x0005e20000100800 */
[----:B------:R-:W-:-:S03]  /*19510*/  SEL R242, R2, R42, !P6 ;  /* 0x0000002a02f27207 */ /* 0x000fc60007000000 */
[----:B------:R2:W-:Y:S01]  /*19520*/  STL [R1+0x2bc], R6 ;  /* 0x0002bc0601007387 */ /* 0x0005e20000100800 */
[C---:B-1----:R-:W-:Y:S02]  /*19530*/  SEL R11, R2.reuse, R46, !P6 ;  /* 0x0000002e020b7207 */ /* 0x042fe40007000000 */
[----:B--2---:R-:W-:-:S03]  /*19540*/  SEL R7, R2, R47, !P6 ;  /* 0x0000002f02077207 */ /* 0x004fc60007000000 */
[----:B------:R-:W-:Y:S01]  /*19550*/  STL [R1+0x2b8], R11 ;  /* 0x0002b80b01007387 */ /* 0x000fe20000100800 */
[----:B------:R-:W-:-:S03]  /*19560*/  SEL R6, R2, R36, !P6 ;  /* 0x0000002402067207 */ /* 0x000fc60007000000 */
[----:B------:R1:W-:Y:S04]  /*19570*/  STL [R1+0x2ac], R7 ;  /* 0x0002ac0701007387 */ /* 0x0003e80000100800 */
[----:B------:R-:W-:Y:S04]  /*19580*/  STL [R1+0x2f3c], R242 ;  /* 0x002f3cf201007387 */ /* 0x000fe80000100800 */
[----:B------:R2:W-:Y:S01]  /*19590*/  STL [R1+0x2a8], R6 ;  /* 0x0002a80601007387 */ /* 0x0005e20000100800 */
[C---:B-1----:R-:W-:Y:S02]  /*195a0*/  SEL R7, R2.reuse, R40, !P6 ;  /* 0x0000002802077207 */ /* 0x042fe40007000000 */
[----:B------:R-:W-:-:S03]  /*195b0*/  SEL R11, R2, R39, !P6 ;  /* 0x00000027020b7207 */ /* 0x000fc60007000000 */
[----:B------:R1:W-:Y:S01]  /*195c0*/  STL [R1+0x29c], R7 ;  /* 0x00029c0701007387 */ /* 0x0003e20000100800 */
[----:B--2---:R-:W-:-:S05]  /*195d0*/  SEL R6, R2, R41, !P6 ;  /* 0x0000002902067207 */ /* 0x004fca0007000000 */
[----:B------:R2:W-:Y:S01]  /*195e0*/  STL [R1+0x290], R6 ;  /* 0x0002900601007387 */ /* 0x0005e20000100800 */
[----:B-1----:R-:W-:-:S03]  /*195f0*/  SEL R7, R2, R32, !P6 ;  /* 0x0000002002077207 */ /* 0x002fc60007000000 */
[----:B------:R3:W-:Y:S01]  /*19600*/  STL [R1+0x298], R11 ;  /* 0x0002980b01007387 */ /* 0x0007e20000100800 */
[----:B--2---:R-:W-:-:S03]  /*19610*/  SEL R6, R2, R33, !P6 ;  /* 0x0000002102067207 */ /* 0x004fc60007000000 */
[----:B------:R1:W-:Y:S01]  /*19620*/  STL [R1+0x294], R7 ;  /* 0x0002940701007387 */ /* 0x0003e20000100800 */
[----:B---3--:R-:W-:-:S03]  /*19630*/  SEL R11, R2, R34, !P6 ;  /* 0x00000022020b7207 */ /* 0x008fc60007000000 */
[----:B------:R2:W-:Y:S01]  /*19640*/  STL [R1+0x28c], R6 ;  /* 0x00028c0601007387 */ /* 0x0005e20000100800 */
[C---:B------:R-:W-:Y:S02]  /*19650*/  SEL R9, R2.reuse, R9, !P6 ;  /* 0x0000000902097207 */ /* 0x040fe40007000000 */
[C---:B-1----:R-:W-:Y:S01]  /*19660*/  SEL R7, R2.reuse, R35, !P6 ;  /* 0x0000002302077207 */ /* 0x042fe20007000000 */
[----:B------:R-:W-:Y:S01]  /*19670*/  STL [R1+0x288], R11 ;  /* 0x0002880b01007387 */ /* 0x000fe20000100800 */
[----:B--2---:R-:W-:-:S03]  /*19680*/  SEL R6, R2, R37, !P6 ;  /* 0x0000002502067207 */ /* 0x004fc60007000000 */
[----:B------:R1:W-:Y:S04]  /*19690*/  STL [R1+0x284], R7 ;  /* 0x0002840701007387 */ /* 0x0003e80000100800 */
[----:B------:R-:W-:Y:S01]  /*196a0*/  STL [R1+0x274], R6 ;  /* 0x0002740601007387 */ /* 0x000fe20000100800 */
[----:B-1----:R-:W-:-:S03]  /*196b0*/  SEL R7, R2, R13, !P6 ;  /* 0x0000000d02077207 */ /* 0x002fc60007000000 */
[----:B------:R1:W-:Y:S04]  /*196c0*/  STL [R1+0x26c], R9 ;  /* 0x00026c0901007387 */ /* 0x0003e80000100800 */
[----:B------:R2:W-:Y:S01]  /*196d0*/  STL [R1+0x254], R7 ;  /* 0x0002540701007387 */ /* 0x0005e20000100800 */
[C---:B-1----:R-:W-:Y:S02]  /*196e0*/  SEL R9, R2.reuse, R251, !P6 ;  /* 0x000000fb02097207 */ /* 0x042fe40007000000 */
[C---:B--2---:R-:W-:Y:S02]  /*196f0*/  SEL R7, R2.reuse, R115, !P6 ;  /* 0x0000007302077207 */ /* 0x044fe40007000000 */
[----:B----4-:R-:W-:-:S05]  /*19700*/  SEL R6, R2, R252, !P6 ;  /* 0x000000fc02067207 */ /* 0x010fca0007000000 */
[----:B------:R1:W-:Y:S04]  /*19710*/  STL [R1+0x264], R6 ;  /* 0x0002640601007387 */ /* 0x0003e80000100800 */
[----:B------:R2:W-:Y:S01]  /*19720*/  STL [R1+0x260], R9 ;  /* 0x0002600901007387 */ /* 0x0005e20000100800 */
[----:B-1----:R-:W-:-:S03]  /*19730*/  SEL R6, R2, R110, !P6 ;  /* 0x0000006e02067207 */ /* 0x002fc60007000000 */
[----:B------:R1:W-:Y:S01]  /*19740*/  STL [R1+0x25c], R7 ;  /* 0x00025c0701007387 */ /* 0x0003e20000100800 */
[----:B--2---:R-:W-:-:S03]  /*19750*/  SEL R9, R2, R117, !P6 ;  /* 0x0000007502097207 */ /* 0x004fc60007000000 */
[----:B------:R2:W-:Y:S01]  /*19760*/  STL [R1+0x24c], R6 ;  /* 0x00024c0601007387 */ /* 0x0005e20000100800 */
[----:B-1----:R-:W-:-:S03]  /*19770*/  SEL R7, R2, R111, !P6 ;  /* 0x0000006f02077207 */ /* 0x002fc60007000000 */
[----:B------:R1:W-:Y:S01]  /*19780*/  STL [R1+0x244], R9 ;  /* 0x0002440901007387 */ /* 0x0003e20000100800 */
[----:B--2---:R-:W-:-:S03]  /*19790*/  SEL R6, R2, R69, !P6 ;  /* 0x0000004502067207 */ /* 0x004fc60007000000 */
[----:B------:R2:W-:Y:S04]  /*197a0*/  STL [R1+0x238], R7 ;  /* 0x0002380701007387 */ /* 0x0005e80000100800 */
[----:B------:R3:W-:Y:S01]  /*197b0*/  STL [R1+0x234], R6 ;  /* 0x0002340601007387 */ /* 0x0007e20000100800 */
[C---:B-1----:R-:W-:Y:S02]  /*197c0*/  SEL R9, R2.reuse, R112, !P6 ;  /* 0x0000007002097207 */ /* 0x042fe40007000000 */
[----:B--2---:R-:W-:-:S03]  /*197d0*/  SEL R7, R2, R30, !P6 ;  /* 0x0000001e02077207 */ /* 0x004fc60007000000 */
[----:B------:R1:W-:Y:S01]  /*197e0*/  STL [R1+0x21c], R9 ;  /* 0x00021c0901007387 */ /* 0x0003e20000100800 */
[----:B---3--:R-:W-:-:S03]  /*197f0*/  SEL R6, R2, R62, !P6 ;  /* 0x0000003e02067207 */ /* 0x008fc60007000000 */
        /* <DEDUP_REMOVED lines=136> */
[----:B------:R-:W-:Y:S01]  /*1a080*/  STL [R1+0x18], R9 ;  /* 0x0000180901007387 */ /* 0x000fe20000100800 */
[----:B---3--:R-:W-:-:S03]  /*1a090*/  SEL R6, R2, R157, !P6 ;  /* 0x0000009d02067207 */ /* 0x008fc60007000000 */
[----:B------:R1:W-:Y:S04]  /*1a0a0*/  STL [R1+0x14], R7 ;  /* 0x0000140701007387 */ /* 0x0003e80000100800 */
[----:B------:R2:W-:Y:S04]  /*1a0b0*/  STL [R1+0xc], R6 ;  /* 0x00000c0601007387 */ /* 0x0005e80000100800 */
[----:B------:R-:W3:Y:S01]  /*1a0c0*/  LDL.LU R52, [R1+0x150] ;  /* 0x0001500001347983 */ /* 0x000ee20000300800 */
[C---:B-1----:R-:W-:Y:S02]  /*1a0d0*/  SEL R7, R2.reuse, R23, !P6 ;  /* 0x0000001702077207 */ /* 0x042fe40007000000 */
[----:B--2---:R-:W-:-:S03]  /*1a0e0*/  SEL R6, R2, R159, !P6 ;  /* 0x0000009f02067207 */ /* 0x004fc60007000000 */
[----:B------:R1:W-:Y:S04]  /*1a0f0*/  STL [R1+0x8], R7 ;  /* 0x0000080701007387 */ /* 0x0003e80000100800 */
[----:B------:R-:W2:Y:S04]  /*1a100*/  LDL.LU R43, [R1+0x314] ;  /* 0x00031400012b7983 */ /* 0x000ea80000300800 */
[----:B------:R4:W-:Y:S04]  /*1a110*/  STL [R1+0x4], R6 ;  /* 0x0000040601007387 */ /* 0x0009e80000100800 */
[----:B------:R-:W2:Y:S04]  /*1a120*/  LDL.LU R44, [R1+0x4fc] ;  /* 0x0004fc00012c7983 */ /* 0x000ea80000300800 */
        /* <DEDUP_REMOVED lines=14> */
[----:B------:R-:W2:Y:S01]  /*1a210*/  LDL.LU R13, [R1+0x558] ;  /* 0x00055800010d7983 */ /* 0x000ea20000300800 */
[----:B------:R-:W-:-:S02]  /*1a220*/  SEL R242, R2, R85, !P6 ;  /* 0x0000005502f27207 */ /* 0x000fc40007000000 */
[C---:B------:R-:W-:Y:S02]  /*1a230*/  SEL R251, R2.reuse, R161, !P6 ;  /* 0x000000a102fb7207 */ /* 0x040fe40007000000 */
[C---:B------:R-:W-:Y:S01]  /*1a240*/  SEL R162, R2.reuse, R74, !P6 ;  /* 0x0000004a02a27207 */ /* 0x040fe20007000000 */
[----:B------:R-:W-:Y:S04]  /*1a250*/  STL [R1+0x2f40], R242 ;  /* 0x002f40f201007387 */ /* 0x000fe80000100800 */
[----:B------:R-:W-:Y:S04]  /*1a260*/  STL [R1+0x2f44], R251 ;  /* 0x002f44fb01007387 */ /* 0x000fe80000100800 */
[----:B------:R-:W-:Y:S04]  /*1a270*/  STL [R1+0x2f48], R162 ;  /* 0x002f48a201007387 */ /* 0x000fe80000100800 */
[----:B------:R-:W2:Y:S04]  /*1a280*/  LDL.LU R111, [R1+0x55c] ;  /* 0x00055c00016f7983 */ /* 0x000ea80000300800 */
[----:B------:R-:W2:Y:S04]  /*1a290*/  LDL.LU R117, [R1+0x560] ;  /* 0x0005600001757983 */ /* 0x000ea80000300800 */
[----:B------:R-:W2:Y:S04]  /*1a2a0*/  LDL.LU R110, [R1+0x548] ;  /* 0x00054800016e7983 */ /* 0x000ea80000300800 */
[----:B------:R-:W2:Y:S04]  /*1a2b0*/  LDL.LU R115, [R1+0x544] ;  /* 0x0005440001737983 */ /* 0x000ea80000300800 */
[----:B-1----:R-:W2:Y:S04]  /*1a2c0*/  LDL.LU R7, [R1+0x540] ;  /* 0x0005400001077983 */ /* 0x002ea80000300800 */
[----:B------:R-:W2:Y:S04]  /*1a2d0*/  LDL.LU R11, [R1+0x53c] ;  /* 0x00053c00010b7983 */ /* 0x000ea80000300800 */
[----:B------:R-:W2:Y:S04]  /*1a2e0*/  LDL.LU R56, [R1+0x538] ;  /* 0x0005380001387983 */ /* 0x000ea80000300800 */
[----:B----4-:R-:W4:Y:S04]  /*1a2f0*/  LDL.LU R6, [R1+0x528] ;  /* 0x0005280001067983 */ /* 0x010f280000300800 */
[----:B------:R-:W4:Y:S04]  /*1a300*/  LDL.LU R57, [R1+0x510] ;  /* 0x0005100001397983 */ /* 0x000f280000300800 */
[----:B------:R-:W4:Y:S04]  /*1a310*/  LDL.LU R48, [R1+0x500] ;  /* 0x0005000001307983 */ /* 0x000f280000300800 */
[----:B------:R-:W4:Y:S04]  /*1a320*/  LDL.LU R49, [R1+0x504] ;  /* 0x0005040001317983 */ /* 0x000f280000300800 */
[----:B------:R-:W4:Y:S04]  /*1a330*/  LDL.LU R50, [R1+0x508] ;  /* 0x0005080001327983 */ /* 0x000f280000300800 */
[----:B------:R-:W4:Y:S01]  /*1a340*/  LDL.LU R51, [R1+0x50c] ;  /* 0x00050c0001337983 */ /* 0x000f220000300800 */
[----:B---3--:R-:W-:-:S03]  /*1a350*/  SEL R23, R2, R52, !P6 ;  /* 0x0000003402177207 */ /* 0x008fc60007000000 */
[----:B------:R-:W3:Y:S01]  /*1a360*/  LDL.LU R52, [R1+0x530] ;  /* 0x0005300001347983 */ /* 0x000ee20000300800 */
[----:B--2---:R-:W-:-:S03]  /*1a370*/  SEL R24, R2, R43, !P6 ;  /* 0x0000002b02187207 */ /* 0x004fc60007000000 */
[----:B------:R-:W2:Y:S01]  /*1a380*/  LDL.LU R43, [R1+0x534] ;  /* 0x00053400012b7983 */ /* 0x000ea20000300800 */
[----:B------:R-:W-:-:S03]  /*1a390*/  SEL R25, R2, R44, !P6 ;  /* 0x0000002c02197207 */ /* 0x000fc60007000000 */
        /* <DEDUP_REMOVED lines=31> */
[C---:B------:R-:W-:Y:S02]  /*1a590*/  SEL R252, R2.reuse, R73, !P6 ;  /* 0x0000004902fc7207 */ /* 0x040fe40007000000 */
[C---:B------:R-:W-:Y:S02]  /*1a5a0*/  SEL R71, R2.reuse, R111, !P6 ;  /* 0x0000006f02477207 */ /* 0x040fe40007000000 */
[C---:B------:R-:W-:Y:S02]  /*1a5b0*/  SEL R84, R2.reuse, R7, !P6 ;  /* 0x0000000702547207 */ /* 0x040fe40007000000 */
[C---:B----4-:R-:W-:Y:S02]  /*1a5c0*/  SEL R102, R2.reuse, R6, !P6 ;  /* 0x0000000602667207 */ /* 0x050fe40007000000 */
[C---:B------:R-:W-:Y:S02]  /*1a5d0*/  SEL R85, R2.reuse, R11, !P6 ;  /* 0x0000000b02557207 */ /* 0x040fe40007000000 */
[----:B------:R-:W-:-:S02]  /*1a5e0*/  SEL R101, R2, R56, !P6 ;  /* 0x0000003802657207 */ /* 0x000fc40007000000 */
[C---:B------:R-:W-:Y:S02]  /*1a5f0*/  SEL R103, R2.reuse, R57, !P6 ;  /* 0x0000003902677207 */ /* 0x040fe40007000000 */
[C---:B------:R-:W-:Y:S02]  /*1a600*/  SEL R107, R2.reuse, R48, !P6 ;  /* 0x00000030026b7207 */ /* 0x040fe40007000000 */
[C---:B------:R-:W-:Y:S02]  /*1a610*/  SEL R73, R2.reuse, R110, !P6 ;  /* 0x0000006e02497207 */ /* 0x040fe40007000000 */
[C---:B------:R-:W-:Y:S02]  /*1a620*/  SEL R108, R2.reuse, R49, !P6 ;  /* 0x00000031026c7207 */ /* 0x040fe40007000000 */
[C---:B------:R-:W-:Y:S02]  /*1a630*/  SEL R110, R2.reuse, R50, !P6 ;  /* 0x00000032026e7207 */ /* 0x040fe40007000000 */
[----:B------:R-:W-:-:S02]  /*1a640*/  SEL R111, R2, R51, !P6 ;  /* 0x00000033026f7207 */ /* 0x000fc40007000000 */
[C---:B------:R-:W-:Y:S02]  /*1a650*/  SEL R74, R2.reuse, R115, !P6 ;  /* 0x00000073024a7207 */ /* 0x040fe40007000000 */
[C---:B------:R-:W-:Y:S02]  /*1a660*/  SEL R72, R2.reuse, R117, !P6 ;  /* 0x0000007502487207 */ /* 0x040fe40007000000 */
[C---:B---3--:R-:W-:Y:S02]  /*1a670*/  SEL R112, R2.reuse, R52, !P6 ;  /* 0x0000003402707207 */ /* 0x048fe40007000000 */
[C---:B--2---:R-:W-:Y:S02]  /*1a680*/  SEL R113, R2.reuse, R43, !P6 ;  /* 0x0000002b02717207 */ /* 0x044fe40007000000 */
[----:B------:R-:W-:-:S05]  /*1a690*/  SEL R6, R2, R40, !P6 ;  /* 0x0000002802067207 */ /* 0x000fca0007000000 */
[----:B------:R1:W-:Y:S04]  /*1a6a0*/  STL [R1+0x4f8], R6 ;  /* 0x0004f80601007387 */ /* 0x0003e80000100800 */
[----:B------:R-:W2:Y:S04]  /*1a6b0*/  LDL.LU R129, [R1+0x488] ;  /* 0x0004880001817983 */ /* 0x000ea80000300800 */
[----:B------:R-:W3:Y:S04]  /*1a6c0*/  LDL.LU R130, [R1+0x4d4] ;  /* 0x0004d40001827983 */ /* 0x000ee80000300800 */
[----:B------:R-:W4:Y:S04]  /*1a6d0*/  LDL.LU R131, [R1+0x49c] ;  /* 0x00049c0001837983 */ /* 0x000f280000300800 */
[----:B------:R-:W4:Y:S04]  /*1a6e0*/  LDL.LU R132, [R1+0x4d0] ;  /* 0x0004d00001847983 */ /* 0x000f280000300800 */
[----:B------:R-:W2:Y:S04]  /*1a6f0*/  LDL.LU R7, [R1+0x4bc] ;  /* 0x0004bc0001077983 */ /* 0x000ea80000300800 */
[----:B------:R-:W3:Y:S04]  /*1a700*/  LDL.LU R11, [R1+0x4c4] ;  /* 0x0004c400010b7983 */ /* 0x000ee80000300800 */
[----:B------:R-:W4:Y:S04]  /*1a710*/  LDL.LU R56, [R1+0x4c8] ;  /* 0x0004c80001387983 */ /* 0x000f280000300800 */
[----:B-1----:R-:W4:Y:S04]  /*1a720*/  LDL.LU R6, [R1+0x4cc] ;  /* 0x0004cc0001067983 */ /* 0x002f280000300800 */
[----:B------:R-:W4:Y:S04]  /*1a730*/  LDL.LU R57, [R1+0x4c0] ;  /* 0x0004c00001397983 */ /* 0x000f280000300800 */
[----:B------:R-:W4:Y:S04]  /*1a740*/  LDL.LU R48, [R1+0x4b0] ;  /* 0x0004b00001307983 */ /* 0x000f280000300800 */
[----:B------:R-:W4:Y:S04]  /*1a750*/  LDL.LU R49, [R1+0x4b4] ;  /* 0x0004b40001317983 */ /* 0x000f280000300800 */
[----:B------:R-:W4:Y:S04]  /*1a760*/  LDL.LU R50, [R1+0x4b8] ;  /* 0x0004b80001327983 */ /* 0x000f280000300800 */
[----:B------:R-:W4:Y:S04]  /*1a770*/  LDL.LU R51, [R1+0x4ac] ;  /* 0x0004ac0001337983 */ /* 0x000f280000300800 */
[----:B------:R-:W4:Y:S01]  /*1a780*/  LDL.LU R52, [R1+0x4a8] ;  /* 0x0004a80001347983 */ /* 0x000f220000300800 */
[----:B------:R-:W-:-:S03]  /*1a790*/  SEL R114, R2, R44, !P6 ;  /* 0x0000002c02727207 */ /* 0x000fc60007000000 */
        /* <DEDUP_REMOVED lines=30> */
[----:B------:R-:W4:Y:S04]  /*1a980*/  LDL.LU R13, [R1+0x478] ;  /* 0x00047800010d7983 */ /* 0x000f280000300800 */
[----:B------:R-:W4:Y:S04]  /*1a990*/  LDL.LU R160, [R1+0x460] ;  /* 0x0004600001a07983 */ /* 0x000f280000300800 */
[----:B------:R-:W4:Y:S04]  /*1a9a0*/  LDL.LU R161, [R1+0x458] ;  /* 0x0004580001a17983 */ /* 0x000f280000300800 */
[----:B------:R-:W4:Y:S04]  /*1a9b0*/  LDL.LU R242, [R1+0x454] ;  /* 0x0004540001f27983 */ /* 0x000f280000300800 */
[----:B------:R-:W4:Y:S01]  /*1a9c0*/  LDL.LU R81, [R1+0x44c] ;  /* 0x00044c0001517983 */ /* 0x000f220000300800 */
[----:B--2---:R-:W-:-:S03]  /*1a9d0*/  SEL R133, R2, R7, !P6 ;  /* 0x0000000702857207 */ /* 0x004fc60007000000 */
[----:B------:R-:W2:Y:S01]  /*1a9e0*/  LDL.LU R7, [R1+0x448] ;  /* 0x0004480001077983 */ /* 0x000ea20000300800 */
[----:B---3--:R-:W-:-:S03]  /*1a9f0*/  SEL R134, R2, R11, !P6 ;  /* 0x0000000b02867207 */ /* 0x008fc60007000000 */
[----:B------:R-:W3:Y:S01]  /*1aa00*/  LDL.LU R11, [R1+0x444] ;  /* 0x00044400010b7983 */ /* 0x000ee20000300800 */
[----:B----4-:R-:W-:-:S03]  /*1aa10*/  SEL R135, R2, R56, !P6 ;  /* 0x0000003802877207 */ /* 0x010fc60007000000 */
        /* <DEDUP_REMOVED lines=49> */
[C---:B------:R-:W-:Y:S02]  /*1ad30*/  SEL R242, R2.reuse, R242, !P6 ;  /* 0x000000f202f27207 */ /* 0x040fe40007000000 */
[----:B------:R-:W-:-:S03]  /*1ad40*/  SEL R162, R2, R81, !P6 ;  /* 0x0000005102a27207 */ /* 0x000fc60007000000 */
[----:B------:R-:W-:Y:S04]  /*1ad50*/  STL [R1+0x450], R242 ;  /* 0x000450f201007387 */ /* 0x000fe80000100800 */
[----:B------:R-:W-:Y:S01]  /*1ad60*/  STL [R1+0x44c], R162 ;  /* 0x00044ca201007387 */ /* 0x000fe20000100800 */
[C---:B--2---:R-:W-:Y:S02]  /*1ad70*/  SEL R81, R2.reuse, R7, !P6 ;  /* 0x0000000702517207 */ /* 0x044fe40007000000 */
[----:B---3--:R-:W-:-:S03]  /*1ad80*/  SEL R7, R2, R11, !P6 ;  /* 0x0000000b02077207 */ /* 0x008fc60007000000 */
[----:B------:R-:W-:Y:S01]  /*1ad90*/  STL [R1+0x448], R81 ;  /* 0x0004485101007387 */ /* 0x000fe20000100800 */
[----:B----4-:R-:W-:-:S03]  /*1ada0*/  SEL R56, R2, R56, !P6 ;  /* 0x0000003802387207 */ /* 0x010fc60007000000 */
[----:B------:R1:W-:Y:S01]  /*1adb0*/  STL [R1+0x444], R7 ;  /* 0x0004440701007387 */ /* 0x0003e20000100800 */
[----:B------:R-:W-:-:S03]  /*1adc0*/  SEL R11, R2, R6, !P6 ;  /* 0x00000006020b7207 */ /* 0x000fc60007000000 */
[----:B------:R-:W-:Y:S04]  /*1add0*/  STL [R1+0x440], R56 ;  /* 0x0004403801007387 */ /* 0x000fe80000100800 */
[----:B------:R2:W-:Y:S01]  /*1ade0*/  STL [R1+0x43c], R11 ;  /* 0x00043c0b01007387 */ /* 0x0005e20000100800 */
[C---:B-1----:R-:W-:Y:S02]  /*1adf0*/  SEL R7, R2.reuse, R57, !P6 ;  /* 0x0000003902077207 */ /* 0x042fe40007000000 */
[----:B------:R-:W-:-:S03]  /*1ae00*/  SEL R6, R2, R48, !P6 ;  /* 0x0000003002067207 */ /* 0x000fc60007000000 */
        /* <DEDUP_REMOVED lines=39> */
[----:B------:R-:W-:Y:S01]  /*1b080*/  STL [R1+0x3e4], R11 ;  /* 0x0003e40b01007387 */ /* 0x000fe20000100800 */
[----:B-1----:R-:W-:-:S03]  /*1b090*/  SEL R7, R2, R9, !P6 ;  /* 0x0000000902077207 */ /* 0x002fc60007000000 */
[----:B------:R-:W3:Y:S01]  /*1b0a0*/  LDL.LU R162, [R1+0x3d8] ;  /* 0x0003d80001a27983 */ /* 0x000ee20000300800 */
[----:B--2---:R-:W-:-:S03]  /*1b0b0*/  SEL R6, R2, R13, !P6 ;  /* 0x0000000d02067207 */ /* 0x004fc60007000000 */
[----:B------:R1:W-:Y:S04]  /*1b0c0*/  STL [R1+0x3e0], R7 ;  /* 0x0003e00701007387 */ /* 0x0003e80000100800 */
[----:B------:R-:W2:Y:S04]  /*1b0d0*/  LDL.LU R251, [R1+0x3d4] ;  /* 0x0003d40001fb7983 */ /* 0x000ea80000300800 */
[----:B------:R4:W-:Y:S04]  /*1b0e0*/  STL [R1+0x3dc], R6 ;  /* 0x0003dc0601007387 */ /* 0x0009e80000100800 */
        /* <DEDUP_REMOVED lines=28> */
[----:B------:R-:W4:Y:S01]  /*1b2b0*/  LDL.LU R13, [R1+0x35c] ;  /* 0x00035c00010d7983 */ /* 0x000f220000300800 */
[----:B---3--:R-:W-:-:S05]  /*1b2c0*/  SEL R162, R2, R162, !P6 ;  /* 0x000000a202a27207 */ /* 0x008fca0007000000 */
[----:B------:R1:W-:Y:S01]  /*1b2d0*/  STL [R1+0x3d8], R162 ;  /* 0x0003d8a201007387 */ /* 0x0003e20000100800 */
[C---:B--2---:R-:W-:Y:S02]  /*1b2e0*/  SEL R251, R2.reuse, R251, !P6 ;  /* 0x000000fb02fb7207 */ /* 0x044fe40007000000 */
[----:B------:R-:W-:-:S03]  /*1b2f0*/  SEL R242, R2, R242, !P6 ;  /* 0x000000f202f27207 */ /* 0x000fc60007000000 */
[----:B------:R-:W-:Y:S01]  /*1b300*/  STL [R1+0x3d4], R251 ;  /* 0x0003d4fb01007387 */ /* 0x000fe20000100800 */
[----:B-1----:R-:W-:-:S03]  /*1b310*/  SEL R162, R2, R81, !P6 ;  /* 0x0000005102a27207 */ /* 0x002fc60007000000 */
[----:B------:R-:W-:Y:S01]  /*1b320*/  STL [R1+0x3d0], R242 ;  /* 0x0003d0f201007387 */ /* 0x000fe20000100800 */
[----:B------:R-:W-:-:S03]  /*1b330*/  SEL R81, R2, R7, !P6 ;  /* 0x0000000702517207 */ /* 0x000fc60007000000 */
[----:B------:R-:W-:Y:S01]  /*1b340*/  STL [R1+0x3cc], R162 ;  /* 0x0003cca201007387 */ /* 0x000fe20000100800 */
[----:B------:R-:W-:-:S03]  /*1b350*/  SEL R7, R2, R11, !P6 ;  /* 0x0000000b02077207 */ /* 0x000fc60007000000 */
[----:B------:R-:W-:Y:S01]  /*1b360*/  STL [R1+0x3c8], R81 ;  /* 0x0003c85101007387 */ /* 0x000fe20000100800 */
[----:B------:R-:W-:-:S03]  /*1b370*/  SEL R56, R2, R56, !P6 ;  /* 0x0000003802387207 */ /* 0x000fc60007000000 */
[----:B------:R1:W-:Y:S01]  /*1b380*/  STL [R1+0x3c4], R7 ;  /* 0x0003c40701007387 */ /* 0x0003e20000100800 */
[----:B----4-:R-:W-:-:S03]  /*1b390*/  SEL R11, R2, R6, !P6 ;  /* 0x00000006020b7207 */ /* 0x010fc60007000000 */
        /* <DEDUP_REMOVED lines=186> */
[----:B------:R-:W-:Y:S01]  /*1bf40*/  STL [R1+0x1ec], R56 ;  /* 0x0001ec3801007387 */ /* 0x000fe20000100800 */
[----:B-1----:R-:W-:-:S03]  /*1bf50*/  SEL R7, R2, R57, !P6 ;  /* 0x0000003902077207 */ /* 0x002fc60007000000 */
[----:B------:R1:W-:Y:S01]  /*1bf60*/  STL [R1+0x1d4], R11 ;  /* 0x0001d40b01007387 */ /* 0x0003e20000100800 */
[----:B------:R-:W-:-:S03]  /*1bf70*/  SEL R6, R2, R48, !P6 ;  /* 0x0000003002067207 */ /* 0x000fc60007000000 */
        /* <DEDUP_REMOVED lines=40> */
[----:B------:R-:W-:Y:S04]  /*1c200*/  STL [R1+0x494], R11 ;  /* 0x0004940b01007387 */ /* 0x000fe80000100800 */
[----:B------:R-:W2:Y:S01]  /*1c210*/  LDL.LU R56, [R1+0x130] ;  /* 0x0001300001387983 */ /* 0x000ea20000300800 */
[----:B-1----:R-:W-:-:S03]  /*1c220*/  SEL R6, R2, R13, !P6 ;  /* 0x0000000d02067207 */ /* 0x002fc60007000000 */
[----:B------:R1:W-:Y:S04]  /*1c230*/  STL [R1+0x498], R7 ;  /* 0x0004980701007387 */ /* 0x0003e80000100800 */
[----:B------:R-:W3:Y:S04]  /*1c240*/  LDL.LU R57, [R1+0x12c] ;  /* 0x00012c0001397983 */ /* 0x000ee80000300800 */
[----:B------:R4:W-:Y:S04]  /*1c250*/  STL [R1+0x49c], R6 ;  /* 0x00049c0601007387 */ /* 0x0009e80000100800 */
[----:B------:R-:W3:Y:S04]  /*1c260*/  LDL.LU R48, [R1+0x128] ;  /* 0x0001280001307983 */ /* 0x000ee80000300800 */
        /* <DEDUP_REMOVED lines=25> */
[----:B-1----:R-:W3:Y:S04]  /*1c400*/  LDL.LU R7, [R1+0xc0] ;  /* 0x0000c00001077983 */ /* 0x002ee80000300800 */
[----:B------:R-:W3:Y:S04]  /*1c410*/  LDL.LU R11, [R1+0xbc] ;  /* 0x0000bc00010b7983 */ /* 0x000ee80000300800 */
[----:B----4-:R-:W4:Y:S01]  /*1c420*/  LDL.LU R6, [R1+0xb8] ;  /* 0x0000b80001067983 */ /* 0x010f220000300800 */
[----:B--2---:R-:W-:-:S05]  /*1c430*/  SEL R56, R2, R56, !P6 ;  /* 0x0000003802387207 */ /* 0x004fca0007000000 */
[----:B------:R1:W-:Y:S01]  /*1c440*/  STL [R1+0x4a0], R56 ;  /* 0x0004a03801007387 */ /* 0x0003e20000100800 */
[----:B---3--:R-:W-:-:S03]  /*1c450*/  SEL R57, R2, R57, !P6 ;  /* 0x0000003902397207 */ /* 0x008fc60007000000 */
[----:B-1----:R-:W2:Y:S01]  /*1c460*/  LDL.LU R56, [R1+0x2fa8] ;  /* 0x002fa80001387983 */ /* 0x002ea20000300800 */
[----:B------:R-:W-:-:S03]  /*1c470*/  SEL R48, R2, R48, !P6 ;  /* 0x0000003002307207 */ /* 0x000fc60007000000 */
[----:B------:R1:W-:Y:S01]  /*1c480*/  STL [R1+0x4a4], R57 ;  /* 0x0004a43901007387 */ /* 0x0003e20000100800 */
[C---:B------:R-:W-:Y:S02]  /*1c490*/  SEL R49, R2.reuse, R49, !P6 ;  /* 0x0000003102317207 */ /* 0x040fe40007000000 */
[C---:B------:R-:W-:Y:S01]  /*1c4a0*/  SEL R50, R2.reuse, R50, !P6 ;  /* 0x0000003202327207 */ /* 0x040fe20007000000 */
[----:B-1----:R-:W3:Y:S01]  /*1c4b0*/  LDL.LU R57, [R1+0x2fa4] ;  /* 0x002fa40001397983 */ /* 0x002ee20000300800 */
[----:B------:R-:W-:-:S03]  /*1c4c0*/  SEL R51, R2, R51, !P6 ;  /* 0x0000003302337207 */ /* 0x000fc60007000000 */
[----:B------:R1:W-:Y:S01]  /*1c4d0*/  STL [R1+0x4a8], R48 ;  /* 0x0004a83001007387 */ /* 0x0003e20000100800 */
[C---:B------:R-:W-:Y:S02]  /*1c4e0*/  SEL R52, R2.reuse, R52, !P6 ;  /* 0x0000003402347207 */ /* 0x040fe40007000000 */
[C---:B------:R-:W-:Y:S01]  /*1c4f0*/  SEL R43, R2.reuse, R43, !P6 ;  /* 0x0000002b022b7207 */ /* 0x040fe20007000000 */
[----:B-1----:R-:W2:Y:S04]  /*1c500*/  LDL.LU R48, [R1+0x2fa0] ;  /* 0x002fa00001307983 */ /* 0x002ea80000300800 */
[----:B------:R1:W-:Y:S01]  /*1c510*/  STL [R1+0x4ac], R49 ;  /* 0x0004ac3101007387 */ /* 0x0003e20000100800 */
[C---:B------:R-:W-:Y:S02]  /*1c520*/  SEL R44, R2.reuse, R44, !P6 ;  /* 0x0000002c022c7207 */ /* 0x040fe40007000000 */
[C---:B------:R-:W-:Y:S01]  /*1c530*/  SEL R45, R2.reuse, R45, !P6 ;  /* 0x0000002d022d7207 */ /* 0x040fe20007000000 */
[----:B-1----:R-:W3:Y:S04]  /*1c540*/  LDL.LU R49, [R1+0x2f9c] ;  /* 0x002f9c0001317983 */ /* 0x002ee80000300800 */
[----:B------:R1:W-:Y:S01]  /*1c550*/  STL [R1+0x4b0], R50 ;  /* 0x0004b03201007387 */ /* 0x0003e20000100800 */
[----:B------:R-:W-:-:S03]  /*1c560*/  SEL R46, R2, R46, !P6 ;  /* 0x0000002e022e7207 */ /* 0x000fc60007000000 */
[----:B-1----:R-:W2:Y:S04]  /*1c570*/  LDL.LU R50, [R1+0x2f98] ;  /* 0x002f980001327983 */ /* 0x002ea80000300800 */
[----:B------:R1:W-:Y:S01]  /*1c580*/  STL [R1+0x4b4], R51 ;  /* 0x0004b43301007387 */ /* 0x0003e20000100800 */
[----:B------:R-:W-:-:S03]  /*1c590*/  SEL R47, R2, R47, !P6 ;  /* 0x0000002f022f7207 */ /* 0x000fc60007000000 */
        /* <DEDUP_REMOVED lines=37> */
[----:B------:R1:W-:Y:S04]  /*1c7f0*/  STL [R1+0x4e8], R33 ;  /* 0x0004e82101007387 */ /* 0x0003e80000100800 */
[----:B-1----:R-:W3:Y:S04]  /*1c800*/  LDL.LU R33, [R1+0x2f60] ;  /* 0x002f600001217983 */ /* 0x002ee80000300800 */
[----:B------:R1:W-:Y:S04]  /*1c810*/  STL [R1+0x4ec], R34 ;  /* 0x0004ec2201007387 */ /* 0x0003e80000100800 */
        /* <DEDUP_REMOVED lines=8> */
[----:B-1----:R-:W3:Y:S01]  /*1c8a0*/  LDL.LU R13, [R1+0x2f4c] ;  /* 0x002f4c00010d7983 */ /* 0x002ee20000300800 */
[----:B------:R-:W-:-:S05]  /*1c8b0*/  SEL R162, R2, R162, !P6 ;  /* 0x000000a202a27207 */ /* 0x000fca0007000000 */
[----:B------:R1:W-:Y:S02]  /*1c8c0*/  STL [R1+0x504], R162 ;  /* 0x000504a201007387 */ /* 0x0003e40000100800 */
[C---:B-1----:R-:W-:Y:S02]  /*1c8d0*/  SEL R162, R2.reuse, R251, !P6 ;  /* 0x000000fb02a27207 */ /* 0x042fe40007000000 */
[C---:B------:R-:W-:Y:S02]  /*1c8e0*/  SEL R251, R2.reuse, R242, !P6 ;  /* 0x000000f202fb7207 */ /* 0x040fe40007000000 */
[C---:B------:R-:W-:Y:S01]  /*1c8f0*/  SEL R242, R2.reuse, R81, !P6 ;  /* 0x0000005102f27207 */ /* 0x040fe20007000000 */
[----:B------:R1:W-:Y:S01]  /*1c900*/  STL [R1+0x153c], R162 ;  /* 0x00153ca201007387 */ /* 0x0003e20000100800 */
[----:B------:R-:W-:-:S03]  /*1c910*/  SEL R81, R2, R11, !P6 ;  /* 0x0000000b02517207 */ /* 0x000fc60007000000 */
[----:B------:R-:W-:Y:S01]  /*1c920*/  STL [R1+0x1540], R251 ;  /* 0x001540fb01007387 */ /* 0x000fe20000100800 */
[C---:B-1----:R-:W-:Y:S02]  /*1c930*/  SEL R162, R2.reuse, R7, !P6 ;  /* 0x0000000702a27207 */ /* 0x042fe40007000000 */
[C---:B----4-:R-:W-:Y:S01]  /*1c940*/  SEL R7, R2.reuse, R6, !P6 ;  /* 0x0000000602077207 */ /* 0x050fe20007000000 */
[----:B------:R-:W-:Y:S04]  /*1c950*/  STL [R1+0x1544], R242 ;  /* 0x001544f201007387 */ /* 0x000fe80000100800 */
[----:B------:R-:W-:Y:S04]  /*1c960*/  STL [R1+0x154c], R162 ;  /* 0x00154ca201007387 */ /* 0x000fe80000100800 */
[----:B------:R-:W-:Y:S04]  /*1c970*/  STL [R1+0x1550], R81 ;  /* 0x0015505101007387 */ /* 0x000fe80000100800 */
[----:B------:R2:W-:Y:S02]  /*1c980*/  STL [R1+0x1554], R7 ;  /* 0x0015540701007387 */ /* 0x0005e40000100800 */
[----:B--2---:R-:W-:-:S02]  /*1c990*/  SEL R7, R2, R37, !P6 ;  /* 0x0000002502077207 */ /* 0x004fc40007000000 */
[C---:B---3--:R-:W-:Y:S02]  /*1c9a0*/  SEL R6, R2.reuse, R9, !P6 ;  /* 0x0000000902067207 */ /* 0x048fe40007000000 */
[C---:B------:R-:W-:Y:S02]  /*1c9b0*/  SEL R9, R2.reuse, R35, !P6 ;  /* 0x0000002302097207 */ /* 0x040fe40007000000 */
[----:B------:R-:W-:-:S05]  /*1c9c0*/  SEL R11, R2, R13, !P6 ;  /* 0x0000000d020b7207 */ /* 0x000fca0007000000 */
[----:B------:R-:W-:Y:S04]  /*1c9d0*/  STL [R1+0x1558], R11 ;  /* 0x0015580b01007387 */ /* 0x000fe80000100800 */
[----:B------:R1:W-:Y:S04]  /*1c9e0*/  STL [R1+0x155c], R6 ;  /* 0x00155c0601007387 */ /* 0x0003e80000100800 */
[----:B------:R2:W-:Y:S01]  /*1c9f0*/  STL [R1+0x1560], R7 ;  /* 0x0015600701007387 */ /* 0x0005e20000100800 */
[----:B-1----:R-:W-:-:S03]  /*1ca00*/  SEL R6, R2, R34, !P6 ;  /* 0x0000002202067207 */ /* 0x002fc60007000000 */
[----:B------:R-:W-:Y:S01]  /*1ca10*/  STL [R1+0x1564], R9 ;  /* 0x0015640901007387 */ /* 0x000fe20000100800 */
[C---:B------:R-:W-:Y:S02]  /*1ca20*/  SEL R11, R2.reuse, R245, !P6 ;  /* 0x000000f5020b7207 */ /* 0x040fe40007000000 */
[----:B------:R-:W-:Y:S01]  /*1ca30*/  @!P5 IADD3 R249, -R249, RZ, RZ ;  /* 0x000000fff9f9d210 */ /* 0x000fe20007ffe1ff */
[----:B------:R1:W-:Y:S01]  /*1ca40*/  STL [R1+0x1568], R6 ;  /* 0x0015680601007387 */ /* 0x0003e20000100800 */
[----:B--2---:R-:W-:Y:S01]  /*1ca50*/  SEL R7, R2, R33, !P6 ;  /* 0x0000002102077207 */ /* 0x004fe20007000000 */
[----:B------:R-:W-:Y:S01]  /*1ca60*/  @!P2 IMAD.MOV R250, RZ, RZ, -R250 ;  /* 0x000000fffffaa224 */ /* 0x000fe200078e0afa */
[----:B------:R-:W-:Y:S01]  /*1ca70*/  @!P3 IADD3 R4, -R4, RZ, RZ ;  /* 0x000000ff0404b210 */ /* 0x000fe20007ffe1ff */
[----:B------:R-:W-:Y:S01]  /*1ca80*/  @!P1 IMAD.MOV R3, RZ, RZ, -R3 ;  /* 0x000000ffff039224 */ /* 0x000fe200078e0a03 */
[----:B------:R-:W2:Y:S01]  /*1ca90*/  LDC R34, c[0x0][0x23c] ;  /* 0x00008f00ff227b82 */ /* 0x000ea20000000800 */
[----:B------:R3:W-:Y:S01]  /*1caa0*/  STL [R1+0x156c], R7 ;  /* 0x00156c0701007387 */ /* 0x0007e20000100800 */
[----:B-1----:R-:W-:-:S02]  /*1cab0*/  SEL R6, R2, R39, !P6 ;  /* 0x0000002702067207 */ /* 0x002fc40007000000 */
[----:B------:R-:W-:-:S03]  /*1cac0*/  SEL R9, R2, R40, !P6 ;  /* 0x0000002802097207 */ /* 0x000fc60007000000 */
[----:B------:R1:W-:Y:S01]  /*1cad0*/  STL [R1+0x1574], R6 ;  /* 0x0015740601007387 */ /* 0x0003e20000100800 */
[----:B---3--:R-:W-:-:S05]  /*1cae0*/  SEL R7, R2, R41, !P6 ;  /* 0x0000002902077207 */ /* 0x008fca0007000000 */
[----:B------:R3:W-:Y:S01]  /*1caf0*/  STL [R1+0x1578], R7 ;  /* 0x0015780701007387 */ /* 0x0007e20000100800 */
[----:B-1----:R-:W-:-:S03]  /*1cb00*/  SEL R6, R2, R42, !P6 ;  /* 0x0000002a02067207 */ /* 0x002fc60007000000 */
[----:B------:R1:W-:Y:S04]  /*1cb10*/  STL [R1+0x157c], R9 ;  /* 0x00157c0901007387 */ /* 0x0003e80000100800 */
[----:B------:R4:W-:Y:S01]  /*1cb20*/  STL [R1+0x1580], R6 ;  /* 0x0015800601007387 */ /* 0x0009e20000100800 */
[C---:B---3--:R-:W-:Y:S02]  /*1cb30*/  SEL R7, R2.reuse, R36, !P6 ;  /* 0x0000002402077207 */ /* 0x048fe40007000000 */
[C---:B-1----:R-:W-:Y:S02]  /*1cb40*/  SEL R9, R2.reuse, R45, !P6 ;  /* 0x0000002d02097207 */ /* 0x042fe40007000000 */
[C---:B----4-:R-:W-:Y:S01]  /*1cb50*/  SEL R6, R2.reuse, R46, !P6 ;  /* 0x0000002e02067207 */ /* 0x050fe20007000000 */
[----:B------:R1:W-:Y:S04]  /*1cb60*/  STL [R1+0x1584], R7 ;  /* 0x0015840701007387 */ /* 0x0003e80000100800 */
[----:B------:R3:W-:Y:S04]  /*1cb70*/  STL [R1+0x158c], R6 ;  /* 0x00158c0601007387 */ /* 0x0007e80000100800 */
[----:B------:R4:W-:Y:S01]  /*1cb80*/  STL [R1+0x1590], R9 ;  /* 0x0015900901007387 */ /* 0x0009e20000100800 */
[----:B-1----:R-:W-:-:S02]  /*1cb90*/  SEL R7, R2, R44, !P6 ;  /* 0x0000002c02077207 */ /* 0x002fc40007000000 */
[----:B---3--:R-:W-:-:S03]  /*1cba0*/  SEL R6, R2, R43, !P6 ;  /* 0x0000002b02067207 */ /* 0x008fc60007000000 */
[----:B------:R1:W-:Y:S01]  /*1cbb0*/  STL [R1+0x1594], R7 ;  /* 0x0015940701007387 */ /* 0x0003e20000100800 */
[----:B----4-:R-:W-:-:S03]  /*1cbc0*/  SEL R9, R2, R52, !P6 ;  /* 0x0000003402097207 */ /* 0x010fc60007000000 */
[----:B------:R3:W-:Y:S04]  /*1cbd0*/  STL [R1+0x1598], R6 ;  /* 0x0015980601007387 */ /* 0x0007e80000100800 */
[----:B------:R4:W-:Y:S01]  /*1cbe0*/  STL [R1+0x159c], R9 ;  /* 0x00159c0901007387 */ /* 0x0009e20000100800 */
[C---:B-1----:R-:W-:Y:S02]  /*1cbf0*/  SEL R7, R2.reuse, R51, !P6 ;  /* 0x0000003302077207 */ /* 0x042fe40007000000 */
        /* <DEDUP_REMOVED lines=10> */
[----:B------:R4:W-:Y:S04]  /*1cca0*/  STL [R1+0x15b4], R9 ;  /* 0x0015b40901007387 */ /* 0x0009e80000100800 */
[----:B------:R-:W2:Y:S01]  /*1ccb0*/  LDL.LU R35, [R1+0x350] ;  /* 0x0003500001237983 */ /* 0x000ea20000300800 */
[C---:B-1----:R-:W-:Y:S02]  /*1ccc0*/  SEL R7, R2.reuse, R55, !P6 ;  /* 0x0000003702077207 */ /* 0x042fe40007000000 */
[----:B---3--:R-:W-:-:S03]  /*1ccd0*/  SEL R6, R2, R54, !P6 ;  /* 0x0000003602067207 */ /* 0x008fc60007000000 */
[----:B------:R1:W-:Y:S01]  /*1cce0*/  STL [R1+0x15b8], R7 ;  /* 0x0015b80701007387 */ /* 0x0003e20000100800 */
[----:B----4-:R-:W-:-:S03]  /*1ccf0*/  SEL R9, R2, R61, !P6 ;  /* 0x0000003d02097207 */ /* 0x010fc60007000000 */
[----:B------:R-:W3:Y:S04]  /*1cd00*/  LDL.LU R37, [R1+0x34c] ;  /* 0x00034c0001257983 */ /* 0x000ee80000300800 */
[----:B------:R4:W-:Y:S01]  /*1cd10*/  STL [R1+0x15bc], R6 ;  /* 0x0015bc0601007387 */ /* 0x0009e20000100800 */
[C---:B-1----:R-:W-:Y:S02]  /*1cd20*/  SEL R7, R2.reuse, R53, !P6 ;  /* 0x0000003502077207 */ /* 0x042fe40007000000 */
[----:B----4-:R-:W-:-:S03]  /*1cd30*/  SEL R6, R2, R64, !P6 ;  /* 0x0000004002067207 */ /* 0x010fc60007000000 */
[----:B------:R1:W-:Y:S04]  /*1cd40*/  STL [R1+0x15c0], R7 ;  /* 0x0015c00701007387 */ /* 0x0003e80000100800 */
[----:B------:R4:W-:Y:S04]  /*1cd50*/  STL [R1+0x15c4], R6 ;  /* 0x0015c40601007387 */ /* 0x0009e80000100800 */
[----:B------:R4:W-:Y:S01]  /*1cd60*/  STL [R1+0x15c8], R9 ;  /* 0x0015c80901007387 */ /* 0x0009e20000100800 */
[C---:B-1----:R-:W-:Y:S02]  /*1cd70*/  SEL R7, R2.reuse, R60, !P6 ;  /* 0x0000003c02077207 */ /* 0x042fe40007000000 */
[----:B----4-:R-:W-:-:S03]  /*1cd80*/  SEL R6, R2, R59, !P6 ;  /* 0x0000003b02067207 */ /* 0x010fc60007000000 */
[----:B------:R1:W-:Y:S01]  /*1cd90*/  STL [R1+0x15cc], R7 ;  /* 0x0015cc0701007387 */ /* 0x0003e20000100800 */
[----:B------:R-:W-:-:S03]  /*1cda0*/  SEL R9, R2, R58, !P6 ;  /* 0x0000003a02097207 */ /* 0x000fc60007000000 */
[----:B------:R4:W-:Y:S04]  /*1cdb0*/  STL [R1+0x15d0], R6 ;  /* 0x0015d00601007387 */ /* 0x0009e80000100800 */
[----:B------:R4:W-:Y:S04]  /*1cdc0*/  STL [R1+0x15d4], R9 ;  /* 0x0015d40901007387 */ /* 0x0009e80000100800 */
[----:B------:R-:W3:Y:S01]  /*1cdd0*/  LDL.LU R242, [R1+0x268] ;  /* 0x0002680001f27983 */ /* 0x000ee20000300800 */
[C---:B-1----:R-:W-:Y:S02]  /*1cde0*/  SEL R7, R2.reuse, R80, !P6 ;  /* 0x0000005002077207 */ /* 0x042fe40007000000 */
[----:B----4-:R-:W-:-:S03]  /*1cdf0*/  SEL R6, R2, R76, !P6 ;  /* 0x0000004c02067207 */ /* 0x010fc60007000000 */
[----:B------:R1:W-:Y:S01]  /*1ce00*/  STL [R1+0x15d8], R7 ;  /* 0x0015d80701007387 */ /* 0x0003e20000100800 */
[----:B------:R-:W-:-:S03]  /*1ce10*/  SEL R9, R2, R236, !P6 ;  /* 0x000000ec02097207 */ /* 0x000fc60007000000 */
        /* <DEDUP_REMOVED lines=10> */
[----:B------:R-:W-:Y:S04]  /*1cec0*/  STL [R1+0x15f0], R6 ;  /* 0x0015f00601007387 */ /* 0x000fe80000100800 */
[----:B------:R4:W-:Y:S01]  /*1ced0*/  STL [R1+0x15f4], R9 ;  /* 0x0015f40901007387 */ /* 0x0009e20000100800 */
[C---:B-1----:R-:W-:Y:S01]  /*1cee0*/  SEL R7, R2.reuse, R243, !P6 ;  /* 0x000000f302077207 */ /* 0x042fe20007000000 */
[----:B----4-:R-:W1:Y:S01]  /*1cef0*/  S2R R9, SR_TID.X ;  /* 0x0000000000097919 */ /* 0x010e620000002100 */
[----:B------:R-:W-:-:S03]  /*1cf00*/  SEL R6, R2, R241, !P6 ;  /* 0x000000f102067207 */ /* 0x000fc60007000000 */
[----:B------:R-:W-:Y:S04]  /*1cf10*/  STL [R1+0x2dc4], R7 ;  /* 0x002dc40701007387 */ /* 0x000fe80000100800 */
[----:B------:R4:W-:Y:S04]  /*1cf20*/  STL [R1+0x15f8], R6 ;  /* 0x0015f80601007387 */ /* 0x0009e80000100800 */
[----:B------:R-:W-:Y:S01]  /*1cf30*/  STL [R1+0x2dc8], R11 ;  /* 0x002dc80b01007387 */ /* 0x000fe20000100800 */
[----:B----4-:R-:W-:-:S05]  /*1cf40*/  SEL R6, R2, R244, !P6 ;  /* 0x000000f402067207 */ /* 0x010fca0007000000 */
[----:B------:R4:W-:Y:S01]  /*1cf50*/  STL [R1+0x1600], R6 ;  /* 0x0016000601007387 */ /* 0x0009e20000100800 */
[C---:B------:R-:W-:Y:S02]  /*1cf60*/  SEL R7, R2.reuse, R246, !P6 ;  /* 0x000000f602077207 */ /* 0x040fe40007000000 */
[C---:B------:R-:W-:Y:S02]  /*1cf70*/  SEL R13, R2.reuse, R249, !P6 ;  /* 0x000000f9020d7207 */ /* 0x040fe40007000000 */
[----:B----4-:R-:W-:-:S05]  /*1cf80*/  SEL R6, R2, R247, !P6 ;  /* 0x000000f702067207 */ /* 0x010fca0007000000 */
[----:B------:R4:W-:Y:S01]  /*1cf90*/  STL [R1+0x2dcc], R6 ;  /* 0x002dcc0601007387 */ /* 0x0009e20000100800 */
[----:B-1----:R-:W-:-:S03]  /*1cfa0*/  LOP3.LUT R251, R9, 0x7f, RZ, 0xc0, !PT ;  /* 0x0000007f09fb7812 */ /* 0x002fc600078ec0ff */
[----:B------:R-:W-:Y:S01]  /*1cfb0*/  STL [R1+0x1608], R7 ;  /* 0x0016080701007387 */ /* 0x000fe20000100800 */
[----:B----4-:R-:W-:-:S03]  /*1cfc0*/  SEL R6, R2, R248, !P6 ;  /* 0x000000f802067207 */ /* 0x010fc60007000000 */
[----:B------:R1:W-:Y:S01]  /*1cfd0*/  STL [R1+0x2dd0], R13 ;  /* 0x002dd00d01007387 */ /* 0x0003e20000100800 */
[----:B------:R-:W-:-:S03]  /*1cfe0*/  SEL R9, R2, R3, !P6 ;  /* 0x0000000302097207 */ /* 0x000fc60007000000 */
[----:B------:R4:W-:Y:S01]  /*1cff0*/  STL [R1+0x1610], R6 ;  /* 0x0016100601007387 */ /* 0x0009e20000100800 */
[C---:B-1----:R-:W-:Y:S02]  /*1d000*/  SEL R13, R2.reuse, R4, !P6 ;  /* 0x00000004020d7207 */ /* 0x042fe40007000000 */
[----:B----4-:R-:W-:-:S05]  /*1d010*/  SEL R6, R2, R250, !P6 ;  /* 0x000000fa02067207 */ /* 0x010fca0007000000 */
[----:B------:R-:W-:Y:S04]  /*1d020*/  STL [R1+0x1618], R6 ;  /* 0x0016180601007387 */ /* 0x000fe80000100800 */
[----:B------:R-:W-:Y:S04]  /*1d030*/  STL [R1+0x2dd4], R9 ;  /* 0x002dd40901007387 */ /* 0x000fe80000100800 */
[----:B------:R1:W-:Y:S04]  /*1d040*/  STL [R1+0x2dd8], R13 ;  /* 0x002dd80d01007387 */ /* 0x0003e80000100800 */
[----:B------:R-:W4:Y:S01]  /*1d050*/  LDL.LU R235, [R1+0x10] ;  /* 0x0000100001eb7983 */ /* 0x000f220000300800 */
[----:B--2---:R-:W-:-:S05]  /*1d060*/  IMAD R251, R251, R34, RZ ;  /* 0x00000022fbfb7224 */ /* 0x004fca00078e02ff */
[----:B------:R-:W-:Y:S02]  /*1d070*/  LEA.HI.X.SX32 R243, R251, R0, 0x2, P4 ;  /* 0x00000000fbf37211 */ /* 0x000fe400020f16ff */
[----:B------:R-:W3:Y:S01]  /*1d080*/  LDC R0, c[0x0][0x240] ;  /* 0x00009000ff007b82 */ /* 0x000ee20000000800 */
[----:B------:R-:W-:-:S04]  /*1d090*/  LEA R80, P2, R35, R78, 0x2 ;  /* 0x0000004e23507211 */ /* 0x000fc800078410ff */
[----:B------:R-:W-:Y:S02]  /*1d0a0*/  LEA.HI.X.SX32 R81, R35, R79, 0x2, P2 ;  /* 0x0000004f23517211 */ /* 0x000fe400010f16ff */
        /* <DEDUP_REMOVED lines=19> */
[----:B---3--:R-:W-:-:S03]  /*1d1e0*/  IMAD R45, R242, R0, RZ ;  /* 0x00000000f22d7224 */ /* 0x008fc600078e02ff */
[----:B------:R-:W3:Y:S04]  /*1d1f0*/  LDL.LU R46, [R1+0x2f0] ;  /* 0x0002f000012e7983 */ /* 0x000ee80000300800 */
[----:B------:R-:W3:Y:S04]  /*1d200*/  LDL.LU R251, [R1+0x2ec] ;  /* 0x0002ec0001fb7983 */ /* 0x000ee80000300800 */
[----:B------:R-:W3:Y:S01]  /*1d210*/  LDL.LU R242, [R1+0x2e8] ;  /* 0x0002e80001f27983 */ /* 0x000ee20000300800 */
[----:B------:R-:W-:Y:S01]  /*1d220*/  SEL R44, R2, R239, !P6 ;  /* 0x000000ef022c7207 */ /* 0x000fe20007000000 */
[----:B------:R-:W-:Y:S01]  /*1d230*/  IMAD R42, R68, R0, RZ ;  /* 0x00000000442a7224 */ /* 0x000fe200078e02ff */
[----:B------:R-:W-:-:S02]  /*1d240*/  SEL R164, R2, R164, !P6 ;  /* 0x000000a402a47207 */ /* 0x000fc40007000000 */
[C---:B------:R-:W-:Y:S02]  /*1d250*/  SEL R174, R2.reuse, R174, !P6 ;  /* 0x000000ae02ae7207 */ /* 0x040fe40007000000 */
[----:B------:R-:W-:Y:S01]  /*1d260*/  SEL R162, R2, R32, !P6 ;  /* 0x0000002002a27207 */ /* 0x000fe20007000000 */
[----:B------:R-:W-:Y:S01]  /*1d270*/  IMAD R32, R164, R0, RZ ;  /* 0x00000000a4207224 */ /* 0x000fe200078e02ff */
[----:B------:R-:W-:Y:S01]  /*1d280*/  SEL R106, R2, R106, !P6 ;  /* 0x0000006a026a7207 */ /* 0x000fe20007000000 */
[----:B------:R-:W-:Y:S01]  /*1d290*/  IMAD R34, R174, R0, RZ ;  /* 0x00000000ae227224 */ /* 0x000fe200078e02ff */
[----:B------:R-:W-:Y:S02]  /*1d2a0*/  SEL R105, R2, R105, !P6 ;  /* 0x0000006902697207 */ /* 0x000fe40007000000 */
[C---:B------:R-:W-:Y:S01]  /*1d2b0*/  LEA R78, P1, R37.reuse, R78, 0x2 ;  /* 0x0000004e254e7211 */ /* 0x040fe200078210ff */
[-C--:B------:R-:W-:Y:S01]  /*1d2c0*/  IMAD R43, R112, R0.reuse, RZ ;  /* 0x00000000702b7224 */ /* 0x080fe200078e02ff */
[----:B------:R-:W-:Y:S01]  /*1d2d0*/  SEL R95, R2, R95, !P6 ;  /* 0x0000005f025f7207 */ /* 0x000fe20007000000 */
[-C--:B------:R-:W-:Y:S01]  /*1d2e0*/  IMAD R36, R106, R0.reuse, RZ ;  /* 0x000000006a247224 */ /* 0x080fe200078e02ff */
[----:B------:R-:W-:Y:S01]  /*1d2f0*/  LEA.HI.X.SX32 R79, R37, R79, 0x2, P1 ;  /* 0x0000004f254f7211 */ /* 0x000fe200008f16ff */
[----:B------:R-:W-:Y:S01]  /*1d300*/  IMAD R37, R105, R0, RZ ;  /* 0x0000000069257224 */ /* 0x000fe200078e02ff */
[----:B------:R-:W-:Y:S01]  /*1d310*/  SEL R94, R2, R94, !P6 ;  /* 0x0000005e025e7207 */ /* 0x000fe20007000000 */
[----:B------:R-:W-:-:S04]  /*1d320*/  IMAD R40, R95, R0, RZ ;  /* 0x000000005f287224 */ /* 0x000fc800078e02ff */
[-C--:B------:R-:W-:Y:S01]  /*1d330*/  IMAD R39, R94, R0.reuse, RZ ;  /* 0x000000005e277224 */ /* 0x080fe200078e02ff */
[----:B------:R-:W-:Y:S01]  /*1d340*/  SEL R163, R2, R163, !P6 ;  /* 0x000000a302a37207 */ /* 0x000fe20007000000 */
[----:B------:R-:W-:Y:S01]  /*1d350*/  IMAD R41, R30, R0, RZ ;  /* 0x000000001e297224 */ /* 0x000fe200078e02ff */
[C---:B------:R-:W-:Y:S02]  /*1d360*/  SEL R169, R2.reuse, R169, !P6 ;  /* 0x000000a902a97207 */ /* 0x040fe40007000000 */
[C---:B------:R-:W-:Y:S02]  /*1d370*/  SEL R22, R2.reuse, R22, !P6 ;  /* 0x0000001602167207 */ /* 0x040fe40007000000 */
[C---:B------:R-:W-:Y:S02]  /*1d380*/  SEL R171, R2.reuse, R171, !P6 ;  /* 0x000000ab02ab7207 */ /* 0x040fe40007000000 */
        /* <DEDUP_REMOVED lines=31> */
[C---:B------:R-:W-:Y:S01]  /*1d580*/  SEL R185, R2.reuse, R185, !P6 ;  /* 0x000000b902b97207 */ /* 0x040fe20007000000 */
[----:B----4-:R-:W-:Y:S01]  /*1d590*/  IMAD R30, R235, R0, RZ ;  /* 0x00000000eb1e7224 */ /* 0x010fe200078e02ff */
        /* <DEDUP_REMOVED lines=55> */
[----:B------:R-:W-:Y:S01]  /*1d910*/  SEL R225, R2, R225, !P6 ;  /* 0x000000e102e17207 */ /* 0x000fe20007000000 */
[-C--:B--2---:R-:W-:Y:S02]  /*1d920*/  IMAD R164, R77, R0.reuse, RZ ;  /* 0x000000004da47224 */ /* 0x084fe400078e02ff */
[-C--:B------:R-:W-:Y:S02]  /*1d930*/  IMAD R174, R76, R0.reuse, RZ ;  /* 0x000000004cae7224 */ /* 0x080fe400078e02ff */
[-C--:B------:R-:W-:Y:S02]  /*1d940*/  IMAD R112, R58, R0.reuse, RZ ;  /* 0x000000003a707224 */ /* 0x080fe400078e02ff */
[-C--:B------:R-:W-:Y:S02]  /*1d950*/  IMAD R106, R59, R0.reuse, RZ ;  /* 0x000000003b6a7224 */ /* 0x080fe400078e02ff */
[-C--:B------:R-:W-:Y:S02]  /*1d960*/  IMAD R236, R57, R0.reuse, RZ ;  /* 0x0000000039ec7224 */ /* 0x080fe400078e02ff */
[----:B------:R-:W-:-:S02]  /*1d970*/  IMAD R237, R48, R0, RZ ;  /* 0x0000000030ed7224 */ /* 0x000fc400078e02ff */
[-C--:B------:R-:W-:Y:S02]  /*1d980*/  IMAD R238, R49, R0.reuse, RZ ;  /* 0x0000000031ee7224 */ /* 0x080fe400078e02ff */
[-C--:B------:R-:W-:Y:S01]  /*1d990*/  IMAD R239, R50, R0.reuse, RZ ;  /* 0x0000000032ef7224 */ /* 0x080fe200078e02ff */
[----:B------:R2:W-:Y:S01]  /*1d9a0*/  STL.64 [R1+0x2f28], R236 ;  /* 0x002f28ec01007387 */ /* 0x0005e20000100a00 */
[-C--:B------:R-:W-:Y:S02]  /*1d9b0*/  IMAD R240, R51, R0.reuse, RZ ;  /* 0x0000000033f07224 */ /* 0x080fe400078e02ff */
[-C--:B------:R-:W-:Y:S01]  /*1d9c0*/  IMAD R241, R52, R0.reuse, RZ ;  /* 0x0000000034f17224 */ /* 0x080fe200078e02ff */
[----:B------:R-:W-:Y:S04]  /*1d9d0*/  STL.64 [R1+0x2f30], R238 ;  /* 0x002f30ee01007387 */ /* 0x000fe80000100a00 */
[----:B------:R-:W-:Y:S04]  /*1d9e0*/  STL.64 [R1+0x2f20], R240 ;  /* 0x002f20f001007387 */ /* 0x000fe80000100a00 */
[----:B------:R-:W4:Y:S04]  /*1d9f0*/  LDL.LU R249, [R1+0x2e4] ;  /* 0x0002e40001f97983 */ /* 0x000f280000300800 */
[----:B------:R-:W4:Y:S04]  /*1da00*/  LDL.LU R250, [R1+0x2e0] ;  /* 0x0002e00001fa7983 */ /* 0x000f280000300800 */
[----:B-1----:R-:W4:Y:S04]  /*1da10*/  LDL.LU R13, [R1+0x2d8] ;  /* 0x0002d800010d7983 */ /* 0x002f280000300800 */
[----:B--2---:R-:W2:Y:S04]  /*1da20*/  LDL.LU R237, [R1+0x2d0] ;  /* 0x0002d00001ed7983 */ /* 0x004ea80000300800 */
        /* <DEDUP_REMOVED lines=9> */
[----:B------:R-:W-:-:S03]  /*1dac0*/  IMAD R105, R60, R0, RZ ;  /* 0x000000003c697224 */ /* 0x000fc600078e02ff */
[----:B------:R-:W4:Y:S04]  /*1dad0*/  LDL.LU R58, [R1+0x288] ;  /* 0x00028800013a7983 */ /* 0x000f280000300800 */
[----:B------:R-:W4:Y:S01]  /*1dae0*/  LDL.LU R59, [R1+0x284] ;  /* 0x00028400013b7983 */ /* 0x000f220000300800 */
[----:B------:R-:W-:-:S03]  /*1daf0*/  IMAD R95, R61, R0, RZ ;  /* 0x000000003d5f7224 */ /* 0x000fc600078e02ff */
[----:B------:R-:W4:Y:S01]  /*1db00*/  LDL.LU R60, [R1+0x274] ;  /* 0x00027400013c7983 */ /* 0x000f220000300800 */
[-C--:B------:R-:W-:Y:S02]  /*1db10*/  IMAD R4, R64, R0.reuse, RZ ;  /* 0x0000000040047224 */ /* 0x080fe400078e02ff */
[----:B------:R-:W-:Y:S01]  /*1db20*/  IMAD R94, R53, R0, RZ ;  /* 0x00000000355e7224 */ /* 0x000fe200078e02ff */
[----:B------:R-:W4:Y:S04]  /*1db30*/  LDL.LU R61, [R1+0x26c] ;  /* 0x00026c00013d7983 */ /* 0x000f280000300800 */
[----:B------:R-:W4:Y:S01]  /*1db40*/  LDL.LU R64, [R1+0x264] ;  /* 0x0002640001407983 */ /* 0x000f220000300800 */
[----:B------:R-:W-:-:S03]  /*1db50*/  SEL R232, R2, R232, !P6 ;  /* 0x000000e802e87207 */ /* 0x000fc60007000000 */
[----:B------:R-:W4:Y:S01]  /*1db60*/  LDL.LU R53, [R1+0x260] ;  /* 0x0002600001357983 */ /* 0x000f220000300800 */
[----:B------:R-:W-:Y:S01]  /*1db70*/  SEL R226, R2, R226, !P6 ;  /* 0x000000e202e27207 */ /* 0x000fe20007000000 */
[----:B------:R-:W-:Y:S01]  /*1db80*/  IMAD R3, R54, R0, RZ ;  /* 0x0000000036037224 */ /* 0x000fe200078e02ff */
[C---:B------:R-:W-:Y:S01]  /*1db90*/  SEL R5, R2.reuse, R5, !P6 ;  /* 0x0000000502057207 */ /* 0x040fe20007000000 */
[----:B------:R-:W4:Y:S01]  /*1dba0*/  LDL.LU R54, [R1+0x25c] ;  /* 0x00025c0001367983 */ /* 0x000f220000300800 */
        /* <DEDUP_REMOVED lines=12> */
[----:B------:R-:W-:Y:S01]  /*1dc70*/  SEL R47, R2, R47, !P6 ;  /* 0x0000002f022f7207 */ /* 0x000fe20007000000 */
[-C--:B------:R-:W-:Y:S02]  /*1dc80*/  IMAD R2, R55, R0.reuse, RZ ;  /* 0x0000000037027224 */ /* 0x080fe400078e02ff */
[-C--:B------:R-:W-:Y:S01]  /*1dc90*/  IMAD R235, R56, R0.reuse, RZ ;  /* 0x0000000038eb7224 */ /* 0x080fe200078e02ff */
[----:B------:R-:W4:Y:S04]  /*1dca0*/  LDL.LU R55, [R1+0x24c] ;  /* 0x00024c0001377983 */ /* 0x000f280000300800 */
[----:B------:R-:W4:Y:S04]  /*1dcb0*/  LDL.LU R56, [R1+0x244] ;  /* 0x0002440001387983 */ /* 0x000f280000300800 */
[----:B------:R-:W4:Y:S04]  /*1dcc0*/  LDL.LU R57, [R1+0x238] ;  /* 0x0002380001397983 */ /* 0x000f280000300800 */
[----:B------:R-:W4:Y:S04]  /*1dcd0*/  LDL.LU R48, [R1+0x234] ;  /* 0x0002340001307983 */ /* 0x000f280000300800 */
[----:B------:R-:W4:Y:S04]  /*1dce0*/  LDL.LU R49, [R1+0x22c] ;  /* 0x00022c0001317983 */ /* 0x000f280000300800 */
[----:B------:R-:W4:Y:S01]  /*1dcf0*/  LDL.LU R50, [R1+0x228] ;  /* 0x0002280001327983 */ /* 0x000f220000300800 */
[----:B---3--:R-:W-:-:S03]  /*1dd00*/  IMAD R246, R46, R0, RZ ;  /* 0x000000002ef67224 */ /* 0x008fc600078e02ff */
[----:B------:R-:W3:Y:S01]  /*1dd10*/  LDL.LU R51, [R1+0x224] ;  /* 0x0002240001337983 */ /* 0x000ee20000300800 */
[----:B------:R-:W-:-:S03]  /*1dd20*/  IMAD R247, R251, R0, RZ ;  /* 0x00000000fbf77224 */ /* 0x000fc600078e02ff */
[----:B------:R-:W3:Y:S01]  /*1dd30*/  LDL.LU R52, [R1+0x220] ;  /* 0x0002200001347983 */ /* 0x000ee20000300800 */
[----:B------:R-:W-:-:S03]  /*1dd40*/  IMAD R248, R242, R0, RZ ;  /* 0x00000000f2f87224 */ /* 0x000fc600078e02ff */
[----:B------:R-:W3:Y:S04]  /*1dd50*/  LDL.LU R46, [R1+0x218] ;  /* 0x00021800012e7983 */ /* 0x000ee80000300800 */
[----:B------:R-:W3:Y:S04]  /*1dd60*/  LDL.LU R251, [R1+0x214] ;  /* 0x0002140001fb7983 */ /* 0x000ee80000300800 */
[----:B------:R-:W3:Y:S01]  /*1dd70*/  LDL.LU R242, [R1+0x208] ;  /* 0x0002080001f27983 */ /* 0x000ee20000300800 */
[-C--:B--2---:R-:W-:Y:S02]  /*1dd80*/  IMAD R237, R237, R0.reuse, RZ ;  /* 0x00000000eded7224 */ /* 0x084fe400078e02ff */
[----:B----4-:R-:W-:-:S03]  /*1dd90*/  IMAD R236, R68, R0, RZ ;  /* 0x0000000044ec7224 */ /* 0x010fc600078e02ff */
[----:B------:R-:W-:Y:S01]  /*1dda0*/  STL [R1+0x20], R237 ;  /* 0x000020ed01007387 */ /* 0x000fe20000100800 */
[----:B------:R-:W-:-:S03]  /*1ddb0*/  IMAD R6, R6, R0, RZ ;  /* 0x0000000006067224 */ /* 0x000fc600078e02ff */
[----:B------:R-:W-:Y:S01]  /*1ddc0*/  STL [R1+0x68], R236 ;  /* 0x000068ec01007387 */ /* 0x000fe20000100800 */
[----:B------:R-:W-:-:S03]  /*1ddd0*/  IMAD R68, R11, R0, RZ ;  /* 0x000000000b447224 */ /* 0x000fc600078e02ff */
[----:B------:R1:W-:Y:S01]  /*1dde0*/  STL [R1+0x8c], R6 ;  /* 0x00008c0601007387 */ /* 0x0003e20000100800 */
[----:B------:R-:W-:-:S03]  /*1ddf0*/  IMAD R11, R245, R0, RZ ;  /* 0x00000000f50b7224 */ /* 0x000fc600078e02ff */
[----:B------:R-:W-:Y:S01]  /*1de00*/  STL [R1+0x90], R68 ;  /* 0x0000904401007387 */ /* 0x000fe20000100800 */
[----:B-1----:R-:W-:-:S03]  /*1de10*/  IMAD R6, R244, R0, RZ ;  /* 0x00000000f4067224 */ /* 0x002fc600078e02ff */
[----:B------:R1:W-:Y:S01]  /*1de20*/  STL [R1+0xb0], R11 ;  /* 0x0000b00b01007387 */ /* 0x0003e20000100800 */
[----:B------:R-:W-:-:S03]  /*1de30*/  IMAD R7, R7, R0, RZ ;  /* 0x0000000007077224 */ /* 0x000fc600078e02ff */
[----:B------:R2:W-:Y:S01]  /*1de40*/  STL [R1+0xb4], R6 ;  /* 0x0000b40601007387 */ /* 0x0005e20000100800 */
[----:B-1----:R-:W-:-:S03]  /*1de50*/  IMAD R11, R77, R0, RZ ;  /* 0x000000004d0b7224 */ /* 0x002fc600078e02ff */
[----:B------:R1:W-:Y:S01]  /*1de60*/  STL [R1+0xb8], R7 ;  /* 0x0000b80701007387 */ /* 0x0003e20000100800 */
[----:B--2---:R-:W-:-:S03]  /*1de70*/  IMAD R6, R76, R0, RZ ;  /* 0x000000004c067224 */ /* 0x004fc600078e02ff */
[----:B------:R2:W-:Y:S04]  /*1de80*/  STL [R1+0xbc], R11 ;  /* 0x0000bc0b01007387 */ /* 0x0005e80000100800 */
[----:B------:R4:W-:Y:S01]  /*1de90*/  STL [R1+0xc0], R6 ;  /* 0x0000c00601007387 */ /* 0x0009e20000100800 */
[-C--:B-1----:R-:W-:Y:S02]  /*1dea0*/  IMAD R7, R58, R0.reuse, RZ ;  /* 0x000000003a077224 */ /* 0x082fe400078e02ff */
[----:B--2---:R-:W-:-:S03]  /*1deb0*/  IMAD R11, R59, R0, RZ ;  /* 0x000000003b0b7224 */ /* 0x004fc600078e02ff */
[----:B------:R1:W-:Y:S01]  /*1dec0*/  STL [R1+0xc4], R7 ;  /* 0x0000c40701007387 */ /* 0x0003e20000100800 */
[----:B----4-:R-:W-:-:S03]  /*1ded0*/  IMAD R6, R60, R0, RZ ;  /* 0x000000003c067224 */ /* 0x010fc600078e02ff */
[----:B------:R2:W-:Y:S04]  /*1dee0*/  STL [R1+0xc8], R11 ;  /* 0x0000c80b01007387 */ /* 0x0005e80000100800 */
[----:B------:R4:W-:Y:S01]  /*1def0*/  STL [R1+0xcc], R6 ;  /* 0x0000cc0601007387 */ /* 0x0009e20000100800 */
[-C--:B-1----:R-:W-:Y:S02]  /*1df00*/  IMAD R7, R61, R0.reuse, RZ ;  /* 0x000000003d077224 */ /* 0x082fe400078e02ff */
[----:B--2---:R-:W-:-:S03]  /*1df10*/  IMAD R11, R64, R0, RZ ;  /* 0x00000000400b7224 */ /* 0x004fc600078e02ff */
[----:B------:R1:W-:Y:S01]  /*1df20*/  STL [R1+0xd0], R7 ;  /* 0x0000d00701007387 */ /* 0x0003e20000100800 */
[----:B----4-:R-:W-:-:S03]  /*1df30*/  IMAD R6, R53, R0, RZ ;  /* 0x0000000035067224 */ /* 0x010fc600078e02ff */
[----:B------:R-:W-:Y:S04]  /*1df40*/  STL [R1+0xd4], R11 ;  /* 0x0000d40b01007387 */ /* 0x000fe80000100800 */
[----:B------:R2:W-:Y:S01]  /*1df50*/  STL [R1+0xd8], R6 ;  /* 0x0000d80601007387 */ /* 0x0005e20000100800 */
[----:B-1----:R-:W-:-:S05]  /*1df60*/  IMAD R7, R54, R0, RZ ;  /* 0x0000000036077224 */ /* 0x002fca00078e02ff */
[----:B------:R1:W-:Y:S01]  /*1df70*/  STL [R1+0xdc], R7 ;  /* 0x0000dc0701007387 */ /* 0x0003e20000100800 */
[-C--:B--2---:R-:W-:Y:S02]  /*1df80*/  IMAD R6, R56, R0.reuse, RZ ;  /* 0x0000000038067224 */ /* 0x084fe400078e02ff */
[----:B------:R-:W-:-:S03]  /*1df90*/  IMAD R53, R57, R0, RZ ;  /* 0x0000000039357224 */ /* 0x000fc600078e02ff */
[----:B------:R2:W-:Y:S01]  /*1dfa0*/  STL [R1+0xe4], R6 ;  /* 0x0000e40601007387 */ /* 0x0005e20000100800 */
[----:B-1----:R-:W-:-:S03]  /*1dfb0*/  IMAD R7, R48, R0, RZ ;  /* 0x0000000030077224 */ /* 0x002fc600078e02ff */
[----:B------:R-:W-:Y:S01]  /*1dfc0*/  STL [R1+0xe8], R53 ;  /* 0x0000e83501007387 */ /* 0x000fe20000100800 */
[----:B--2---:R-:W-:-:S03]  /*1dfd0*/  IMAD R6, R49, R0, RZ ;  /* 0x0000000031067224 */ /* 0x004fc600078e02ff */
[----:B------:R3:W-:Y:S01]  /*1dfe0*/  STL [R1+0xec], R7 ;  /* 0x0000ec0701007387 */ /* 0x0007e20000100800 */
[----:B------:R-:W-:-:S03]  /*1dff0*/  IMAD R48, R50, R0, RZ ;  /* 0x0000000032307224 */ /* 0x000fc600078e02ff */
[----:B------:R1:W-:Y:S01]  /*1e000*/  STL [R1+0xf0], R6 ;  /* 0x0000f00601007387 */ /* 0x0003e20000100800 */
[----:B---3--:R-:W-:-:S03]  /*1e010*/  IMAD R7, R51, R0, RZ ;  /* 0x0000000033077224 */ /* 0x008fc600078e02ff */
[----:B------:R-:W-:Y:S01]  /*1e020*/  STL [R1+0xf4], R48 ;  /* 0x0000f43001007387 */ /* 0x000fe20000100800 */
[-C--:B------:R-:W-:Y:S02]  /*1e030*/  IMAD R46, R46, R0.reuse, RZ ;  /* 0x000000002e2e7224 */ /* 0x080fe400078e02ff */
[-C--:B-1----:R-:W-:Y:S01]  /*1e040*/  IMAD R6, R52, R0.reuse, RZ ;  /* 0x0000000034067224 */ /* 0x082fe200078e02ff */
[----:B------:R1:W-:Y:S04]  /*1e050*/  STL [R1+0xf8], R7 ;  /* 0x0000f80701007387 */ /* 0x0003e80000100800 */
[----:B------:R2:W-:Y:S01]  /*1e060*/  STL [R1+0xfc], R6 ;  /* 0x0000fc0601007387 */ /* 0x0005e20000100800 */
[----:B-1----:R-:W-:-:S03]  /*1e070*/  IMAD R7, R251, R0, RZ ;  /* 0x00000000fb077224 */ /* 0x002fc600078e02ff */
[----:B------:R-:W-:Y:S01]  /*1e080*/  STL [R1+0x100], R46 ;  /* 0x0001002e01007387 */ /* 0x000fe20000100800 */
[----:B--2---:R-:W-:-:S03]  /*1e090*/  IMAD R6, R242, R0, RZ ;  /* 0x00000000f2067224 */ /* 0x004fc600078e02ff */
[----:B------:R-:W2:Y:S04]  /*1e0a0*/  LDL.LU R238, [R1+0x204] ;  /* 0x0002040001ee7983 */ /* 0x000ea80000300800 */
[----:B------:R-:W-:Y:S04]  /*1e0b0*/  STL [R1+0x104], R7 ;  /* 0x0001040701007387 */ /* 0x000fe80000100800 */
[----:B------:R-:W3:Y:S04]  /*1e0c0*/  LDL.LU R239, [R1+0x200] ;  /* 0x0002000001ef7983 */ /* 0x000ee80000300800 */
[----:B------:R1:W-:Y:S04]  /*1e0d0*/  STL [R1+0x108], R6 ;  /* 0x0001080601007387 */ /* 0x0003e80000100800 */
[----:B------:R-:W4:Y:S04]  /*1e0e0*/  LDL.LU R236, [R1+0x1f4] ;  /* 0x0001f40001ec7983 */ /* 0x000f280000300800 */
[----:B------:R-:W4:Y:S04]  /*1e0f0*/  LDL.LU R237, [R1+0x1e8] ;  /* 0x0001e80001ed7983 */ /* 0x000f280000300800 */
[----:B------:R-:W4:Y:S04]  /*1e100*/  LDL.LU R68, [R1+0x1e4] ;  /* 0x0001e40001447983 */ /* 0x000f280000300800 */
[----:B-1----:R-:W4:Y:S04]  /*1e110*/  LDL.LU R6, [R1+0x1dc] ;  /* 0x0001dc0001067983 */ /* 0x002f280000300800 */
        /* <DEDUP_REMOVED lines=13> */
[----:B------:R-:W4:Y:S04]  /*1e1f0*/  LDL.LU R55, [R1+0x188] ;  /* 0x0001880001377983 */ /* 0x000f280000300800 */
[----:B------:R-:W4:Y:S04]  /*1e200*/  LDL.LU R56, [R1+0x178] ;  /* 0x0001780001387983 */ /* 0x000f280000300800 */
[----:B------:R-:W4:Y:S04]  /*1e210*/  LDL.LU R57, [R1+0x164] ;  /* 0x0001640001397983 */ /* 0x000f280000300800 */
[----:B------:R-:W4:Y:S04]  /*1e220*/  LDL.LU R48, [R1+0xac] ;  /* 0x0000ac0001307983 */ /* 0x000f280000300800 */
[----:B------:R-:W4:Y:S01]  /*1e230*/  LDL.LU R49, [R1+0xa8] ;  /* 0x0000a80001317983 */ /* 0x000f220000300800 */
[----:B------:R-:W-:-:S03]  /*1e240*/  IMAD.MOV.U32 R51, RZ, RZ, R47 ;  /* 0x000000ffff337224 */ /* 0x000fc600078e002f */
[----:B------:R-:W4:Y:S01]  /*1e250*/  LDL.LU R50, [R1+0xa4] ;  /* 0x0000a40001327983 */ /* 0x000f220000300800 */
[----:B------:R-:W-:-:S03]  /*1e260*/  IMAD.MOV.U32 R52, RZ, RZ, R162 ;  /* 0x000000ffff347224 */ /* 0x000fc600078e00a2 */
[----:B------:R-:W4:Y:S04]  /*1e270*/  LDL.LU R46, [R1+0xa0] ;  /* 0x0000a000012e7983 */ /* 0x000f280000300800 */
[----:B------:R-:W4:Y:S04]  /*1e280*/  LDL.LU R47, [R1+0x9c] ;  /* 0x00009c00012f7983 */ /* 0x000f280000300800 */
[----:B------:R-:W4:Y:S04]  /*1e290*/  LDL.LU R162, [R1+0x98] ;  /* 0x0000980001a27983 */ /* 0x000f280000300800 */
[----:B------:R-:W4:Y:S04]  /*1e2a0*/  LDL.LU R251, [R1+0x94] ;  /* 0x0000940001fb7983 */ /* 0x000f280000300800 */
[----:B------:R-:W4:Y:S01]  /*1e2b0*/  LDL.LU R242, [R1+0x88] ;  /* 0x0000880001f27983 */ /* 0x000f220000300800 */
[----:B--2---:R-:W-:-:S02]  /*1e2c0*/  IMAD R240, R238, R0, RZ ;  /* 0x00000000eef07224 */ /* 0x004fc400078e02ff */
[----:B---3--:R-:W-:-:S03]  /*1e2d0*/  IMAD R239, R239, R0, RZ ;  /* 0x00000000efef7224 */ /* 0x008fc600078e02ff */
[----:B------:R-:W-:Y:S01]  /*1e2e0*/  STL [R1+0x10c], R240 ;  /* 0x00010cf001007387 */ /* 0x000fe20000100800 */
[----:B----4-:R-:W-:-:S03]  /*1e2f0*/  IMAD R238, R236, R0, RZ ;  /* 0x00000000ecee7224 */ /* 0x010fc600078e02ff */
[----:B------:R-:W-:Y:S01]  /*1e300*/  STL [R1+0x110], R239 ;  /* 0x000110ef01007387 */ /* 0x000fe20000100800 */
[----:B------:R-:W-:-:S03]  /*1e310*/  IMAD R236, R237, R0, RZ ;  /* 0x00000000edec7224 */ /* 0x000fc600078e02ff */
[----:B------:R-:W-:Y:S01]  /*1e320*/  STL [R1+0x114], R238 ;  /* 0x000114ee01007387 */ /* 0x000fe20000100800 */
[----:B------:R-:W-:-:S03]  /*1e330*/  IMAD R68, R68, R0, RZ ;  /* 0x0000000044447224 */ /* 0x000fc600078e02ff */
[----:B------:R-:W-:Y:S01]  /*1e340*/  STL [R1+0x118], R236 ;  /* 0x000118ec01007387 */ /* 0x000fe20000100800 */
[----:B------:R-:W-:-:S03]  /*1e350*/  IMAD R6, R6, R0, RZ ;  /* 0x0000000006067224 */ /* 0x000fc600078e02ff */
[----:B------:R1:W-:Y:S04]  /*1e360*/  STL [R1+0x11c], R68 ;  /* 0x00011c4401007387 */ /* 0x0003e80000100800 */
[----:B------:R-:W-:Y:S01]  /*1e370*/  STL [R1+0x120], R6 ;  /* 0x0001200601007387 */ /* 0x000fe20000100800 */
[-C--:B-1----:R-:W-:Y:S02]  /*1e380*/  IMAD R68, R245, R0.reuse, RZ ;  /* 0x00000000f5447224 */ /* 0x082fe400078e02ff */
[----:B------:R-:W-:-:S03]  /*1e390*/  IMAD R77, R77, R0, RZ ;  /* 0x000000004d4d7224 */ /* 0x000fc600078e02ff */
[----:B------:R1:W-:Y:S01]  /*1e3a0*/  STL [R1+0x128], R68 ;  /* 0x0001284401007387 */ /* 0x0003e20000100800 */
[----:B------:R-:W-:-:S03]  /*1e3b0*/  IMAD R76, R76, R0, RZ ;  /* 0x000000004c4c7224 */ /* 0x000fc600078e02ff */
[----:B------:R-:W-:Y:S01]  /*1e3c0*/  STL [R1+0x130], R77 ;  /* 0x0001304d01007387 */ /* 0x000fe20000100800 */
[-C--:B-1----:R-:W-:Y:S02]  /*1e3d0*/  IMAD R68, R58, R0.reuse, RZ ;  /* 0x000000003a447224 */ /* 0x082fe400078e02ff */
[-C--:B------:R-:W-:Y:S01]  /*1e3e0*/  IMAD R59, R59, R0.reuse, RZ ;  /* 0x000000003b3b7224 */ /* 0x080fe200078e02ff */
[----:B------:R-:W-:Y:S01]  /*1e3f0*/  STL [R1+0x134], R76 ;  /* 0x0001344c01007387 */ /* 0x000fe20000100800 */
[----:B------:R-:W-:-:S03]  /*1e400*/  IMAD R58, R60, R0, RZ ;  /* 0x000000003c3a7224 */ /* 0x000fc600078e02ff */
[----:B------:R-:W-:Y:S04]  /*1e410*/  STL [R1+0x138], R68 ;  /* 0x0001384401007387 */ /* 0x000fe80000100800 */
[----:B------:R1:W-:Y:S04]  /*1e420*/  STL [R1+0x13c], R59 ;  /* 0x00013c3b01007387 */ /* 0x0003e80000100800 */
[----:B------:R2:W-:Y:S01]  /*1e430*/  STL [R1+0x140], R58 ;  /* 0x0001403a01007387 */ /* 0x0005e20000100800 */
[-C--:B------:R-:W-:Y:S02]  /*1e440*/  IMAD R53, R53, R0.reuse, RZ ;  /* 0x0000000035357224 */ /* 0x080fe400078e02ff */
[----:B-1----:R-:W-:-:S02]  /*1e450*/  IMAD R59, R64, R0, RZ ;  /* 0x00000000403b7224 */ /* 0x002fc400078e02ff */
[----:B--2---:R-:W-:-:S05]  /*1e460*/  IMAD R58, R61, R0, RZ ;  /* 0x000000003d3a7224 */ /* 0x004fca00078e02ff */
[----:B------:R1:W-:Y:S04]  /*1e470*/  STL [R1+0x144], R58 ;  /* 0x0001443a01007387 */ /* 0x0003e80000100800 */
[----:B------:R-:W-:Y:S04]  /*1e480*/  STL [R1+0x148], R59 ;  /* 0x0001483b01007387 */ /* 0x000fe80000100800 */
[----:B------:R2:W-:Y:S01]  /*1e490*/  STL [R1+0x14c], R53 ;  /* 0x00014c3501007387 */ /* 0x0005e20000100800 */
[-C--:B-1----:R-:W-:Y:S02]  /*1e4a0*/  IMAD R58, R54, R0.reuse, RZ ;  /* 0x00000000363a7224 */ /* 0x082fe400078e02ff */
[----:B------:R-:W-:-:S02]  /*1e4b0*/  IMAD R54, R55, R0, RZ ;  /* 0x0000000037367224 */ /* 0x000fc400078e02ff */
[-C--:B------:R-:W-:Y:S01]  /*1e4c0*/  IMAD R55, R57, R0.reuse, RZ ;  /* 0x0000000039377224 */ /* 0x080fe200078e02ff */
[----:B------:R-:W-:Y:S01]  /*1e4d0*/  STL [R1+0x150], R58 ;  /* 0x0001503a01007387 */ /* 0x000fe20000100800 */
[----:B--2---:R-:W-:-:S03]  /*1e4e0*/  IMAD R53, R56, R0, RZ ;  /* 0x0000000038357224 */ /* 0x004fc600078e02ff */
[----:B------:R1:W-:Y:S04]  /*1e4f0*/  STL [R1+0x154], R54 ;  /* 0x0001543601007387 */ /* 0x0003e80000100800 */
[----:B------:R2:W-:Y:S01]  /*1e500*/  STL [R1+0x158], R53 ;  /* 0x0001583501007387 */ /* 0x0005e20000100800 */
[-C--:B-1----:R-:W-:Y:S02]  /*1e510*/  IMAD R54, R48, R0.reuse, RZ ;  /* 0x0000000030367224 */ /* 0x082fe400078e02ff */
[-C--:B------:R-:W-:Y:S02]  /*1e520*/  IMAD R48, R50, R0.reuse, RZ ;  /* 0x0000000032307224 */ /* 0x080fe400078e02ff */
[-C--:B--2---:R-:W-:Y:S01]  /*1e530*/  IMAD R53, R49, R0.reuse, RZ ;  /* 0x0000000031357224 */ /* 0x084fe200078e02ff */
[----:B------:R-:W-:Y:S01]  /*1e540*/  STL [R1+0x15c], R55 ;  /* 0x00015c3701007387 */ /* 0x000fe20000100800 */
[----:B------:R-:W-:-:S02]  /*1e550*/  IMAD R49, R46, R0, RZ ;  /* 0x000000002e317224 */ /* 0x000fc400078e02ff */
[-C--:B------:R-:W-:Y:S01]  /*1e560*/  IMAD R46, R47, R0.reuse, RZ ;  /* 0x000000002f2e7224 */ /* 0x080fe200078e02ff */
[----:B------:R-:W-:Y:S04]  /*1e570*/  STL [R1+0xac], R54 ;  /* 0x0000ac3601007387 */ /* 0x000fe80000100800 */
[----:B------:R-:W-:Y:S01]  /*1e580*/  STL [R1+0xa8], R53 ;  /* 0x0000a83501007387 */ /* 0x000fe20000100800 */
[----:B------:R-:W-:-:S03]  /*1e590*/  IMAD R47, R251, R0, RZ ;  /* 0x00000000fb2f7224 */ /* 0x000fc600078e02ff */
[----:B------:R1:W-:Y:S04]  /*1e5a0*/  STL [R1+0xa4], R48 ;  /* 0x0000a43001007387 */ /* 0x0003e80000100800 */
[----:B------:R-:W-:Y:S01]  /*1e5b0*/  STL [R1+0xa0], R49 ;  /* 0x0000a03101007387 */ /* 0x000fe20000100800 */
[----:B-1----:R-:W-:-:S03]  /*1e5c0*/  IMAD R48, R162, R0, RZ ;  /* 0x00000000a2307224 */ /* 0x002fc600078e02ff */
[----:B------:R1:W-:Y:S04]  /*1e5d0*/  STL [R1+0x9c], R46 ;  /* 0x00009c2e01007387 */ /* 0x0003e80000100800 */
[----:B------:R-:W-:Y:S04]  /*1e5e0*/  STL [R1+0x98], R48 ;  /* 0x0000983001007387 */ /* 0x000fe80000100800 */
[----:B------:R-:W2:Y:S01]  /*1e5f0*/  LDL.LU R162, [R1+0x84] ;  /* 0x0000840001a27983 */ /* 0x000ea20000300800 */
[----:B-1----:R-:W-:-:S03]  /*1e600*/  IMAD R46, R242, R0, RZ ;  /* 0x00000000f22e7224 */ /* 0x002fc600078e02ff */
[----:B------:R1:W-:Y:S04]  /*1e610*/  STL [R1+0x94], R47 ;  /* 0x0000942f01007387 */ /* 0x0003e80000100800 */
[----:B------:R-:W3:Y:S04]  /*1e620*/  LDL.LU R251, [R1+0x80] ;  /* 0x0000800001fb7983 */ /* 0x000ee80000300800 */
[----:B------:R4:W-:Y:S04]  /*1e630*/  STL [R1+0x88], R46 ;  /* 0x0000882e01007387 */ /* 0x0009e80000100800 */
[----:B------:R-:W3:Y:S04]  /*1e640*/  LDL.LU R242, [R1+0x7c] ;  /* 0x00007c0001f27983 */ /* 0x000ee80000300800 */
[----:B-1----:R-:W3:Y:S04]  /*1e650*/  LDL.LU R47, [R1+0x78] ;  /* 0x00007800012f7983 */ /* 0x002ee80000300800 */
[----:B----4-:R-:W4:Y:S04]  /*1e660*/  LDL.LU R46, [R1+0x74] ;  /* 0x00007400012e7983 */ /* 0x010f280000300800 */
        /* <DEDUP_REMOVED lines=25> */
[----:B--2---:R-:W-:-:S05]  /*1e800*/  IMAD R162, R162, R0, RZ ;  /* 0x00000000a2a27224 */ /* 0x004fca00078e02ff */
[----:B------:R1:W-:Y:S01]  /*1e810*/  STL [R1+0x84], R162 ;  /* 0x000084a201007387 */ /* 0x0003e20000100800 */
[----:B---3--:R-:W-:-:S03]  /*1e820*/  IMAD R251, R251, R0, RZ ;  /* 0x00000000fbfb7224 */ /* 0x008fc600078e02ff */
[----:B-1----:R-:W2:Y:S01]  /*1e830*/  LDL.LU R162, [R1+0x2f48] ;  /* 0x002f480001a27983 */ /* 0x002ea20000300800 */
[----:B------:R-:W-:-:S03]  /*1e840*/  IMAD R242, R242, R0, RZ ;  /* 0x00000000f2f27224 */ /* 0x000fc600078e02ff */
[----:B------:R1:W-:Y:S04]  /*1e850*/  STL [R1+0x80], R251 ;  /* 0x000080fb01007387 */ /* 0x0003e80000100800 */
[----:B-1----:R-:W3:Y:S04]  /*1e860*/  LDL.LU R251, [R1+0x2f44] ;  /* 0x002f440001fb7983 */ /* 0x002ee80000300800 */
[----:B------:R1:W-:Y:S04]  /*1e870*/  STL [R1+0x7c], R242 ;  /* 0x00007cf201007387 */ /* 0x0003e80000100800 */
[----:B-1----:R-:W2:Y:S01]  /*1e880*/  LDL.LU R242, [R1+0x2f40] ;  /* 0x002f400001f27983 */ /* 0x002ea20000300800 */
[----:B------:R-:W-:-:S02]  /*1e890*/  IMAD R47, R47, R0, RZ ;  /* 0x000000002f2f7224 */ /* 0x000fc400078e02ff */
[-C--:B----4-:R-:W-:Y:S02]  /*1e8a0*/  IMAD R46, R46, R0.reuse, RZ ;  /* 0x000000002e2e7224 */ /* 0x090fe400078e02ff */
[-C--:B------:R-:W-:Y:S01]  /*1e8b0*/  IMAD R240, R240, R0.reuse, RZ ;  /* 0x00000000f0f07224 */ /* 0x080fe200078e02ff */
[----:B------:R1:W-:Y:S01]  /*1e8c0*/  STL [R1+0x78], R47 ;  /* 0x0000782f01007387 */ /* 0x0003e20000100800 */
[----:B------:R-:W-:-:S03]  /*1e8d0*/  IMAD R238, R238, R0, RZ ;  /* 0x00000000eeee7224 */ /* 0x000fc600078e02ff */
[----:B------:R-:W-:Y:S01]  /*1e8e0*/  STL [R1+0x74], R46 ;  /* 0x0000742e01007387 */ /* 0x000fe20000100800 */
[----:B------:R-:W-:-:S03]  /*1e8f0*/  IMAD R239, R239, R0, RZ ;  /* 0x00000000efef7224 */ /* 0x000fc600078e02ff */
[----:B------:R4:W-:Y:S01]  /*1e900*/  STL [R1+0x70], R240 ;  /* 0x000070f001007387 */ /* 0x0009e20000100800 */
[-C--:B------:R-:W-:Y:S01]  /*1e910*/  IMAD R236, R236, R0.reuse, RZ ;  /* 0x00000000ecec7224 */ /* 0x080fe200078e02ff */
[----:B-1----:R-:W1:Y:S01]  /*1e920*/  LDC R47, c[0x0][0x230] ;  /* 0x00008c00ff2f7b82 */ /* 0x002e620000000800 */
[----:B----4-:R-:W-:-:S07]  /*1e930*/  IMAD R240, R241, R0, RZ ;  /* 0x00000000f1f07224 */ /* 0x010fce00078e02ff */
[----:B------:R-:W4:Y:S01]  /*1e940*/  LDC R46, c[0x0][0x230] ;  /* 0x00008c00ff2e7b82 */ /* 0x000f220000000800 */
[----:B------:R-:W-:Y:S04]  /*1e950*/  STL [R1+0x6c], R240 ;  /* 0x00006cf001007387 */ /* 0x000fe80000100800 */
[----:B------:R1:W-:Y:S04]  /*1e960*/  STL [R1+0x64], R238 ;  /* 0x000064ee01007387 */ /* 0x0003e80000100800 */
[----:B------:R-:W-:Y:S04]  /*1e970*/  STL [R1+0x60], R239 ;  /* 0x000060ef01007387 */ /* 0x000fe80000100800 */
[----:B------:R1:W-:Y:S02]  /*1e980*/  STL [R1+0x5c], R236 ;  /* 0x00005cec01007387 */ /* 0x0003e40000100800 */
[----:B-1----:R-:W-:-:S02]  /*1e990*/  IMAD R238, R237, R0, RZ ;  /* 0x00000000edee7224 */ /* 0x002fc400078e02ff */
[-C--:B------:R-:W-:Y:S02]  /*1e9a0*/  IMAD R237, R68, R0.reuse, RZ ;  /* 0x0000000044ed7224 */ /* 0x080fe400078e02ff */
[-C--:B------:R-:W-:Y:S01]  /*1e9b0*/  IMAD R68, R244, R0.reuse, RZ ;  /* 0x00000000f4447224 */ /* 0x080fe200078e02ff */
[----:B------:R-:W-:Y:S01]  /*1e9c0*/  STL [R1+0x58], R238 ;  /* 0x000058ee01007387 */ /* 0x000fe20000100800 */
[----:B------:R-:W-:-:S03]  /*1e9d0*/  IMAD R236, R245, R0, RZ ;  /* 0x00000000f5ec7224 */ /* 0x000fc600078e02ff */
[----:B------:R-:W-:Y:S01]  /*1e9e0*/  STL [R1+0x54], R237 ;  /* 0x000054ed01007387 */ /* 0x000fe20000100800 */
[----:B------:R-:W-:-:S03]  /*1e9f0*/  IMAD R77, R77, R0, RZ ;  /* 0x000000004d4d7224 */ /* 0x000fc600078e02ff */
[----:B------:R-:W-:Y:S01]  /*1ea00*/  STL [R1+0x50], R236 ;  /* 0x000050ec01007387 */ /* 0x000fe20000100800 */
[----:B------:R-:W-:-:S03]  /*1ea10*/  IMAD R58, R58, R0, RZ ;  /* 0x000000003a3a7224 */ /* 0x000fc600078e02ff */
[----:B------:R1:W-:Y:S01]  /*1ea20*/  STL [R1+0x4c], R68 ;  /* 0x00004c4401007387 */ /* 0x0003e20000100800 */
[----:B------:R-:W-:-:S03]  /*1ea30*/  IMAD R59, R59, R0, RZ ;  /* 0x000000003b3b7224 */ /* 0x000fc600078e02ff */
[----:B------:R-:W-:Y:S01]  /*1ea40*/  STL [R1+0x48], R77 ;  /* 0x0000484d01007387 */ /* 0x000fe20000100800 */
[-C--:B-1----:R-:W-:Y:S02]  /*1ea50*/  IMAD R68, R76, R0.reuse, RZ ;  /* 0x000000004c447224 */ /* 0x082fe400078e02ff */
[----:B------:R-:W-:-:S03]  /*1ea60*/  IMAD R60, R60, R0, RZ ;  /* 0x000000003c3c7224 */ /* 0x000fc600078e02ff */
[----:B------:R-:W-:Y:S01]  /*1ea70*/  STL [R1+0x40], R68 ;  /* 0x0000404401007387 */ /* 0x000fe20000100800 */
[----:B------:R-:W-:-:S03]  /*1ea80*/  IMAD R53, R53, R0, RZ ;  /* 0x0000000035357224 */ /* 0x000fc600078e02ff */
[----:B------:R1:W-:Y:S04]  /*1ea90*/  STL [R1+0x3c], R58 ;  /* 0x00003c3a01007387 */ /* 0x0003e80000100800 */
[----:B------:R4:W-:Y:S01]  /*1eaa0*/  STL [R1+0x38], R59 ;  /* 0x0000383b01007387 */ /* 0x0009e20000100800 */
[----:B-1----:R-:W-:-:S03]  /*1eab0*/  IMAD R58, R61, R0, RZ ;  /* 0x000000003d3a7224 */ /* 0x002fc600078e02ff */
[----:B------:R-:W-:Y:S01]  /*1eac0*/  STL [R1+0x34], R60 ;  /* 0x0000343c01007387 */ /* 0x000fe20000100800 */
[----:B----4-:R-:W-:-:S03]  /*1ead0*/  IMAD R59, R64, R0, RZ ;  /* 0x00000000403b7224 */ /* 0x010fc600078e02ff */
[----:B------:R1:W-:Y:S04]  /*1eae0*/  STL [R1+0x30], R58 ;  /* 0x0000303a01007387 */ /* 0x0003e80000100800 */
[----:B------:R-:W-:Y:S04]  /*1eaf0*/  STL [R1+0x2c], R59 ;  /* 0x00002c3b01007387 */ /* 0x000fe80000100800 */
[----:B------:R4:W-:Y:S01]  /*1eb00*/  STL [R1+0x28], R53 ;  /* 0x0000283501007387 */ /* 0x0009e20000100800 */
[-C--:B-1----:R-:W-:Y:S02]  /*1eb10*/  IMAD R58, R54, R0.reuse, RZ ;  /* 0x00000000363a7224 */ /* 0x082fe400078e02ff */
[----:B------:R-:W-:-:S02]  /*1eb20*/  IMAD R54, R55, R0, RZ ;  /* 0x0000000037367224 */ /* 0x000fc400078e02ff */
[-C--:B------:R-:W-:Y:S01]  /*1eb30*/  IMAD R55, R57, R0.reuse, RZ ;  /* 0x0000000039377224 */ /* 0x080fe200078e02ff */
[----:B------:R-:W-:Y:S01]  /*1eb40*/  STL [R1+0x24], R58 ;  /* 0x0000243a01007387 */ /* 0x000fe20000100800 */
[----:B----4-:R-:W-:-:S03]  /*1eb50*/  IMAD R53, R56, R0, RZ ;  /* 0x0000000038357224 */ /* 0x010fc600078e02ff */
[----:B------:R1:W-:Y:S04]  /*1eb60*/  STL [R1+0x1c], R54 ;  /* 0x00001c3601007387 */ /* 0x0003e80000100800 */
[----:B------:R4:W-:Y:S01]  /*1eb70*/  STL [R1+0x18], R53 ;  /* 0x0000183501007387 */ /* 0x0009e20000100800 */
[----:B-1----:R-:W-:-:S03]  /*1eb80*/  IMAD R54, R48, R0, RZ ;  /* 0x0000000030367224 */ /* 0x002fc600078e02ff */
[----:B------:R-:W-:Y:S01]  /*1eb90*/  STL [R1+0x14], R55 ;  /* 0x0000143701007387 */ /* 0x000fe20000100800 */
[----:B----4-:R-:W-:-:S03]  /*1eba0*/  IMAD R53, R49, R0, RZ ;  /* 0x0000000031357224 */ /* 0x010fc600078e02ff */
[----:B------:R-:W-:Y:S04]  /*1ebb0*/  STL [R1+0xc], R54 ;  /* 0x00000c3601007387 */ /* 0x000fe80000100800 */
[----:B------:R-:W-:Y:S01]  /*1ebc0*/  STL [R1+0x8], R53 ;  /* 0x0000083501007387 */ /* 0x000fe20000100800 */
[-C--:B------:R-:W-:Y:S02]  /*1ebd0*/  IMAD R48, R50, R0.reuse, RZ ;  /* 0x0000000032307224 */ /* 0x080fe400078e02ff */
[-C--:B--2---:R-:W-:Y:S02]  /*1ebe0*/  IMAD R49, R242, R0.reuse, RZ ;  /* 0x00000000f2317224 */ /* 0x084fe400078e02ff */
[----:B------:R-:W2:Y:S01]  /*1ebf0*/  LDL.LU R242, [R1+0x2f3c] ;  /* 0x002f3c0001f27983 */ /* 0x000ea20000300800 */
[----:B------:R-:W-:-:S03]  /*1ec00*/  IMAD R162, R162, R0, RZ ;  /* 0x00000000a2a27224 */ /* 0x000fc600078e02ff */
[----:B------:R3:W-:Y:S01]  /*1ec10*/  STL [R1+0x4], R48 ;  /* 0x0000043001007387 */ /* 0x0007e20000100800 */
[-C--:B------:R-:W-:Y:S02]  /*1ec20*/  IMAD R22, R22, R0.reuse, RZ ;  /* 0x0000000016167224 */ /* 0x080fe400078e02ff */
[-C--:B------:R-:W-:Y:S01]  /*1ec30*/  IMAD R21, R21, R0.reuse, RZ ;  /* 0x0000000015157224 */ /* 0x080fe200078e02ff */
[----:B------:R-:W-:Y:S01]  /*1ec40*/  STL [R1], R49 ;  /* 0x0000003101007387 */ /* 0x000fe20000100800 */
[-C--:B------:R-:W-:Y:S02]  /*1ec50*/  IMAD R88, R88, R0.reuse, RZ ;  /* 0x0000000058587224 */ /* 0x080fe400078e02ff */
[-C--:B------:R-:W-:Y:S02]  /*1ec60*/  IMAD R89, R89, R0.reuse, RZ ;  /* 0x0000000059597224 */ /* 0x080fe400078e02ff */
[-C--:B---3--:R-:W-:Y:S01]  /*1ec70*/  IMAD R48, R251, R0.reuse, RZ ;  /* 0x00000000fb307224 */ /* 0x088fe200078e02ff */
[----:B------:R-:W-:Y:S01]  /*1ec80*/  STL [R1+0x2f18], R162 ;  /* 0x002f18a201007387 */ /* 0x000fe20000100800 */
[----:B------:R-:W-:-:S02]  /*1ec90*/  IMAD R178, R178, R0, RZ ;  /* 0x00000000b2b27224 */ /* 0x000fc400078e02ff */
[-C--:B------:R-:W-:Y:S01]  /*1eca0*/  IMAD R179, R179, R0.reuse, RZ ;  /* 0x00000000b3b37224 */ /* 0x080fe200078e02ff */
[----:B------:R-:W-:Y:S01]  /*1ecb0*/  STL [R1+0x160], R48 ;  /* 0x0001603001007387 */ /* 0x000fe20000100800 */
[-C--:B------:R-:W-:Y:S02]  /*1ecc0*/  IMAD R19, R19, R0.reuse, RZ ;  /* 0x0000000013137224 */ /* 0x080fe400078e02ff */
[-C--:B------:R-:W-:Y:S01]  /*1ecd0*/  IMAD R180, R180, R0.reuse, RZ ;  /* 0x00000000b4b47224 */ /* 0x080fe200078e02ff */
[----:B------:R-:W-:Y:S01]  /*1ece0*/  STL [R1+0x164], R22 ;  /* 0x0001641601007387 */ /* 0x000fe20000100800 */
[-C--:B------:R-:W-:Y:S02]  /*1ecf0*/  IMAD R181, R181, R0.reuse, RZ ;  /* 0x00000000b5b57224 */ /* 0x080fe400078e02ff */
[-C--:B------:R-:W-:Y:S01]  /*1ed00*/  IMAD R192, R192, R0.reuse, RZ ;  /* 0x00000000c0c07224 */ /* 0x080fe200078e02ff */
[----:B------:R-:W-:Y:S01]  /*1ed10*/  STL [R1+0x168], R21 ;  /* 0x0001681501007387 */ /* 0x000fe20000100800 */
[----:B------:R-:W-:-:S02]  /*1ed20*/  IMAD R184, R184, R0, RZ ;  /* 0x00000000b8b87224 */ /* 0x000fc400078e02ff */
[-C--:B------:R-:W-:Y:S01]  /*1ed30*/  IMAD R185, R185, R0.reuse, RZ ;  /* 0x00000000b9b97224 */ /* 0x080fe200078e02ff */
[----:B------:R1:W-:Y:S01]  /*1ed40*/  STL.64 [R1+0x2f08], R88 ;  /* 0x002f085801007387 */ /* 0x0003e20000100a00 */
[-C--:B------:R-:W-:Y:S02]  /*1ed50*/  IMAD R188, R188, R0.reuse, RZ ;  /* 0x00000000bcbc7224 */ /* 0x080fe400078e02ff */
[-C--:B------:R-:W-:Y:S02]  /*1ed60*/  IMAD R189, R189, R0.reuse, RZ ;  /* 0x00000000bdbd7224 */ /* 0x080fe400078e02ff */
[-C--:B------:R-:W-:Y:S02]  /*1ed70*/  IMAD R17, R17, R0.reuse, RZ ;  /* 0x0000000011117224 */ /* 0x080fe400078e02ff */
[-C--:B------:R-:W-:Y:S02]  /*1ed80*/  IMAD R190, R190, R0.reuse, RZ ;  /* 0x00000000bebe7224 */ /* 0x080fe400078e02ff */
[----:B------:R-:W-:-:S02]  /*1ed90*/  IMAD R191, R191, R0, RZ ;  /* 0x00000000bfbf7224 */ /* 0x000fc400078e02ff */
[-C--:B------:R-:W-:Y:S02]  /*1eda0*/  IMAD R86, R86, R0.reuse, RZ ;  /* 0x0000000056567224 */ /* 0x080fe400078e02ff */
        /* <DEDUP_REMOVED lines=25> */
[-C--:B------:R-:W-:Y:S01]  /*1ef40*/  IMAD R153, R153, R0.reuse, RZ ;  /* 0x0000000099997224 */ /* 0x080fe200078e02ff */
[----:B------:R-:W3:Y:S01]  /*1ef50*/  S2R R237, SR_TID.X ;  /* 0x0000000000ed7919 */ /* 0x000ee20000002100 */
[-C--:B-1----:R-:W-:Y:S02]  /*1ef60*/  IMAD R89, R20, R0.reuse, RZ ;  /* 0x0000000014597224 */ /* 0x082fe400078e02ff */
[-C--:B------:R-:W-:Y:S02]  /*1ef70*/  IMAD R44, R44, R0.reuse, RZ ;  /* 0x000000002c2c7224 */ /* 0x080fe400078e02ff */
[-C--:B------:R-:W-:Y:S01]  /*1ef80*/  IMAD R218, R218, R0.reuse, RZ ;  /* 0x00000000dada7224 */ /* 0x080fe200078e02ff */
[----:B------:R-:W-:Y:S01]  /*1ef90*/  MOV R245, R51 ;  /* 0x0000003300f57202 */ /* 0x000fe20000000f00 */
[----:B------:R-:W-:-:S02]  /*1efa0*/  IMAD R20, R82, R0, RZ ;  /* 0x0000000052147224 */ /* 0x000fc400078e02ff */
[-C--:B------:R-:W-:Y:S02]  /*1efb0*/  IMAD R226, R226, R0.reuse, RZ ;  /* 0x00000000e2e27224 */ /* 0x080fe400078e02ff */
[-C--:B------:R-:W-:Y:S01]  /*1efc0*/  IMAD R215, R215, R0.reuse, RZ ;  /* 0x00000000d7d77224 */ /* 0x080fe200078e02ff */
[----:B------:R-:W-:Y:S01]  /*1efd0*/  STL [R1+0x174], R20 ;  /* 0x0001741401007387 */ /* 0x000fe20000100800 */
[-C--:B------:R-:W-:Y:S02]  /*1efe0*/  IMAD R162, R75, R0.reuse, RZ ;  /* 0x000000004ba27224 */ /* 0x080fe400078e02ff */
[-C--:B------:R-:W-:Y:S01]  /*1eff0*/  IMAD R195, R195, R0.reuse, RZ ;  /* 0x00000000c3c37224 */ /* 0x080fe200078e02ff */
[----:B------:R-:W-:Y:S01]  /*1f000*/  STL.64 [R1+0x2ef0], R178 ;  /* 0x002ef0b201007387 */ /* 0x000fe20000100a00 */
[-C--:B------:R-:W-:Y:S02]  /*1f010*/  IMAD R206, R206, R0.reuse, RZ ;  /* 0x00000000cece7224 */ /* 0x080fe400078e02ff */
[-C--:B------:R-:W-:Y:S01]  /*1f020*/  IMAD R186, R186, R0.reuse, RZ ;  /* 0x00000000baba7224 */ /* 0x080fe200078e02ff */
[----:B------:R1:W-:Y:S01]  /*1f030*/  STL [R1+0x178], R19 ;  /* 0x0001781301007387 */ /* 0x0003e20000100800 */
[----:B------:R-:W-:Y:S01]  /*1f040*/  VIADD R46, R46, 0xffffffd6 ;  /* 0xffffffd62e2e7836 */ /* 0x000fe20000000000 */
[----:B------:R-:W-:Y:S01]  /*1f050*/  IADD3 R47, R47, -0x7f, RZ ;  /* 0xffffff812f2f7810 */ /* 0x000fe20007ffe0ff */
[----:B------:R-:W-:Y:S01]  /*1f060*/  IMAD.MOV.U32 R244, RZ, RZ, R52 ;  /* 0x000000fffff47224 */ /* 0x000fe200078e0034 */
[----:B------:R-:W-:Y:S01]  /*1f070*/  STL.64 [R1+0x2ee8], R180 ;  /* 0x002ee8b401007387 */ /* 0x000fe20000100a00 */
[-C--:B------:R-:W-:Y:S01]  /*1f080*/  IMAD R183, R183, R0.reuse, RZ ;  /* 0x00000000b7b77224 */ /* 0x080fe200078e02ff */
[----:B------:R-:W4:Y:S01]  /*1f090*/  LDC R82, c[0x0][0x230] ;  /* 0x00008c00ff527b82 */ /* 0x000f220000000800 */
[-C--:B-1----:R-:W-:Y:S01]  /*1f0a0*/  IMAD R19, R18, R0.reuse, RZ ;  /* 0x0000000012137224 */ /* 0x082fe200078e02ff */
[----:B------:R-:W-:Y:S01]  /*1f0b0*/  STL [R1+0x2ef8], R181 ;  /* 0x002ef8b501007387 */ /* 0x000fe20000100800 */
[----:B------:R-:W-:-:S02]  /*1f0c0*/  IMAD R18, R83, R0, RZ ;  /* 0x0000000053127224 */ /* 0x000fc400078e02ff */
[-C--:B------:R-:W-:Y:S01]  /*1f0d0*/  IMAD R252, R252, R0.reuse, RZ ;  /* 0x00000000fcfc7224 */ /* 0x080fe200078e02ff */
[----:B------:R-:W-:Y:S01]  /*1f0e0*/  STL [R1+0x2ec8], R192 ;  /* 0x002ec8c001007387 */ /* 0x000fe20000100800 */
[-C--:B------:R-:W-:Y:S01]  /*1f0f0*/  IMAD R177, R177, R0.reuse, RZ ;  /* 0x00000000b1b17224 */ /* 0x080fe200078e02ff */
[----:B------:R-:W-:Y:S01]  /*1f100*/  ULDC.64 UR60, c[0x0][0x208] ;  /* 0x00008200003c7ab9 */ /* 0x000fe20000000a00 */
[-C--:B------:R-:W-:Y:S01]  /*1f110*/  IMAD R35, R35, R0.reuse, RZ ;  /* 0x0000000023237224 */ /* 0x080fe200078e02ff */
[----:B------:R-:W-:Y:S01]  /*1f120*/  STL [R1+0x17c], R19 ;  /* 0x00017c1301007387 */ /* 0x000fe20000100800 */
[-C--:B------:R-:W-:Y:S01]  /*1f130*/  IMAD R33, R33, R0.reuse, RZ ;  /* 0x0000000021217224 */ /* 0x080fe200078e02ff */
[----:B------:R-:W1:Y:S02]  /*1f140*/  LDC R251, c[0x0][0x238] ;  /* 0x00008e00fffb7b82 */ /* 0x000e640000000800 */
[----:B------:R-:W-:Y:S04]  /*1f150*/  STL.64 [R1+0x2f00], R184 ;  /* 0x002f00b801007387 */ /* 0x000fe80000100a00 */
[----:B------:R-:W-:Y:S04]  /*1f160*/  STL [R1+0x180], R18 ;  /* 0x0001801201007387 */ /* 0x000fe80000100800 */
[----:B------:R-:W-:Y:S04]  /*1f170*/  STL.64 [R1+0x2f10], R188 ;  /* 0x002f10bc01007387 */ /* 0x000fe80000100a00 */
[----:B------:R-:W-:Y:S04]  /*1f180*/  STL [R1+0x184], R17 ;  /* 0x0001841101007387 */ /* 0x000fe80000100800 */
[----:B------:R-:W-:Y:S04]  /*1f190*/  STL.64 [R1+0x2ed8], R190 ;  /* 0x002ed8be01007387 */ /* 0x000fe80000100a00 */
[----:B------:R-:W-:Y:S04]  /*1f1a0*/  STL.64 [R1+0x2ed0], R86 ;  /* 0x002ed05601007387 */ /* 0x000fe80000100a00 */
[----:B------:R-:W-:Y:S04]  /*1f1b0*/  STL [R1+0x188], R16 ;  /* 0x0001881001007387 */ /* 0x000fe80000100800 */
[----:B------:R-:W-:Y:S04]  /*1f1c0*/  STL.64 [R1+0x2ee0], R196 ;  /* 0x002ee0c401007387 */ /* 0x000fe80000100a00 */
[----:B------:R-:W-:Y:S04]  /*1f1d0*/  STL [R1+0x18c], R15 ;  /* 0x00018c0f01007387 */ /* 0x000fe80000100800 */
[----:B------:R-:W-:Y:S04]  /*1f1e0*/  STL [R1+0x190], R14 ;  /* 0x0001900e01007387 */ /* 0x000fe80000100800 */
[----:B------:R-:W-:Y:S04]  /*1f1f0*/  STL [R1+0x194], R12 ;  /* 0x0001940c01007387 */ /* 0x000fe80000100800 */
[----:B------:R3:W-:Y:S04]  /*1f200*/  STL [R1+0x198], R10 ;  /* 0x0001980a01007387 */ /* 0x0007e80000100800 */
[----:B------:R4:W-:Y:S04]  /*1f210*/  STL [R1+0x19c], R8 ;  /* 0x00019c0801007387 */ /* 0x0009e80000100800 */
[----:B------:R1:W-:Y:S01]  /*1f220*/  STL [R1+0x1a0], R5 ;  /* 0x0001a00501007387 */ /* 0x0003e20000100800 */
[----:B---3--:R-:W-:-:S02]  /*1f230*/  IMAD R10, R24, R0, RZ ;  /* 0x00000000180a7224 */ /* 0x008fc400078e02ff */
[-C--:B----4-:R-:W-:Y:S02]  /*1f240*/  IMAD R8, R25, R0.reuse, RZ ;  /* 0x0000000019087224 */ /* 0x090fe400078e02ff */
[----:B-1----:R-:W-:-:S05]  /*1f250*/  IMAD R5, R23, R0, RZ ;  /* 0x0000000017057224 */ /* 0x002fca00078e02ff */
[----:B------:R1:W-:Y:S04]  /*1f260*/  STL [R1+0x1a4], R5 ;  /* 0x0001a40501007387 */ /* 0x0003e80000100800 */
[----:B------:R3:W-:Y:S01]  /*1f270*/  STL [R1+0x1a8], R10 ;  /* 0x0001a80a01007387 */ /* 0x0007e20000100800 */
[----:B-1----:R-:W-:-:S03]  /*1f280*/  IMAD R5, R26, R0, RZ ;  /* 0x000000001a057224 */ /* 0x002fc600078e02ff */
[----:B------:R1:W-:Y:S01]  /*1f290*/  STL [R1+0x1ac], R8 ;  /* 0x0001ac0801007387 */ /* 0x0003e20000100800 */
[----:B---3--:R-:W-:-:S03]  /*1f2a0*/  IMAD R10, R27, R0, RZ ;  /* 0x000000001b0a7224 */ /* 0x008fc600078e02ff */
[----:B------:R3:W-:Y:S01]  /*1f2b0*/  STL [R1+0x1b0], R5 ;  /* 0x0001b00501007387 */ /* 0x0007e20000100800 */
[----:B-1----:R-:W-:-:S03]  /*1f2c0*/  IMAD R8, R28, R0, RZ ;  /* 0x000000001c087224 */ /* 0x002fc600078e02ff */
[----:B------:R-:W-:Y:S01]  /*1f2d0*/  STL [R1+0x1b4], R10 ;  /* 0x0001b40a01007387 */ /* 0x000fe20000100800 */
[----:B---3--:R-:W-:-:S03]  /*1f2e0*/  IMAD R5, R29, R0, RZ ;  /* 0x000000001d057224 */ /* 0x008fc600078e02ff */
[----:B------:R1:W-:Y:S04]  /*1f2f0*/  STL [R1+0x1b8], R8 ;  /* 0x0001b80801007387 */ /* 0x0003e80000100800 */
[----:B------:R3:W-:Y:S01]  /*1f300*/  STL [R1+0x1bc], R5 ;  /* 0x0001bc0501007387 */ /* 0x0007e20000100800 */
[-C--:B-1----:R-:W-:Y:S02]  /*1f310*/  IMAD R8, R31, R0.reuse, RZ ;  /* 0x000000001f087224 */ /* 0x082fe400078e02ff */
[----:B---3--:R-:W-:-:S03]  /*1f320*/  IMAD R5, R38, R0, RZ ;  /* 0x0000000026057224 */ /* 0x008fc600078e02ff */
[----:B------:R1:W-:Y:S01]  /*1f330*/  STL [R1+0x1c0], R8 ;  /* 0x0001c00801007387 */ /* 0x0003e20000100800 */
[----:B------:R-:W-:-:S03]  /*1f340*/  IMAD R10, R62, R0, RZ ;  /* 0x000000003e0a7224 */ /* 0x000fc600078e02ff */
[----:B------:R3:W-:Y:S01]  /*1f350*/  STL [R1+0x1c8], R5 ;  /* 0x0001c80501007387 */ /* 0x0007e20000100800 */
[----:B-1----:R-:W-:-:S03]  /*1f360*/  IMAD R8, R63, R0, RZ ;  /* 0x000000003f087224 */ /* 0x002fc600078e02ff */
[----:B------:R1:W-:Y:S01]  /*1f370*/  STL [R1+0x1cc], R10 ;  /* 0x0001cc0a01007387 */ /* 0x0003e20000100800 */
[----:B---3--:R-:W-:-:S03]  /*1f380*/  IMAD R5, R65, R0, RZ ;  /* 0x0000000041057224 */ /* 0x008fc600078e02ff */
[----:B------:R3:W-:Y:S04]  /*1f390*/  STL [R1+0x1d8], R8 ;  /* 0x0001d80801007387 */ /* 0x0007e80000100800 */
[----:B------:R4:W-:Y:S01]  /*1f3a0*/  STL [R1+0x1dc], R5 ;  /* 0x0001dc0501007387 */ /* 0x0009e20000100800 */
[-C--:B-1----:R-:W-:Y:S02]  /*1f3b0*/  IMAD R10, R66, R0.reuse, RZ ;  /* 0x00000000420a7224 */ /* 0x082fe400078e02ff */
[----:B---3--:R-:W-:-:S03]  /*1f3c0*/  IMAD R8, R67, R0, RZ ;  /* 0x0000000043087224 */ /* 0x008fc600078e02ff */
[----:B------:R1:W-:Y:S01]  /*1f3d0*/  STL [R1+0x1e0], R10 ;  /* 0x0001e00a01007387 */ /* 0x0003e20000100800 */
[----:B----4-:R-:W-:-:S03]  /*1f3e0*/  IMAD R5, R69, R0, RZ ;  /* 0x0000000045057224 */ /* 0x010fc600078e02ff */
        /* <DEDUP_REMOVED lines=15> */
[-C--:B--2---:R-:W-:Y:S01]  /*1f4e0*/  IMAD R84, R242, R0.reuse, RZ ;  /* 0x00000000f2547224 */ /* 0x084fe200078e02ff */
[----:B------:R-:W-:Y:S01]  /*1f4f0*/  LOP3.LUT R238, R237, 0x7f, RZ, 0xc0, !PT ;  /* 0x0000007fedee7812 */ /* 0x000fe200078ec0ff */
[----:B---3--:R-:W-:Y:S01]  /*1f500*/  IMAD R8, R103, R0, RZ ;  /* 0x0000000067087224 */ /* 0x008fe200078e02ff */
[----:B------:R-:W-:Y:S01]  /*1f510*/  STL [R1+0x21c], R10 ;  /* 0x00021c0a01007387 */ /* 0x000fe20000100800 */
[----:B------:R-:W-:-:S02]  /*1f520*/  ISETP.GE.U32.AND P2, PT, R46, 0x7fffff57, PT ;  /* 0x7fffff572e00780c */ /* 0x000fc40003f46070 */
[----:B------:R-:W-:Y:S01]  /*1f530*/  ISETP.GE.U32.AND P5, PT, R47, 0x7fffff02, PT ;  /* 0x7fffff022f00780c */ /* 0x000fe20003fa6070 */
[-C--:B----4-:R-:W-:Y:S01]  /*1f540*/  IMAD R5, R107, R0.reuse, RZ ;  /* 0x000000006b057224 */ /* 0x090fe200078e02ff */
[----:B------:R1:W-:Y:S01]  /*1f550*/  STL [R1+0x220], R8 ;  /* 0x0002200801007387 */ /* 0x0003e20000100800 */
[-C--:B------:R-:W-:Y:S01]  /*1f560*/  IMAD R249, R249, R0.reuse, RZ ;  /* 0x00000000f9f97224 */ /* 0x080fe200078e02ff */
[----:B------:R-:W2:Y:S02]  /*1f570*/  LDC R102, c[0x0][0x238] ;  /* 0x00008e00ff667b82 */ /* 0x000ea40000000800 */
[----:B------:R-:W-:Y:S04]  /*1f580*/  STL [R1+0x2ec4], R108 ;  /* 0x002ec46c01007387 */ /* 0x000fe80000100800 */
[----:B------:R3:W-:Y:S01]  /*1f590*/  STL [R1+0x224], R5 ;  /* 0x0002240501007387 */ /* 0x0007e20000100800 */
[-C--:B-1----:R-:W-:Y:S01]  /*1f5a0*/  IMAD R8, R113, R0.reuse, RZ ;  /* 0x0000000071087224 */ /* 0x082fe200078e02ff */
[----:B------:R-:W1:Y:S01]  /*1f5b0*/  LDC R10, c[0x0][0x230] ;  /* 0x00008c00ff0a7b82 */ /* 0x000e620000000800 */
[----:B---3--:R-:W-:-:S07]  /*1f5c0*/  IMAD R5, R111, R0, RZ ;  /* 0x000000006f057224 */ /* 0x008fce00078e02ff */
[----:B------:R-:W3:Y:S01]  /*1f5d0*/  LDC R103, c[0x0][0x238] ;  /* 0x00008e00ff677b82 */ /* 0x000ee20000000800 */
[----:B------:R4:W-:Y:S04]  /*1f5e0*/  STL [R1+0x228], R5 ;  /* 0x0002280501007387 */ /* 0x0009e80000100800 */
[----:B------:R-:W-:Y:S03]  /*1f5f0*/  STL [R1+0x22c], R8 ;  /* 0x00022c0801007387 */ /* 0x000fe60000100800 */
[----:B------:R-:W2:Y:S01]  /*1f600*/  LDC R111, c[0x0][0x230] ;  /* 0x00008c00ff6f7b82 */ /* 0x000ea20000000800 */
[-C--:B----4-:R-:W-:Y:S01]  /*1f610*/  IMAD R5, R115, R0.reuse, RZ ;  /* 0x0000000073057224 */ /* 0x090fe200078e02ff */
[----:B------:R-:W-:Y:S04]  /*1f620*/  STL [R1+0x2ec0], R116 ;  /* 0x002ec07401007387 */ /* 0x000fe80000100800 */
[----:B------:R4:W-:Y:S02]  /*1f630*/  STL [R1+0x234], R5 ;  /* 0x0002340501007387 */ /* 0x0009e40000100800 */
[----:B----4-:R-:W-:-:S05]  /*1f640*/  IMAD R5, R117, R0, RZ ;  /* 0x0000000075057224 */ /* 0x010fca00078e02ff */
[----:B------:R-:W-:Y:S04]  /*1f650*/  STL [R1+0x238], R5 ;  /* 0x0002380501007387 */ /* 0x000fe80000100800 */
[----:B------:R-:W-:Y:S04]  /*1f660*/  STL [R1+0x2eb8], R118 ;  /* 0x002eb87601007387 */ /* 0x000fe80000100800 */
[----:B------:R-:W-:Y:S04]  /*1f670*/  STL [R1+0x2eb0], R120 ;  /* 0x002eb07801007387 */ /* 0x000fe80000100800 */
[----:B------:R4:W-:Y:S04]  /*1f680*/  STL [R1+0x2eac], R122 ;  /* 0x002eac7a01007387 */ /* 0x0009e80000100800 */
[----:B------:R1:W-:Y:S04]  /*1f690*/  STL [R1+0x2ea8], R124 ;  /* 0x002ea87c01007387 */ /* 0x0003e80000100800 */
[----:B------:R-:W-:Y:S01]  /*1f6a0*/  STL [R1+0x2e98], R135 ;  /* 0x002e988701007387 */ /* 0x000fe20000100800 */
[----:B----4-:R-:W-:-:S03]  /*1f6b0*/  IMAD R122, R150, R0, RZ ;  /* 0x00000000967a7224 */ /* 0x010fc600078e02ff */
[----:B------:R-:W-:Y:S01]  /*1f6c0*/  STL [R1+0x2e9c], R137 ;  /* 0x002e9c8901007387 */ /* 0x000fe20000100800 */
[-C--:B------:R-:W-:Y:S02]  /*1f6d0*/  IMAD R5, R152, R0.reuse, RZ ;  /* 0x0000000098057224 */ /* 0x080fe400078e02ff */
[-C--:B------:R-:W-:Y:S01]  /*1f6e0*/  IMAD R8, R155, R0.reuse, RZ ;  /* 0x000000009b087224 */ /* 0x080fe200078e02ff */
[----:B------:R-:W-:Y:S01]  /*1f6f0*/  STL [R1+0x2e94], R139 ;  /* 0x002e948b01007387 */ /* 0x000fe20000100800 */
[-C--:B-1----:R-:W-:Y:S01]  /*1f700*/  IMAD R124, R154, R0.reuse, RZ ;  /* 0x000000009a7c7224 */ /* 0x082fe200078e02ff */
[----:B--2---:R-:W-:Y:S01]  /*1f710*/  ISETP.GE.AND P3, PT, R238, R111, PT ;  /* 0x0000006fee00720c */ /* 0x004fe20003f66270 */
[----:B------:R-:W-:Y:S01]  /*1f720*/  VIADD R107, R111, 0x7f ;  /* 0x0000007f6f6b7836 */ /* 0x000fe20000000000 */
[----:B------:R-:W-:Y:S01]  /*1f730*/  STL [R1+0x2ea0], R141 ;  /* 0x002ea08d01007387 */ /* 0x000fe20000100800 */
[-C--:B------:R-:W-:Y:S01]  /*1f740*/  IMAD R250, R250, R0.reuse, RZ ;  /* 0x00000000fafa7224 */ /* 0x080fe200078e02ff */
[----:B------:R-:W1:Y:S02]  /*1f750*/  LDC R150, c[0x0][0x240] ;  /* 0x00009000ff967b82 */ /* 0x000e640000000800 */
[----:B------:R-:W-:Y:S04]  /*1f760*/  STL [R1+0x2ea4], R143 ;  /* 0x002ea48f01007387 */ /* 0x000fe80000100800 */
[----:B------:R-:W-:Y:S01]  /*1f770*/  STL [R1+0x2e90], R145 ;  /* 0x002e909101007387 */ /* 0x000fe20000100800 */
[-C--:B------:R-:W-:Y:S01]  /*1f780*/  IMAD R13, R13, R0.reuse, RZ ;  /* 0x000000000d0d7224 */ /* 0x080fe200078e02ff */
[----:B------:R-:W2:Y:S02]  /*1f790*/  LDC R155, c[0x0][0x240] ;  /* 0x00009000ff9b7b82 */ /* 0x000ea40000000800 */
[----:B------:R-:W-:Y:S04]  /*1f7a0*/  STL [R1+0x2e8c], R147 ;  /* 0x002e8c9301007387 */ /* 0x000fe80000100800 */
[----:B------:R-:W-:Y:S01]  /*1f7b0*/  STL [R1+0x2e80], R149 ;  /* 0x002e809501007387 */ /* 0x000fe20000100800 */
[-C--:B------:R-:W-:Y:S01]  /*1f7c0*/  IMAD R9, R9, R0.reuse, RZ ;  /* 0x0000000009097224 */ /* 0x080fe200078e02ff */
[----:B------:R-:W4:Y:S02]  /*1f7d0*/  LDC R154, c[0x0][0x240] ;  /* 0x00009000ff9a7b82 */ /* 0x000f240000000800 */
[----:B------:R-:W-:Y:S04]  /*1f7e0*/  STL [R1+0x2eb4], R122 ;  /* 0x002eb47a01007387 */ /* 0x000fe80000100800 */
[----:B------:R-:W-:Y:S04]  /*1f7f0*/  STL [R1+0x2e84], R151 ;  /* 0x002e849701007387 */ /* 0x000fe80000100800 */
[----:B------:R-:W-:Y:S04]  /*1f800*/  STL [R1+0x2e88], R153 ;  /* 0x002e889901007387 */ /* 0x000fe80000100800 */
[----:B------:R3:W-:Y:S04]  /*1f810*/  STL [R1+0x2cc], R5 ;  /* 0x0002cc0501007387 */ /* 0x0007e80000100800 */
[----:B------:R-:W-:Y:S01]  /*1f820*/  STL [R1+0x2ebc], R124 ;  /* 0x002ebc7c01007387 */ /* 0x000fe20000100800 */
[----:B---3--:R-:W-:-:S03]  /*1f830*/  IMAD R5, R157, R0, RZ ;  /* 0x000000009d057224 */ /* 0x008fc600078e02ff */
[----:B------:R-:W-:Y:S01]  /*1f840*/  STL [R1+0x2d8], R8 ;  /* 0x0002d80801007387 */ /* 0x000fe20000100800 */
[----:B------:R-:W-:Y:S01]  /*1f850*/  ISETP.GT.AND P1, PT, R107, 0x7f, PT ;  /* 0x0000007f6b00780c */ /* 0x000fe20003f24270 */
[-C--:B------:R-:W-:Y:S01]  /*1f860*/  IMAD R7, R7, R0.reuse, RZ ;  /* 0x0000000007077224 */ /* 0x080fe200078e02ff */
[----:B------:R-:W3:Y:S01]  /*1f870*/  LDC R157, c[0x0][0x240] ;  /* 0x00009000ff9d7b82 */ /* 0x000ee20000000800 */
[----:B------:R1:W-:Y:S04]  /*1f880*/  STL [R1+0x2e8], R5 ;  /* 0x0002e80501007387 */ /* 0x0003e80000100800 */
[----:B------:R-:W2:Y:S01]  /*1f890*/  LDL.LU R242, [R1+0x2f38] ;  /* 0x002f380001f27983 */ /* 0x000ea20000300800 */
[-C--:B------:R-:W-:Y:S02]  /*1f8a0*/  IMAD R163, R163, R0.reuse, RZ ;  /* 0x00000000a3a37224 */ /* 0x080fe400078e02ff */
[-C--:B------:R-:W-:Y:S01]  /*1f8b0*/  IMAD R169, R169, R0.reuse, RZ ;  /* 0x00000000a9a97224 */ /* 0x080fe200078e02ff */
[----:B------:R-:W4:Y:S01]  /*1f8c0*/  LDL R113, [R1+0x1548] ;  /* 0x0015480001717983 */ /* 0x000f220000100800 */
[----:B------:R-:W-:Y:S01]  /*1f8d0*/  SEL R83, RZ, 0x4, !P1 ;  /* 0x00000004ff537807 */ /* 0x000fe20004800000 */
[----:B-1----:R-:W1:Y:S03]  /*1f8e0*/  LDC R5, c[0x0][0x230] ;  /* 0x00008c00ff057b82 */ /* 0x002e660000000800 */
[----:B------:R-:W-:Y:S01]  /*1f8f0*/  SEL R83, R83, RZ, !P3 ;  /* 0x000000ff53537207 */ /* 0x000fe20005800000 */
[----:B------:R-:W-:-:S02]  /*1f900*/  IMAD R171, R171, R0, RZ ;  /* 0x00000000abab7224 */ /* 0x000fc400078e02ff */
[-C--:B------:R-:W-:Y:S02]  /*1f910*/  IMAD R165, R165, R0.reuse, RZ ;  /* 0x00000000a5a57224 */ /* 0x080fe400078e02ff */
[-C--:B------:R-:W-:Y:S01]  /*1f920*/  IMAD R173, R173, R0.reuse, RZ ;  /* 0x00000000adad7224 */ /* 0x080fe200078e02ff */
[----:B------:R-:W3:Y:S01]  /*1f930*/  LDC R8, c[0x0][0x238] ;  /* 0x00008e00ff087b82 */ /* 0x000ee20000000800 */
        /* <DEDUP_REMOVED lines=64> */
[-C--:B------:R-:W-:Y:S01]  /*1fd40*/  IMAD R178, R127, R0.reuse, RZ ;  /* 0x000000007fb27224 */ /* 0x080fe200078e02ff */
[----:B------:R-:W4:Y:S01]  /*1fd50*/  LDC R126, c[0x0][0x240] ;  /* 0x00009000ff7e7b82 */ /* 0x000f220000000800 */
[-C--:B------:R-:W-:Y:S02]  /*1fd60*/  IMAD R191, R128, R0.reuse, RZ ;  /* 0x0000000080bf7224 */ /* 0x080fe400078e02ff */
[-C--:B------:R-:W-:Y:S02]  /*1fd70*/  IMAD R179, R129, R0.reuse, RZ ;  /* 0x0000000081b37224 */ /* 0x080fe400078e02ff */
[-C--:B------:R-:W-:Y:S02]  /*1fd80*/  IMAD R196, R130, R0.reuse, RZ ;  /* 0x0000000082c47224 */ /* 0x080fe400078e02ff */
[-C--:B------:R-:W-:Y:S01]  /*1fd90*/  IMAD R190, R131, R0.reuse, RZ ;  /* 0x0000000083be7224 */ /* 0x080fe200078e02ff */
[----:B------:R-:W4:Y:S01]  /*1fda0*/  LDC R130, c[0x0][0x240] ;  /* 0x00009000ff827b82 */ /* 0x000f220000000800 */
[----:B------:R-:W-:-:S02]  /*1fdb0*/  IMAD R117, R132, R0, RZ ;  /* 0x0000000084757224 */ /* 0x000fc400078e02ff */
[-C--:B------:R-:W-:Y:S02]  /*1fdc0*/  IMAD R87, R133, R0.reuse, RZ ;  /* 0x0000000085577224 */ /* 0x080fe400078e02ff */
[-C--:B------:R-:W-:Y:S02]  /*1fdd0*/  IMAD R86, R134, R0.reuse, RZ ;  /* 0x0000000086567224 */ /* 0x080fe400078e02ff */
[-C--:B------:R-:W-:Y:S01]  /*1fde0*/  IMAD R185, R136, R0.reuse, RZ ;  /* 0x0000000088b97224 */ /* 0x080fe200078e02ff */
[----:B------:R-:W4:Y:S01]  /*1fdf0*/  LDC R128, c[0x0][0x240] ;  /* 0x00009000ff807b82 */ /* 0x000f220000000800 */
        /* <DEDUP_REMOVED lines=12> */
[----:B------:R-:W-:Y:S02]  /*1fec0*/  IMAD R137, R161, R0, RZ ;  /* 0x00000000a1897224 */ /* 0x000fe400078e02ff */
[----:B------:R-:W-:Y:S01]  /*1fed0*/  VIADD R0, R111, 0xffffff82 ;  /* 0xffffff826f007836 */ /* 0x000fe20000000000 */
[----:B------:R-:W4:Y:S01]  /*1fee0*/  LDC R158, c[0x0][0x240] ;  /* 0x00009000ff9e7b82 */ /* 0x000f220000000800 */
[----:B------:R-:W-:-:S05]  /*1fef0*/  IMAD.SHL.U32 R12, R237, 0x10, RZ ;  /* 0x00000010ed0c7824 */ /* 0x000fca00078e00ff */
[----:B------:R-:W-:Y:S02]  /*1ff00*/  LOP3.LUT R12, R12, 0x70, RZ, 0xc0, !PT ;  /* 0x000000700c0c7812 */ /* 0x000fe400078ec0ff */
[----:B------:R-:W4:Y:S03]  /*1ff10*/  LDC R132, c[0x0][0x240] ;  /* 0x00009000ff847b82 */ /* 0x000f260000000800 */
[----:B------:R-:W-:Y:S01]  /*1ff20*/  IMAD R12, R238, 0x80, R12 ;  /* 0x00000080ee0c7824 */ /* 0x000fe200078e020c */
[----:B--2---:R-:W-:-:S04]  /*1ff30*/  LEA R74, P1, R44, R242, 0x2 ;  /* 0x000000f22c4a7211 */ /* 0x004fc800078210ff */
[----:B------:R-:W2:Y:S01]  /*1ff40*/  LDC R134, c[0x0][0x240] ;  /* 0x00009000ff867b82 */ /* 0x000ea20000000800 */
[----:B------:R-:W-:Y:S02]  /*1ff50*/  LEA.HI.X.SX32 R75, R44, R243, 0x2, P1 ;  /* 0x000000f32c4b7211 */ /* 0x000fe400008f16ff */
[-C--:B------:R-:W-:Y:S02]  /*1ff60*/  LEA R66, P1, R40, R242.reuse, 0x2 ;  /* 0x000000f228427211 */ /* 0x080fe400078210ff */
[----:B------:R-:W-:-:S03]  /*1ff70*/  LEA R76, P4, R45, R242, 0x2 ;  /* 0x000000f22d4c7211 */ /* 0x000fc600078810ff */
[----:B------:R-:W2:Y:S01]  /*1ff80*/  LDC R136, c[0x0][0x240] ;  /* 0x00009000ff887b82 */ /* 0x000ea20000000800 */
[-C--:B------:R-:W-:Y:S02]  /*1ff90*/  LEA.HI.X.SX32 R67, R40, R243.reuse, 0x2, P1 ;  /* 0x000000f328437211 */ /* 0x080fe400008f16ff */
[-C--:B------:R-:W-:Y:S02]  /*1ffa0*/  LEA R58, P1, R218, R242.reuse, 0x2 ;  /* 0x000000f2da3a7211 */ /* 0x080fe400078210ff */
[-C--:B------:R-:W-:Y:S02]  /*1ffb0*/  LEA R70, P3, R42, R242.reuse, 0x2 ;  /* 0x000000f22a467211 */ /* 0x080fe400078610ff */
[----:B------:R-:W-:Y:S01]  /*1ffc0*/  LEA.HI.X.SX32 R59, R218, R243, 0x2, P1 ;  /* 0x000000f3da3b7211 */ /* 0x000fe200008f16ff */
[----:B------:R-:W2:Y:S01]  /*1ffd0*/  LDC R144, c[0x0][0x240] ;  /* 0x00009000ff907b82 */ /* 0x000ea20000000800 */
[-C--:B------:R-:W-:Y:S02]  /*1ffe0*/  LEA R50, P1, R36, R242.reuse, 0x2 ;  /* 0x000000f224327211 */ /* 0x080fe400078210ff */
[----:B------:R-:W-:-:S02]  /*1fff0*/  LEA R72, P6, R43, R242, 0x2 ;  /* 0x000000f22b487211 */ /* 0x000fc400078c10ff */
[-C--:B------:R-:W-:Y:S02]  /*20000*/  LEA.HI.X.SX32 R77, R45, R243.reuse, 0x2, P4 ;  /* 0x000000f32d4d7211 */ /* 0x080fe400020f16ff */
[-C--:B------:R-:W-:Y:S01]  /*20010*/  LEA.HI.X.SX32 R71, R42, R243.reuse, 0x2, P3 ;  /* 0x000000f32a477211 */ /* 0x080fe200018f16ff */
[----:B------:R-:W2:Y:S01]  /*20020*/  LDC R138, c[0x0][0x240] ;  /* 0x00009000ff8a7b82 */ /* 0x000ea20000000800 */
[-C--:B------:R-:W-:Y:S02]  /*20030*/  LEA R62, P3, R39, R242.reuse, 0x2 ;  /* 0x000000f2273e7211 */ /* 0x080fe400078610ff */
[-C--:B------:R-:W-:Y:S02]  /*20040*/  LEA.HI.X.SX32 R51, R36, R243.reuse, 0x2, P1 ;  /* 0x000000f324337211 */ /* 0x080fe400008f16ff */
[-C--:B------:R-:W-:Y:S02]  /*20050*/  LEA R68, P4, R41, R242.reuse, 0x2 ;  /* 0x000000f229447211 */ /* 0x080fe400078810ff */
[-C--:B------:R-:W-:Y:S01]  /*20060*/  LEA.HI.X.SX32 R73, R43, R243.reuse, 0x2, P6 ;  /* 0x000000f32b497211 */ /* 0x080fe200030f16ff */
[----:B------:R-:W2:Y:S01]  /*20070*/  LDC R142, c[0x0][0x240] ;  /* 0x00009000ff8e7b82 */ /* 0x000ea20000000800 */
[----:B------:R-:W-:Y:S01]  /*20080*/  LEA R44, P1, R34, R242, 0x2 ;  /* 0x000000f2222c7211 */ /* 0x000fe200078210ff */
[----:B------:R1:W-:Y:S01]  /*20090*/  STL.64 [R1+0x2d98], R76 ;  /* 0x002d984c01007387 */ /* 0x0003e20000100a00 */
[----:B------:R-:W-:-:S02]  /*200a0*/  LEA.HI.X.SX32 R63, R39, R243, 0x2, P3 ;  /* 0x000000f3273f7211 */ /* 0x000fc400018f16ff */
[-C--:B------:R-:W-:Y:S01]  /*200b0*/  LEA R64, P6, R226, R242.reuse, 0x2 ;  /* 0x000000f2e2407211 */ /* 0x080fe200078c10ff */
[----:B------:R-:W-:Y:S01]  /*200c0*/  STL.64 [R1+0x2da0], R74 ;  /* 0x002da04a01007387 */ /* 0x000fe20000100a00 */
[-C--:B------:R-:W-:Y:S01]  /*200d0*/  LEA.HI.X.SX32 R69, R41, R243.reuse, 0x2, P4 ;  /* 0x000000f329457211 */ /* 0x080fe200020f16ff */
[----:B------:R-:W2:Y:S01]  /*200e0*/  LDC R160, c[0x0][0x240] ;  /* 0x00009000ffa07b82 */ /* 0x000ea20000000800 */
[-C--:B------:R-:W-:Y:S01]  /*200f0*/  LEA R54, P3, R37, R242.reuse, 0x2 ;  /* 0x000000f225367211 */ /* 0x080fe200078610ff */
[----:B------:R-:W-:Y:S01]  /*20100*/  STL.64 [R1+0x2da8], R72 ;  /* 0x002da84801007387 */ /* 0x000fe20000100a00 */
[-C--:B------:R-:W-:Y:S02]  /*20110*/  LEA.HI.X.SX32 R45, R34, R243.reuse, 0x2, P1 ;  /* 0x000000f3222d7211 */ /* 0x080fe400008f16ff */
[-C--:B------:R-:W-:Y:S01]  /*20120*/  LEA R60, P4, R215, R242.reuse, 0x2 ;  /* 0x000000f2d73c7211 */ /* 0x080fe200078810ff */
[----:B------:R-:W-:Y:S01]  /*20130*/  STL [R1+0x2de0], R70 ;  /* 0x002de04601007387 */ /* 0x000fe20000100800 */
[----:B------:R-:W-:Y:S01]  /*20140*/  LEA R36, P1, R30, R242, 0x2 ;  /* 0x000000f21e247211 */ /* 0x000fe200078210ff */
[----:B------:R-:W2:Y:S01]  /*20150*/  LDC R218, c[0x0][0x240] ;  /* 0x00009000ffda7b82 */ /* 0x000ea20000000800 */
[-C--:B------:R-:W-:Y:S01]  /*20160*/  LEA.HI.X.SX32 R65, R226, R243.reuse, 0x2, P6 ;  /* 0x000000f3e2417211 */ /* 0x080fe200030f16ff */
[----:B------:R-:W-:Y:S01]  /*20170*/  STL [R1+0x2ddc], R71 ;  /* 0x002ddc4701007387 */ /* 0x000fe20000100800 */
[----:B------:R-:W-:-:S02]  /*20180*/  LEA.HI.X.SX32 R55, R37, R243, 0x2, P3 ;  /* 0x000000f325377211 */ /* 0x000fc400018f16ff */
[-C--:B------:R-:W-:Y:S01]  /*20190*/  LEA.HI.X.SX32 R61, R215, R243.reuse, 0x2, P4 ;  /* 0x000000f3d73d7211 */ /* 0x080fe200020f16ff */
[----:B------:R-:W-:Y:S01]  /*201a0*/  STL [R1+0x2de8], R68 ;  /* 0x002de84401007387 */ /* 0x000fe20000100800 */
[----:B------:R-:W-:Y:S01]  /*201b0*/  LEA.HI.X.SX32 R37, R30, R243, 0x2, P1 ;  /* 0x000000f31e257211 */ /* 0x000fe200008f16ff */
[----:B------:R-:W2:Y:S01]  /*201c0*/  LDC R215, c[0x0][0x240] ;  /* 0x00009000ffd77b82 */ /* 0x000ea20000000800 */
[-C--:B------:R-:W-:Y:S01]  /*201d0*/  LEA R52, P4, R195, R242.reuse, 0x2 ;  /* 0x000000f2c3347211 */ /* 0x080fe200078810ff */
[----:B------:R-:W-:Y:S01]  /*201e0*/  STL [R1+0x2de4], R69 ;  /* 0x002de44501007387 */ /* 0x000fe20000100800 */
[----:B------:R-:W-:-:S03]  /*201f0*/  LEA R28, P1, R174, R242, 0x2 ;  /* 0x000000f2ae1c7211 */ /* 0x000fc600078210ff */
[----:B------:R-:W-:Y:S01]  /*20200*/  STL [R1+0x2df0], R66 ;  /* 0x002df04201007387 */ /* 0x000fe20000100800 */
[----:B------:R-:W-:Y:S01]  /*20210*/  LEA R56, P6, R206, R242, 0x2 ;  /* 0x000000f2ce387211 */ /* 0x000fe200078c10ff */
[----:B------:R-:W2:Y:S02]  /*20220*/  LDC R226, c[0x0][0x240] ;  /* 0x00009000ffe27b82 */ /* 0x000ea40000000800 */
[----:B------:R-:W-:Y:S01]  /*20230*/  STL [R1+0x2dec], R67 ;  /* 0x002dec4301007387 */ /* 0x000fe20000100800 */
[----:B------:R-:W-:-:S03]  /*20240*/  LEA.HI.X.SX32 R53, R195, R243, 0x2, P4 ;  /* 0x000000f3c3357211 */ /* 0x000fc600020f16ff */
[----:B------:R-:W-:Y:S01]  /*20250*/  STL [R1+0x2df8], R64 ;  /* 0x002df84001007387 */ /* 0x000fe20000100800 */
[-C--:B------:R-:W-:Y:S01]  /*20260*/  LEA.HI.X.SX32 R29, R174, R243.reuse, 0x2, P1 ;  /* 0x000000f3ae1d7211 */ /* 0x080fe200008f16ff */
[----:B------:R-:W2:Y:S02]  /*20270*/  LDC R161, c[0x0][0x240] ;  /* 0x00009000ffa17b82 */ /* 0x000ea40000000800 */
[----:B------:R-:W-:Y:S01]  /*20280*/  STL [R1+0x2df4], R65 ;  /* 0x002df44101007387 */ /* 0x000fe20000100800 */
[-C--:B------:R-:W-:Y:S02]  /*20290*/  LEA R46, P4, R186, R242.reuse, 0x2 ;  /* 0x000000f2ba2e7211 */ /* 0x080fe400078810ff */
[-C--:B------:R-:W-:Y:S01]  /*202a0*/  LEA R24, P1, R106, R242.reuse, 0x2 ;  /* 0x000000f26a187211 */ /* 0x080fe200078210ff */
[----:B------:R-:W-:Y:S01]  /*202b0*/  STL [R1+0x2e00], R62 ;  /* 0x002e003e01007387 */ /* 0x000fe20000100800 */
[----:B------:R-:W-:Y:S01]  /*202c0*/  LEA.HI.X.SX32 R57, R206, R243, 0x2, P6 ;  /* 0x000000f3ce397211 */ /* 0x000fe200030f16ff */
[----:B------:R-:W2:Y:S02]  /*202d0*/  LDC R174, c[0x0][0x240] ;  /* 0x00009000ffae7b82 */ /* 0x000ea40000000800 */
[----:B------:R-:W-:Y:S01]  /*202e0*/  STL [R1+0x2dfc], R63 ;  /* 0x002dfc3f01007387 */ /* 0x000fe20000100800 */
[----:B------:R-:W-:-:S03]  /*202f0*/  LEA R48, P3, R183, R242, 0x2 ;  /* 0x000000f2b7307211 */ /* 0x000fc600078610ff */
[----:B------:R-:W-:Y:S01]  /*20300*/  STL [R1+0x2e08], R60 ;  /* 0x002e083c01007387 */ /* 0x000fe20000100800 */
[-C--:B------:R-:W-:Y:S01]  /*20310*/  LEA.HI.X.SX32 R47, R186, R243.reuse, 0x2, P4 ;  /* 0x000000f3ba2f7211 */ /* 0x080fe200020f16ff */
[----:B------:R-:W2:Y:S02]  /*20320*/  LDC R159, c[0x0][0x240] ;  /* 0x00009000ff9f7b82 */ /* 0x000ea40000000800 */
[----:B------:R-:W-:Y:S01]  /*20330*/  STL [R1+0x2e04], R61 ;  /* 0x002e043d01007387 */ /* 0x000fe20000100800 */
[----:B------:R-:W-:-:S03]  /*20340*/  LEA.HI.X.SX32 R25, R106, R243, 0x2, P1 ;  /* 0x000000f36a197211 */ /* 0x000fc600008f16ff */
[----:B------:R-:W-:Y:S01]  /*20350*/  STL [R1+0x2e10], R58 ;  /* 0x002e103a01007387 */ /* 0x000fe20000100800 */
[-C--:B------:R-:W-:Y:S01]  /*20360*/  LEA R38, P4, R252, R242.reuse, 0x2 ;  /* 0x000000f2fc267211 */ /* 0x080fe200078810ff */
[----:B------:R-:W2:Y:S01]  /*20370*/  LDC R156, c[0x0][0x240] ;  /* 0x00009000ff9c7b82 */ /* 0x000ea20000000800 */
[----:B------:R-:W-:Y:S01]  /*20380*/  LEA R20, P1, R95, R242, 0x2 ;  /* 0x000000f25f147211 */ /* 0x000fe200078210ff */
[----:B------:R-:W-:Y:S01]  /*20390*/  STL [R1+0x2e0c], R59 ;  /* 0x002e0c3b01007387 */ /* 0x000fe20000100800 */
[----:B------:R-:W-:-:S03]  /*203a0*/  LEA.HI.X.SX32 R49, R183, R243, 0x2, P3 ;  /* 0x000000f3b7317211 */ /* 0x000fc600018f16ff */
[----:B------:R-:W-:Y:S01]  /*203b0*/  STL [R1+0x2e18], R56 ;  /* 0x002e183801007387 */ /* 0x000fe20000100800 */
[-C--:B------:R-:W-:Y:S01]  /*203c0*/  LEA R42, P6, R177, R242.reuse, 0x2 ;  /* 0x000000f2b12a7211 */ /* 0x080fe200078c10ff */
[----:B------:R-:W2:Y:S02]  /*203d0*/  LDC R148, c[0x0][0x240] ;  /* 0x00009000ff947b82 */ /* 0x000ea40000000800 */
[----:B------:R-:W-:Y:S01]  /*203e0*/  STL [R1+0x2e14], R57 ;  /* 0x002e143901007387 */ /* 0x000fe20000100800 */
[----:B------:R-:W-:-:S03]  /*203f0*/  LEA R40, P3, R32, R242, 0x2 ;  /* 0x000000f220287211 */ /* 0x000fc600078610ff */
[----:B------:R-:W-:Y:S01]  /*20400*/  STL [R1+0x2e20], R54 ;  /* 0x002e203601007387 */ /* 0x000fe20000100800 */
[----:B------:R-:W-:Y:S02]  /*20410*/  LEA.HI.X.SX32 R39, R252, R243, 0x2, P4 ;  /* 0x000000f3fc277211 */ /* 0x000fe400020f16ff */
[----:B------:R-:W-:Y:S01]  /*20420*/  MOV R237, R245 ;  /* 0x000000f500ed7202 */ /* 0x000fe20000000f00 */
[----:B------:R-:W-:Y:S01]  /*20430*/  STL [R1+0x2e1c], R55 ;  /* 0x002e1c3701007387 */ /* 0x000fe20000100800 */
[----:B------:R-:W-:Y:S01]  /*20440*/  LEA.HI.X.SX32 R21, R95, R243, 0x2, P1 ;  /* 0x000000f35f157211 */ /* 0x000fe200008f16ff */
[----:B------:R-:W2:Y:S01]  /*20450*/  LDC R252, c[0x0][0x240] ;  /* 0x00009000fffc7b82 */ /* 0x000ea20000000800 */
[-C--:B------:R-:W-:Y:S01]  /*20460*/  LEA R30, P4, R164, R242.reuse, 0x2 ;  /* 0x000000f2a41e7211 */ /* 0x080fe200078810ff */
        /* <DEDUP_REMOVED lines=9> */
[----:B-1----:R-:W-:Y:S01]  /*20500*/  IMAD.MOV.U32 R77, RZ, RZ, R185 ;  /* 0x000000ffff4d7224 */ /* 0x002fe200078e00b9 */
[-C--:B------:R-:W-:Y:S01]  /*20510*/  LEA R32, P3, R33, R242.reuse, 0x2 ;  /* 0x000000f221207211 */ /* 0x080fe200078610ff */
[----:B------:R-:W-:Y:S01]  /*20520*/  STL [R1+0x2e38], R48 ;  /* 0x002e383001007387 */ /* 0x000fe20000100800 */
[-C--:B------:R-:W-:Y:S01]  /*20530*/  LEA.HI.X.SX32 R31, R164, R243.reuse, 0x2, P4 ;  /* 0x000000f3a41f7211 */ /* 0x080fe200020f16ff */
[----:B------:R-:W1:Y:S01]  /*20540*/  LDC R186, c[0x0][0x240] ;  /* 0x00009000ffba7b82 */ /* 0x000e620000000800 */
[-C--:B------:R-:W-:Y:S01]  /*20550*/  LEA.HI.X.SX32 R17, R94, R243.reuse, 0x2, P1 ;  /* 0x000000f35e117211 */ /* 0x080fe200008f16ff */
[----:B------:R-:W-:Y:S01]  /*20560*/  STL [R1+0x2e34], R49 ;  /* 0x002e343101007387 */ /* 0x000fe20000100800 */
[-C--:B------:R-:W-:Y:S02]  /*20570*/  LEA R22, P4, R105, R242.reuse, 0x2 ;  /* 0x000000f269167211 */ /* 0x080fe400078810ff */
[----:B------:R-:W-:Y:S01]  /*20580*/  LEA R14, P1, R3, R242, 0x2 ;  /* 0x000000f2030e7211 */ /* 0x000fe200078210ff */
[----:B------:R-:W-:Y:S01]  /*20590*/  STL [R1+0x2e40], R46 ;  /* 0x002e402e01007387 */ /* 0x000fe20000100800 */
[-C--:B------:R-:W-:Y:S01]  /*205a0*/  LEA.HI.X.SX32 R35, R35, R243.reuse, 0x2, P6 ;  /* 0x000000f323237211 */ /* 0x080fe200030f16ff */
[----:B------:R-:W1:Y:S02]  /*205b0*/  LDC R94, c[0x0][0x238] ;  /* 0x00008e00ff5e7b82 */ /* 0x000e640000000800 */
[----:B------:R-:W-:Y:S01]  /*205c0*/  STL [R1+0x2e3c], R47 ;  /* 0x002e3c2f01007387 */ /* 0x000fe20000100800 */
[----:B------:R-:W-:-:S03]  /*205d0*/  LEA.HI.X.SX32 R33, R33, R243, 0x2, P3 ;  /* 0x000000f321217211 */ /* 0x000fc600018f16ff */
[----:B------:R-:W-:Y:S01]  /*205e0*/  STL [R1+0x2e48], R44 ;  /* 0x002e482c01007387 */ /* 0x000fe20000100800 */
[-C--:B------:R-:W-:Y:S01]  /*205f0*/  LEA R26, P6, R112, R242.reuse, 0x2 ;  /* 0x000000f2701a7211 */ /* 0x080fe200078c10ff */
[----:B------:R-:W1:Y:S01]  /*20600*/  LDC R195, c[0x0][0x240] ;  /* 0x00009000ffc37b82 */ /* 0x000e620000000800 */
[----:B------:R-:W-:Y:S01]  /*20610*/  ISETP.GE.U32.AND P3, PT, R0, 0x7fffff03, PT ;  /* 0x7fffff030000780c */ /* 0x000fe20003f66070 */
[----:B------:R-:W-:Y:S01]  /*20620*/  STL [R1+0x2e44], R45 ;  /* 0x002e442d01007387 */ /* 0x000fe20000100800 */
[-C--:B------:R-:W-:Y:S02]  /*20630*/  LEA.HI.X.SX32 R23, R105, R243.reuse, 0x2, P4 ;  /* 0x000000f369177211 */ /* 0x080fe400020f16ff */
[-C--:B------:R-:W-:Y:S01]  /*20640*/  LEA.HI.X.SX32 R15, R3, R243.reuse, 0x2, P1 ;  /* 0x000000f3030f7211 */ /* 0x080fe200008f16ff */
[----:B------:R-:W-:Y:S01]  /*20650*/  STL [R1+0x2e50], R42 ;  /* 0x002e502a01007387 */ /* 0x000fe20000100800 */
[----:B------:R-:W-:Y:S01]  /*20660*/  LEA R18, P4, R4, R242, 0x2 ;  /* 0x000000f204127211 */ /* 0x000fe200078810ff */
[----:B------:R-:W-:Y:S01]  /*20670*/  VIADD R3, R10, 0xffffffbd ;  /* 0xffffffbd0a037836 */ /* 0x000fe20000000000 */
[----:B------:R-:W-:Y:S01]  /*20680*/  IADD3 R0, R5, -0x1, RZ ;  /* 0xffffffff05007810 */ /* 0x000fe20007ffe0ff */
[----:B------:R-:W-:Y:S01]  /*20690*/  STL [R1+0x2e4c], R43 ;  /* 0x002e4c2b01007387 */ /* 0x000fe20000100800 */
[-C--:B------:R-:W-:Y:S01]  /*206a0*/  LEA.HI.X.SX32 R27, R112, R243.reuse, 0x2, P6 ;  /* 0x000000f3701b7211 */ /* 0x080fe200030f16ff */
[----:B------:R-:W1:Y:S02]  /*206b0*/  LDC R10, c[0x0][0x238] ;  /* 0x00008e00ff0a7b82 */ /* 0x000e640000000800 */
[----:B------:R-:W-:Y:S01]  /*206c0*/  STL [R1+0x2e58], R40 ;  /* 0x002e582801007387 */ /* 0x000fe20000100800 */
[----:B------:R-:W-:-:S03]  /*206d0*/  LEA.HI.X.SX32 R19, R4, R243, 0x2, P4 ;  /* 0x000000f304137211 */ /* 0x000fc600020f16ff */
[----:B------:R-:W-:Y:S01]  /*206e0*/  STL [R1+0x2e54], R41 ;  /* 0x002e542901007387 */ /* 0x000fe20000100800 */
[----:B------:R-:W-:Y:S01]  /*206f0*/  ISETP.GE.U32.AND P6, PT, R0, 0x7fffff80, PT ;  /* 0x7fffff800000780c */ /* 0x000fe20003fc6070 */
[----:B------:R-:W1:Y:S02]  /*20700*/  LDC R105, c[0x0][0x230] ;  /* 0x00008c00ff697b82 */ /* 0x000e640000000800 */
[----:B------:R-:W-:Y:S01]  /*20710*/  STL [R1+0x2e60], R38 ;  /* 0x002e602601007387 */ /* 0x000fe20000100800 */
[C---:B------:R-:W-:Y:S02]  /*20720*/  LEA R4, P1, R2.reuse, R242, 0x2 ;  /* 0x000000f202047211 */ /* 0x040fe400078210ff */
[----:B------:R-:W-:Y:S01]  /*20730*/  ISETP.GE.U32.AND P4, PT, R3, 0x7fffff3e, PT ;  /* 0x7fffff3e0300780c */ /* 0x000fe20003f86070 */
[----:B------:R-:W-:Y:S01]  /*20740*/  STL [R1+0x2e5c], R39 ;  /* 0x002e5c2701007387 */ /* 0x000fe20000100800 */
[----:B------:R-:W-:Y:S01]  /*20750*/  IADD3 R0, R5, -0x2, RZ ;  /* 0xfffffffe05007810 */ /* 0x000fe20007ffe0ff */
[----:B------:R-:W1:Y:S02]  /*20760*/  LDC R3, c[0x0][0x230] ;  /* 0x00008c00ff037b82 */ /* 0x000e640000000800 */
[----:B------:R-:W-:Y:S01]  /*20770*/  STL [R1+0x2e68], R36 ;  /* 0x002e682401007387 */ /* 0x000fe20000100800 */
[----:B------:R-:W-:-:S03]  /*20780*/  LEA.HI.X.SX32 R5, R2, R243, 0x2, P1 ;  /* 0x000000f302057211 */ /* 0x000fc600008f16ff */
[----:B------:R-:W-:Y:S01]  /*20790*/  STL [R1+0x2e64], R37 ;  /* 0x002e642501007387 */ /* 0x000fe20000100800 */
[----:B------:R-:W-:Y:S01]  /*207a0*/  ISETP.GE.U32.AND P1, PT, R0, 0x7fffff7f, PT ;  /* 0x7fffff7f0000780c */ /* 0x000fe20003f26070 */
[----:B------:R-:W1:Y:S02]  /*207b0*/  LDC R206, c[0x0][0x240] ;  /* 0x00009000ffce7b82 */ /* 0x000e640000000800 */
[----:B------:R-:W-:Y:S01]  /*207c0*/  STL [R1+0x2e70], R34 ;  /* 0x002e702201007387 */ /* 0x000fe20000100800 */
[----:B------:R-:W-:-:S03]  /*207d0*/  VIADD R0, R82, 0xfffffffd ;  /* 0xfffffffd52007836 */ /* 0x000fc60000000000 */
[----:B------:R3:W-:Y:S02]  /*207e0*/  STL [R1+0x2e6c], R35 ;  /* 0x002e6c2301007387 */ /* 0x0007e40000100800 */
[----:B------:R-:W1:Y:S02]  /*207f0*/  LDC R82, c[0x0][0x230] ;  /* 0x00008c00ff527b82 */ /* 0x000e640000000800 */
[----:B------:R-:W-:Y:S04]  /*20800*/  STL [R1+0x2e78], R32 ;  /* 0x002e782001007387 */ /* 0x000fe80000100800 */
[----:B------:R-:W-:Y:S01]  /*20810*/  STL [R1+0x2e74], R33 ;  /* 0x002e742101007387 */ /* 0x000fe20000100800 */
[----:B------:R-:W-:Y:S01]  /*20820*/  LOP3.LUT R245, R12, 0x10, RZ, 0x3c, !PT ;  /* 0x000000100cf57812 */ /* 0x000fe200078e3cff */
[----:B------:R-:W-:Y:S01]  /*20830*/  IMAD.MOV.U32 R239, RZ, RZ, R237 ;  /* 0x000000ffffef7224 */ /* 0x000fe200078e00ed */
[----:B------:R-:W1:Y:S01]  /*20840*/  LDC R112, c[0x0][0x240] ;  /* 0x00009000ff707b82 */ /* 0x000e620000000800 */
[----:B------:R4:W-:Y:S01]  /*20850*/  STL [R1+0x2e7c], R31 ;  /* 0x002e7c1f01007387 */ /* 0x0009e20000100800 */
[----:B---3--:R-:W-:-:S06]  /*20860*/  IMAD.WIDE R34, R8, 0x4, R80 ;  /* 0x0000000408227825 */ /* 0x008fcc00078e0250 */
[----:B------:R-:W3:Y:S01]  /*20870*/  LDC R164, c[0x0][0x240] ;  /* 0x00009000ffa47b82 */ /* 0x000ee20000000800 */
[----:B----4-:R-:W-:Y:S01]  /*20880*/  IADD3 R31, R113, 0x100000, R12 ;  /* 0x00100000711f7810 */ /* 0x010fe20007ffe00c */
[----:B------:R-:W-:-:S04]  /*20890*/  IMAD.WIDE R32, R8, 0x4, R78 ;  /* 0x0000000408207825 */ /* 0x000fc800078e024e */
[----:B------:R-:W-:Y:S01]  /*208a0*/  @!PT LDS RZ, [RZ] ;  /* 0x00000000fffff984 */ /* 0x000fe20000000800 */
[----:B------:R-:W-:Y:S01]  /*208b0*/  @!PT LDS RZ, [RZ] ;  /* 0x00000000fffff984 */ /* 0x000fe20000000800 */
[----:B------:R-:W-:Y:S01]  /*208c0*/  @!PT LDS RZ, [RZ] ;  /* 0x00000000fffff984 */ /* 0x000fe20000000800 */
[----:B------:R-:W-:Y:S01]  /*208d0*/  LDGSTS.E [R31+-0x40000], desc[UR60][R80.64], !P6 ;  /* 0xc0000000501f7fae */ /* 0x000fe2000f12187c */
[----:B--2---:R-:W-:Y:S01]  /*208e0*/  IADD3 R2, R95, -0x4, RZ ;  /* 0xfffffffc5f027810 */ /* 0x004fe20007ffe0ff */
[----:B------:R-:W2:Y:S02]  /*208f0*/  LDC R8, c[0x0][0x230] ;  /* 0x00008c00ff087b82 */ /* 0x000ea40000000800 */
[----:B------:R-:W-:Y:S01]  /*20900*/  LDGSTS.E [R31+-0x3c000], desc[UR60][R78.64], !P6 ;  /* 0xc40000004e1f7fae */ /* 0x000fe2000f12187c */
[----:B------:R-:W-:Y:S01]  /*20910*/  ISETP.GE.U32.AND P6, PT, R0, 0x7fffff7e, PT ;  /* 0x7fffff7e0000780c */ /* 0x000fe20003fc6070 */
[----:B-1----:R-:W-:Y:S02]  /*20920*/  IMAD.SHL.U32 R0, R94, 0x2, RZ ;  /* 0x000000025e007824 */ /* 0x002fe400078e00ff */
[----:B------:R1:W-:Y:S02]  /*20930*/  LDGSTS.E [R31+-0x3fffc], desc[UR60][R34.64], !P1 ;  /* 0xc0004000221f7fae */ /* 0x0003e4000c92187c */
[----:B------:R-:W4:Y:S02]  /*20940*/  LDC R94, c[0x0][0x230] ;  /* 0x00008c00ff5e7b82 */ /* 0x000f240000000800 */
[----:B------:R1:W-:Y:S01]  /*20950*/  LDGSTS.E [R31+-0x3bffc], desc[UR60][R32.64], !P1 ;  /* 0xc4004000201f7fae */ /* 0x0003e2000c92187c */
[----:B------:R-:W-:-:S03]  /*20960*/  ISETP.GE.U32.AND P1, PT, R2, 0x7fffff7d, PT ;  /* 0x7fffff7d0200780c */ /* 0x000fc60003f26070 */
[----:B------:R-:W-:Y:S02]  /*20970*/  STL [R1+0x1468], R31 ;  /* 0x0014681f01007387 */ /* 0x000fe40000100800 */
[----:B------:R-:W3:Y:S02]  /*20980*/  LDC R95, c[0x0][0x238] ;  /* 0x00008e00ff5f7b82 */ /* 0x000ee40000000800 */
[----:B------:R1:W-:Y:S01]  /*20990*/  STL.64 [R1+0x1460], R34 ;  /* 0x0014602201007387 */ /* 0x0003e20000100a00 */
[----:B------:R-:W-:-:S03]  /*209a0*/  VIADD R2, R3, 0xffffffdf ;  /* 0xffffffdf03027836 */ /* 0x000fc60000000000 */
[----:B------:R1:W-:Y:S02]  /*209b0*/  STL.64 [R1+0xc90], R32 ;  /* 0x000c902001007387 */ /* 0x0003e40000100a00 */
[----:B------:R-:W3:Y:S01]  /*209c0*/  LDC R3, c[0x0][0x238] ;  /* 0x00008e00ff037b82 */ /* 0x000ee20000000800 */
[----:B-1----:R-:W-:-:S07]  /*209d0*/  IMAD.WIDE R34, R0, 0x4, R80 ;  /* 0x0000000400227825 */ /* 0x002fce00078e0250 */
[----:B------:R-:W1:Y:S01]  /*209e0*/  LDC R177, c[0x0][0x240] ;  /* 0x00009000ffb17b82 */ /* 0x000e620000000800 */
[----:B------:R-:W-:Y:S01]  /*209f0*/  IMAD.WIDE R32, R0, 0x4, R78 ;  /* 0x0000000400207825 */ /* 0x000fe200078e024e */
[----:B------:R2:W-:Y:S03]  /*20a00*/  STL.64 [R1+0xc98], R34 ;  /* 0x000c982201007387 */ /* 0x0005e60000100a00 */
[----:B------:R-:W-:Y:S01]  /*20a10*/  IMAD R0, R10, 0x3, RZ ;  /* 0x000000030a007824 */ /* 0x000fe200078e02ff */
[----:B------:R2:W-:Y:S02]  /*20a20*/  LDGSTS.E [R31+-0x3fff8], desc[UR60][R34.64], !P6 ;  /* 0xc0008000221f7fae */ /* 0x0005e4000f12187c */
[----:B------:R-:W1:Y:S02]  /*20a30*/  LDC R10, c[0x0][0x230] ;  /* 0x00008c00ff0a7b82 */ /* 0x000e640000000800 */
[----:B------:R4:W-:Y:S04]  /*20a40*/  STL.64 [R1+0xca0], R32 ;  /* 0x000ca02001007387 */ /* 0x0009e80000100a00 */
[----:B------:R4:W-:Y:S01]  /*20a50*/  LDGSTS.E [R31+-0x3bff8], desc[UR60][R32.64], !P6 ;  /* 0xc4008000201f7fae */ /* 0x0009e2000f12187c */
[----:B------:R-:W-:Y:S01]  /*20a60*/  ISETP.GE.U32.AND P6, PT, R2, 0x7fffff60, PT ;  /* 0x7fffff600200780c */ /* 0x000fe20003fc6070 */
[----:B------:R-:W1:Y:S01]  /*20a70*/  LDC R106, c[0x0][0x240] ;  /* 0x00009000ff6a7b82 */ /* 0x000e620000000800 */
[----:B--2---:R-:W-:Y:S01]  /*20a80*/  IMAD.WIDE R34, R0, 0x4, R80 ;  /* 0x0000000400227825 */ /* 0x004fe200078e0250 */
[----:B------:R-:W-:-:S04]  /*20a90*/  IADD3 R2, R82, -0x22, RZ ;  /* 0xffffffde52027810 */ /* 0x000fc80007ffe0ff */
[----:B------:R2:W-:Y:S02]  /*20aa0*/  LDGSTS.E [R31+-0x3fff4], desc[UR60][R34.64], !P1 ;  /* 0xc000c000221f7fae */ /* 0x0005e4000c92187c */
[----:B------:R-:W1:Y:S01]  /*20ab0*/  LDC R82, c[0x0][0x238] ;  /* 0x00008e00ff527b82 */ /* 0x000e620000000800 */
[----:B----4-:R-:W-:-:S04]  /*20ac0*/  IMAD.WIDE R32, R0, 0x4, R78 ;  /* 0x0000000400207825 */ /* 0x010fc800078e024e */
[----:B------:R-:W-:Y:S01]  /*20ad0*/  IMAD.SHL.U32 R0, R102, 0x20, RZ ;  /* 0x0000002066007824 */ /* 0x000fe200078e00ff */
[----:B------:R4:W-:Y:S01]  /*20ae0*/  LDGSTS.E [R31+-0x3bff4], desc[UR60][R32.64], !P1 ;  /* 0xc400c000201f7fae */ /* 0x0009e2000c92187c */
[----:B------:R-:W-:Y:S01]  /*20af0*/  ISETP.GE.U32.AND P1, PT, R2, 0x7fffff5f, PT ;  /* 0x7fffff5f0200780c */ /* 0x000fe20003f26070 */
[----:B------:R-:W1:Y:S01]  /*20b00*/  LDC R102, c[0x0][0x230] ;  /* 0x00008c00ff667b82 */ /* 0x000e620000000800 */
[C---:B------:R-:W-:Y:S01]  /*20b10*/  IMAD.WIDE R38, R0.reuse, 0x4, R80 ;  /* 0x0000000400267825 */ /* 0x040fe200078e0250 */
[----:B------:R2:W-:Y:S03]  /*20b20*/  STL.64 [R1+0xca8], R34 ;  /* 0x000ca82201007387 */ /* 0x0005e60000100a00 */
[----:B------:R-:W-:Y:S02]  /*20b30*/  IMAD R2, R103, 0x21, RZ ;  /* 0x0000002167027824 */ /* 0x000fe400078e02ff */
[----:B------:R-:W-:Y:S01]  /*20b40*/  IMAD.WIDE R36, R0, 0x4, R78 ;  /* 0x0000000400247825 */ /* 0x000fe200078e024e */
[----:B------:R4:W-:Y:S01]  /*20b50*/  STL.64 [R1+0xcb0], R32 ;  /* 0x000cb02001007387 */ /* 0x0009e20000100a00 */
[----:B------:R-:W1:Y:S02]  /*20b60*/  LDC R103, c[0x0][0x238] ;  /* 0x00008e00ff677b82 */ /* 0x000e640000000800 */
[----:B------:R-:W-:Y:S01]  /*20b70*/  VIADD R0, R8, 0xffffffdc ;  /* 0xffffffdc08007836 */ /* 0x000fe20000000000 */
[----:B------:R1:W-:Y:S01]  /*20b80*/  LDGSTS.E [R31+-0x38000], desc[UR60][R38.64], !P6 ;  /* 0xc8000000261f7fae */ /* 0x0003e2000f12187c */
[----:B--2---:R-:W-:-:S03]  /*20b90*/  IMAD.WIDE R34, R2, 0x4, R80 ;  /* 0x0000000402227825 */ /* 0x004fc600078e0250 */
[----:B------:R2:W-:Y:S01]  /*20ba0*/  LDGSTS.E [R31+-0x34000], desc[UR60][R36.64], !P6 ;  /* 0xcc000000241f7fae */ /* 0x0005e2000f12187c */
[----:B------:R-:W-:Y:S01]  /*20bb0*/  ISETP.GE.U32.AND P6, PT, R0, 0x7fffff5d, PT ;  /* 0x7fffff5d0000780c */ /* 0x000fe20003fc6070 */
[----:B------:R-:W2:Y:S01]  /*20bc0*/  LDC R8, c[0x0][0x238] ;  /* 0x00008e00ff087b82 */ /* 0x000ea20000000800 */
[----:B----4-:R-:W-:Y:S01]  /*20bd0*/  IMAD.WIDE R32, R2, 0x4, R78 ;  /* 0x0000000402207825 */ /* 0x010fe200078e024e */
[----:B------:R-:W-:Y:S01]  /*20be0*/  IADD3 R0, R94, -0x23, RZ ;  /* 0xffffffdd5e007810 */ /* 0x000fe20007ffe0ff */
[----:B------:R4:W-:Y:S04]  /*20bf0*/  LDGSTS.E [R31+-0x37ffc], desc[UR60][R34.64], !P1 ;  /* 0xc8004000221f7fae */ /* 0x0009e8000c92187c */
[----:B------:R4:W-:Y:S01]  /*20c00*/  LDGSTS.E [R31+-0x33ffc], desc[UR60][R32.64], !P1 ;  /* 0xcc004000201f7fae */ /* 0x0009e2000c92187c */
[----:B------:R-:W-:Y:S01]  /*20c10*/  ISETP.GE.U32.AND P1, PT, R0, 0x7fffff5e, PT ;  /* 0x7fffff5e0000780c */ /* 0x000fe20003f26070 */
[----:B------:R-:W4:Y:S01]  /*20c20*/  LDC R94, c[0x0][0x230] ;  /* 0x00008c00ff5e7b82 */ /* 0x000f220000000800 */
[----:B---3--:R-:W-:Y:S01]  /*20c30*/  IMAD R0, R3, 0x22, RZ ;  /* 0x0000002203007824 */ /* 0x008fe200078e02ff */
[----:B------:R3:W-:Y:S01]  /*20c40*/  STL.64 [R1+0xcb8], R38 ;  /* 0x000cb82601007387 */ /* 0x0007e20000100a00 */
[----:B------:R-:W-:-:S03]  /*20c50*/  IMAD R2, R95, 0x23, RZ ;  /* 0x000000235f027824 */ /* 0x000fc600078e02ff */
[----:B------:R2:W-:Y:S01]  /*20c60*/  STL.64 [R1+0xcc0], R36 ;  /* 0x000cc02401007387 */ /* 0x0005e20000100a00 */
[----:B-1----:R-:W-:Y:S01]  /*20c70*/  VIADD R3, R10, 0xffffffbe ;  /* 0xffffffbe0a037836 */ /* 0x002fe20000000000 */
[----:B------:R-:W1:Y:S02]  /*20c80*/  LDC R95, c[0x0][0x230] ;  /* 0x00008c00ff5f7b82 */ /* 0x000e640000000800 */
[----:B------:R4:W-:Y:S01]  /*20c90*/  STL.64 [R1+0xcc8], R34 ;  /* 0x000cc82201007387 */ /* 0x0009e20000100a00 */
[----:B---3--:R-:W-:-:S03]  /*20ca0*/  IMAD.WIDE R38, R0, 0x4, R80 ;  /* 0x0000000400267825 */ /* 0x008fc600078e0250 */
[----:B------:R3:W-:Y:S02]  /*20cb0*/  STL.64 [R1+0xcd0], R32 ;  /* 0x000cd02001007387 */ /* 0x0007e40000100a00 */
[----:B------:R-:W1:Y:S01]  /*20cc0*/  LDC R10, c[0x0][0x230] ;  /* 0x00008c00ff0a7b82 */ /* 0x000e620000000800 */
[----:B--2---:R-:W-:Y:S01]  /*20cd0*/  IMAD.WIDE R36, R0, 0x4, R78 ;  /* 0x0000000400247825 */ /* 0x004fe200078e024e */
[----:B------:R2:W-:Y:S03]  /*20ce0*/  LDGSTS.E [R31+-0x37ff8], desc[UR60][R38.64], !P1 ;  /* 0xc8008000261f7fae */ /* 0x0005e6000c92187c */
[----:B----4-:R-:W-:Y:S01]  /*20cf0*/  IMAD.WIDE R34, R2, 0x4, R80 ;  /* 0x0000000402227825 */ /* 0x010fe200078e0250 */
[----:B------:R4:W-:Y:S01]  /*20d00*/  LDGSTS.E [R31+-0x33ff8], desc[UR60][R36.64], !P1 ;  /* 0xcc008000241f7fae */ /* 0x0009e2000c92187c */
[----:B------:R-:W-:Y:S01]  /*20d10*/  MOV R76, R236 ;  /* 0x000000ec004c7202 */ /* 0x000fe20000000f00 */
[----:B------:R-:W1:Y:S01]  /*20d20*/  LDC R183, c[0x0][0x240] ;  /* 0x00009000ffb77b82 */ /* 0x000e620000000800 */
[----:B------:R-:W-:Y:S01]  /*20d30*/  VIADD R0, R102, 0xffffffbf ;  /* 0xffffffbf66007836 */ /* 0x000fe20000000000 */
[----:B------:R4:W-:Y:S01]  /*20d40*/  LDGSTS.E [R31+-0x37ff4], desc[UR60][R34.64], !P6 ;  /* 0xc800c000221f7fae */ /* 0x0009e2000f12187c */
[----:B---3--:R-:W-:-:S05]  /*20d50*/  IMAD.WIDE R32, R2, 0x4, R78 ;  /* 0x0000000402207825 */ /* 0x008fca00078e024e */
[----:B------:R3:W-:Y:S01]  /*20d60*/  LDGSTS.E [R31+-0x33ff4], desc[UR60][R32.64], !P6 ;  /* 0xcc00c000201f7fae */ /* 0x0007e2000f12187c */
[----:B------:R-:W-:Y:S01]  /*20d70*/  ISETP.GE.U32.AND P6, PT, R0, 0x7fffff40, PT ;  /* 0x7fffff400000780c */ /* 0x000fe20003fc6070 */
[----:B------:R-:W1:Y:S01]  /*20d80*/  LDC R102, c[0x0][0x230] ;  /* 0x00008c00ff667b82 */ /* 0x000e620000000800 */
[----:B------:R-:W-:Y:S02]  /*20d90*/  SHF.L.U32 R0, R8, 0x6, RZ ;  /* 0x0000000608007819 */ /* 0x000fe400000006ff */
[----:B------:R-:W-:Y:S01]  /*20da0*/  ISETP.GE.U32.AND P1, PT, R3, 0x7fffff3f, PT ;  /* 0x7fffff3f0300780c */ /* 0x000fe20003f26070 */
[----:B------:R2:W-:Y:S04]  /*20db0*/  STL.64 [R1+0xcd8], R38 ;  /* 0x000cd82601007387 */ /* 0x0005e80000100a00 */
[----:B------:R-:W1:Y:S01]  /*20dc0*/  LDC R3, c[0x0][0x238] ;  /* 0x00008e00ff037b82 */ /* 0x000e620000000800 */
[----:B------:R4:W-:Y:S01]  /*20dd0*/  STL.64 [R1+0xce0], R36 ;  /* 0x000ce02401007387 */ /* 0x0009e20000100a00 */
[----:B------:R-:W-:-:S06]  /*20de0*/  IMAD R2, R82, 0x41, RZ ;  /* 0x0000004152027824 */ /* 0x000fcc00078e02ff */
[----:B------:R-:W1:Y:S01]  /*20df0*/  LDC R8, c[0x0][0x238] ;  /* 0x00008e00ff087b82 */ /* 0x000e620000000800 */
[----:B--2---:R-:W-:-:S04]  /*20e00*/  IMAD.WIDE R38, R0, 0x4, R80 ;  /* 0x0000000400267825 */ /* 0x004fc800078e0250 */
[----:B----4-:R-:W-:Y:S01]  /*20e10*/  IMAD.WIDE R36, R0, 0x4, R78 ;  /* 0x0000000400247825 */ /* 0x010fe200078e024e */
[----:B------:R2:W-:Y:S02]  /*20e20*/  STL.64 [R1+0xce8], R34 ;  /* 0x000ce82201007387 */ /* 0x0005e40000100a00 */
[----:B------:R-:W4:Y:S01]  /*20e30*/  LDC R82, c[0x0][0x238] ;  /* 0x00008e00ff527b82 */ /* 0x000f220000000800 */
[----:B------:R-:W-:Y:S01]  /*20e40*/  VIADD R0, R94, 0xffffffba ;  /* 0xffffffba5e007836 */ /* 0x000fe20000000000 */
[----:B------:R-:W-:Y:S04]  /*20e50*/  LDGSTS.E [R31+-0x30000], desc[UR60][R38.64], !P6 ;  /* 0xd0000000261f7fae */ /* 0x000fe8000f12187c */
[----:B------:R3:W-:Y:S02]  /*20e60*/  STL.64 [R1+0xcf0], R32 ;  /* 0x000cf02001007387 */ /* 0x0007e40000100a00 */
[----:B------:R-:W4:Y:S01]  /*20e70*/  LDC R94, c[0x0][0x230] ;  /* 0x00008c00ff5e7b82 */ /* 0x000f220000000800 */
[----:B--2---:R-:W-:Y:S01]  /*20e80*/  IMAD.WIDE R34, R2, 0x4, R80 ;  /* 0x0000000402227825 */ /* 0x004fe200078e0250 */
[----:B------:R-:W-:Y:S01]  /*20e90*/  LDGSTS.E [R31+-0x2c000], desc[UR60][R36.64], !P6 ;  /* 0xd4000000241f7fae */ /* 0x000fe2000f12187c */
[----:B------:R-:W-:-:S02]  /*20ea0*/  ISETP.GE.U32.AND P6, PT, R0, 0x7fffff3b, PT ;  /* 0x7fffff3b0000780c */ /* 0x000fc40003fc6070 */
[----:B------:R-:W-:Y:S01]  /*20eb0*/  IMAD R0, R103, 0x42, RZ ;  /* 0x0000004267007824 */ /* 0x000fe200078e02ff */
[----:B------:R-:W-:Y:S02]  /*20ec0*/  STL.64 [R1+0xcf8], R38 ;  /* 0x000cf82601007387 */ /* 0x000fe40000100a00 */
[----:B------:R-:W2:Y:S01]  /*20ed0*/  LDC R103, c[0x0][0x230] ;  /* 0x00008c00ff677b82 */ /* 0x000ea20000000800 */
[----:B---3--:R-:W-:Y:S01]  /*20ee0*/  IMAD.WIDE R32, R2, 0x4, R78 ;  /* 0x0000000402207825 */ /* 0x008fe200078e024e */
[----:B------:R-:W-:Y:S03]  /*20ef0*/  STL.64 [R1+0xd00], R36 ;  /* 0x000d002401007387 */ /* 0x000fe60000100a00 */
[----:B------:R-:W-:Y:S01]  /*20f00*/  VIADD R2, R105, 0xffffffbc ;  /* 0xffffffbc69027836 */ /* 0x000fe20000000000 */
[----:B------:R3:W-:Y:S02]  /*20f10*/  STL.64 [R1+0xd08], R34 ;  /* 0x000d082201007387 */ /* 0x0007e40000100a00 */
[----:B------:R-:W2:Y:S02]  /*20f20*/  LDC R105, c[0x0][0x238] ;  /* 0x00008e00ff697b82 */ /* 0x000ea40000000800 */
[----:B------:R3:W-:Y:S04]  /*20f30*/  LDGSTS.E [R31+-0x2fffc], desc[UR60][R34.64], !P1 ;  /* 0xd0004000221f7fae */ /* 0x0007e8000c92187c */
[----:B------:R1:W-:Y:S04]  /*20f40*/  STL.64 [R1+0xd10], R32 ;  /* 0x000d102001007387 */ /* 0x0003e80000100a00 */
[----:B------:R1:W-:Y:S01]  /*20f50*/  LDGSTS.E [R31+-0x2bffc], desc[UR60][R32.64], !P1 ;  /* 0xd4004000201f7fae */ /* 0x0003e2000c92187c */
[----:B---3--:R-:W-:Y:S01]  /*20f60*/  IMAD.WIDE R34, R0, 0x4, R80 ;  /* 0x0000000400227825 */ /* 0x008fe200078e0250 */
[----:B------:R-:W-:-:S04]  /*20f70*/  ISETP.GE.U32.AND P1, PT, R2, 0x7fffff3d, PT ;  /* 0x7fffff3d0200780c */ /* 0x000fc80003f26070 */
[----:B------:R3:W-:Y:S01]  /*20f80*/  LDGSTS.E [R31+-0x2fff8], desc[UR60][R34.64], !P4 ;  /* 0xd0008000221f7fae */ /* 0x0007e2000e12187c */
[----:B-1----:R-:W-:Y:S01]  /*20f90*/  IMAD.WIDE R32, R0, 0x4, R78 ;  /* 0x0000000400207825 */ /* 0x002fe200078e024e */
[----:B------:R-:W-:Y:S02]  /*20fa0*/  IADD3 R0, R10, -0x61, RZ ;  /* 0xffffff9f0a007810 */ /* 0x000fe40007ffe0ff */
[----:B------:R-:W1:Y:S02]  /*20fb0*/  LDC R10, c[0x0][0x238] ;  /* 0x00008e00ff0a7b82 */ /* 0x000e640000000800 */
[----:B------:R4:W-:Y:S01]  /*20fc0*/  LDGSTS.E [R31+-0x2bff8], desc[UR60][R32.64], !P4 ;  /* 0xd4008000201f7fae */ /* 0x0009e2000e12187c */
[----:B------:R-:W-:Y:S01]  /*20fd0*/  ISETP.GE.U32.AND P4, PT, R0, 0x7fffff20, PT ;  /* 0x7fffff200000780c */ /* 0x000fe20003f86070 */
[----:B------:R-:W-:Y:S02]  /*20fe0*/  IMAD R0, R3, 0x43, RZ ;  /* 0x0000004303007824 */ /* 0x000fe400078e02ff */
[----:B------:R-:W-:Y:S01]  /*20ff0*/  IMAD R2, R8, 0x60, RZ ;  /* 0x0000006008027824 */ /* 0x000fe200078e02ff */
[----:B------:R3:W-:Y:S01]  /*21000*/  STL.64 [R1+0xd18], R34 ;  /* 0x000d182201007387 */ /* 0x0007e20000100a00 */
[C---:B------:R-:W-:Y:S01]  /*21010*/  IMAD.WIDE R38, R0.reuse, 0x4, R80 ;  /* 0x0000000400267825 */ /* 0x040fe200078e0250 */
[----:B------:R-:W2:Y:S02]  /*21020*/  LDC R8, c[0x0][0x230] ;  /* 0x00008c00ff087b82 */ /* 0x000ea40000000800 */
[----:B------:R4:W-:Y:S01]  /*21030*/  STL.64 [R1+0xd20], R32 ;  /* 0x000d202001007387 */ /* 0x0009e20000100a00 */
[----:B------:R-:W-:-:S03]  /*21040*/  IMAD.WIDE R36, R0, 0x4, R78 ;  /* 0x0000000400247825 */ /* 0x000fc600078e024e */
[----:B------:R1:W-:Y:S01]  /*21050*/  LDGSTS.E [R31+-0x2fff4], desc[UR60][R38.64], !P1 ;  /* 0xd000c000261f7fae */ /* 0x0003e2000c92187c */
[----:B------:R-:W-:Y:S02]  /*21060*/  VIADD R0, R102, 0xffffff9e ;  /* 0xffffff9e66007836 */ /* 0x000fe40000000000 */
[----:B------:R-:W-:Y:S01]  /*21070*/  VIADD R3, R95, 0xffffff9d ;  /* 0xffffff9d5f037836 */ /* 0x000fe20000000000 */
[----:B------:R1:W-:Y:S01]  /*21080*/  LDGSTS.E [R31+-0x2bff4], desc[UR60][R36.64], !P1 ;  /* 0xd400c000241f7fae */ /* 0x0003e2000c92187c */
[C---:B---3--:R-:W-:Y:S01]  /*21090*/  IMAD.WIDE R34, R2.reuse, 0x4, R80 ;  /* 0x0000000402227825 */ /* 0x048fe200078e0250 */
[----:B------:R-:W3:Y:S03]  /*210a0*/  LDC R95, c[0x0][0x238] ;  /* 0x00008e00ff5f7b82 */ /* 0x000ee60000000800 */
[----:B----4-:R-:W-:Y:S01]  /*210b0*/  IMAD.WIDE R32, R2, 0x4, R78 ;  /* 0x0000000402207825 */ /* 0x010fe200078e024e */
[----:B------:R4:W-:Y:S04]  /*210c0*/  LDGSTS.E [R31+-0x28000], desc[UR60][R34.64], !P4 ;  /* 0xd8000000221f7fae */ /* 0x0009e8000e12187c */
[----:B------:R4:W-:Y:S01]  /*210d0*/  LDGSTS.E [R31+-0x24000], desc[UR60][R32.64], !P4 ;  /* 0xdc000000201f7fae */ /* 0x0009e2000e12187c */
[----:B------:R-:W-:Y:S01]  /*210e0*/  ISETP.GE.U32.AND P4, PT, R0, 0x7fffff1f, PT ;  /* 0x7fffff1f0000780c */ /* 0x000fe20003f86070 */
[----:B------:R-:W-:Y:S01]  /*210f0*/  IMAD R0, R82, 0x61, RZ ;  /* 0x0000006152007824 */ /* 0x000fe200078e02ff */
[----:B------:R-:W-:Y:S01]  /*21100*/  ISETP.GE.U32.AND P1, PT, R3, 0x7fffff1e, PT ;  /* 0x7fffff1e0300780c */ /* 0x000fe20003f26070 */
[----:B------:R4:W-:Y:S01]  /*21110*/  STL.64 [R1+0xd28], R38 ;  /* 0x000d282601007387 */ /* 0x0009e20000100a00 */
[----:B------:R-:W3:Y:S01]  /*21120*/  LDC R102, c[0x0][0x230] ;  /* 0x00008c00ff667b82 */ /* 0x000ee20000000800 */
[----:B-1----:R-:W-:-:S02]  /*21130*/  IMAD R2, R10, 0x62, RZ ;  /* 0x000000620a027824 */ /* 0x002fc400078e02ff */
[----:B------:R1:W-:Y:S05]  /*21140*/  STL.64 [R1+0xd30], R36 ;  /* 0x000d302401007387 */ /* 0x0003ea0000100a00 */
[----:B------:R-:W3:Y:S01]  /*21150*/  LDC R82, c[0x0][0x238] ;  /* 0x00008e00ff527b82 */ /* 0x000ee20000000800 */
[----:B----4-:R-:W-:-:S04]  /*21160*/  IMAD.WIDE R38, R0, 0x4, R80 ;  /* 0x0000000400267825 */ /* 0x010fc800078e0250 */
[----:B-1----:R-:W-:Y:S01]  /*21170*/  IMAD.WIDE R36, R0, 0x4, R78 ;  /* 0x0000000400247825 */ /* 0x002fe200078e024e */
[----:B------:R1:W-:Y:S02]  /*21180*/  STL.64 [R1+0xd38], R34 ;  /* 0x000d382201007387 */ /* 0x0003e40000100a00 */
[----:B------:R-:W4:Y:S01]  /*21190*/  LDC R10, c[0x0][0x238] ;  /* 0x00008e00ff0a7b82 */ /* 0x000f220000000800 */
[----:B--2---:R-:W-:Y:S01]  /*211a0*/  VIADD R0, R103, 0xffffff9c ;  /* 0xffffff9c67007836 */ /* 0x004fe20000000000 */
[----:B------:R-:W-:Y:S01]  /*211b0*/  LDGSTS.E [R31+-0x27ffc], desc[UR60][R38.64], !P4 ;  /* 0xd8004000261f7fae */ /* 0x000fe2000e12187c */
[----:B------:R-:W-:-:S03]  /*211c0*/  VIADD R3, R94, 0xfffffffb ;  /* 0xfffffffb5e037836 */ /* 0x000fc60000000000 */
[----:B------:R2:W-:Y:S02]  /*211d0*/  STL.64 [R1+0xd40], R32 ;  /* 0x000d402001007387 */ /* 0x0005e40000100a00 */
[----:B------:R-:W4:Y:S01]  /*211e0*/  LDC R103, c[0x0][0x230] ;  /* 0x00008c00ff677b82 */ /* 0x000f220000000800 */
[----:B-1----:R-:W-:Y:S01]  /*211f0*/  IMAD.WIDE R34, R2, 0x4, R80 ;  /* 0x0000000402227825 */ /* 0x002fe200078e0250 */
[----:B------:R-:W-:Y:S01]  /*21200*/  LDGSTS.E [R31+-0x23ffc], desc[UR60][R36.64], !P4 ;  /* 0xdc004000241f7fae */ /* 0x000fe2000e12187c */
[----:B------:R-:W-:Y:S02]  /*21210*/  ISETP.GE.U32.AND P4, PT, R0, 0x7fffff1d, PT ;  /* 0x7fffff1d0000780c */ /* 0x000fe40003f86070 */
[----:B------:R-:W-:Y:S01]  /*21220*/  IMAD R0, R105, 0x63, RZ ;  /* 0x0000006369007824 */ /* 0x000fe200078e02ff */
[----:B------:R1:W-:Y:S02]  /*21230*/  LDGSTS.E [R31+-0x27ff8], desc[UR60][R34.64], !P1 ;  /* 0xd8008000221f7fae */ /* 0x0003e4000c92187c */
[----:B------:R-:W4:Y:S01]  /*21240*/  LDC R94, c[0x0][0x238] ;  /* 0x00008e00ff5e7b82 */ /* 0x000f220000000800 */
[----:B--2---:R-:W-:Y:S01]  /*21250*/  IMAD.WIDE R32, R2, 0x4, R78 ;  /* 0x0000000402207825 */ /* 0x004fe200078e024e */
[----:B------:R-:W-:Y:S04]  /*21260*/  STL.64 [R1+0xd48], R38 ;  /* 0x000d482601007387 */ /* 0x000fe80000100a00 */
[----:B------:R2:W-:Y:S01]  /*21270*/  LDGSTS.E [R31+-0x23ff8], desc[UR60][R32.64], !P1 ;  /* 0xdc008000201f7fae */ /* 0x0005e2000c92187c */
[----:B------:R-:W-:Y:S01]  /*21280*/  ISETP.GE.U32.AND P1, PT, R3, 0x7fffff7c, PT ;  /* 0x7fffff7c0300780c */ /* 0x000fe20003f26070 */
[----:B------:R-:W4:Y:S02]  /*21290*/  LDC R105, c[0x0][0x238] ;  /* 0x00008e00ff697b82 */ /* 0x000f240000000800 */
[----:B------:R-:W-:Y:S04]  /*212a0*/  STL.64 [R1+0xd50], R36 ;  /* 0x000d502401007387 */ /* 0x000fe80000100a00 */
[----:B------:R1:W-:Y:S02]  /*212b0*/  STL.64 [R1+0xd58], R34 ;  /* 0x000d582201007387 */ /* 0x0003e40000100a00 */
[----:B------:R-:W4:Y:S02]  /*212c0*/  LDC R3, c[0x0][0x230] ;  /* 0x00008c00ff037b82 */ /* 0x000f240000000800 */
[----:B------:R2:W-:Y:S01]  /*212d0*/  STL.64 [R1+0xd60], R32 ;  /* 0x000d602001007387 */ /* 0x0005e20000100a00 */
[----:B------:R-:W-:-:S02]  /*212e0*/  IADD3 R2, R8, -0x6, RZ ;  /* 0xfffffffa08027810 */ /* 0x000fc40007ffe0ff */
[----:B------:R-:W-:-:S03]  /*212f0*/  IADD3 R245, R113, 0x100000, R245 ;  /* 0x0010000071f57810 */ /* 0x000fc60007ffe0f5 */
[----:B------:R-:W4:Y:S01]  /*21300*/  LDC R8, c[0x0][0x238] ;  /* 0x00008e00ff087b82 */ /* 0x000f220000000800 */
[----:B-1----:R-:W-:-:S04]  /*21310*/  IMAD.WIDE R34, R0, 0x4, R80 ;  /* 0x0000000400227825 */ /* 0x002fc800078e0250 */
[----:B--2---:R-:W-:Y:S01]  /*21320*/  IMAD.WIDE R32, R0, 0x4, R78 ;  /* 0x0000000400207825 */ /* 0x004fe200078e024e */
[----:B------:R1:W-:Y:S03]  /*21330*/  STL.64 [R1+0xd68], R34 ;  /* 0x000d682201007387 */ /* 0x0003e60000100a00 */
[----:B---3--:R-:W-:Y:S01]  /*21340*/  IMAD.SHL.U32 R0, R95, 0x4, RZ ;  /* 0x000000045f007824 */ /* 0x008fe200078e00ff */
[----:B------:R1:W-:Y:S01]  /*21350*/  LDGSTS.E [R31+-0x27ff4], desc[UR60][R34.64], !P4 ;  /* 0xd800c000221f7fae */ /* 0x0003e2000e12187c */
[----:B------:R-:W2:Y:S03]  /*21360*/  LDC R95, c[0x0][0x230] ;  /* 0x00008c00ff5f7b82 */ /* 0x000ea60000000800 */
[----:B------:R3:W-:Y:S04]  /*21370*/  STL.64 [R1+0xd70], R32 ;  /* 0x000d702001007387 */ /* 0x0007e80000100a00 */
[----:B------:R3:W-:Y:S01]  /*21380*/  LDGSTS.E [R31+-0x23ff4], desc[UR60][R32.64], !P4 ;  /* 0xdc00c000201f7fae */ /* 0x0007e2000e12187c */
[----:B------:R-:W-:Y:S01]  /*21390*/  ISETP.GE.U32.AND P4, PT, R2, 0x7fffff7b, PT ;  /* 0x7fffff7b0200780c */ /* 0x000fe20003f86070 */
[----:B------:R-:W-:-:S02]  /*213a0*/  VIADD R2, R102, 0xfffffff9 ;  /* 0xfffffff966027836 */ /* 0x000fc40000000000 */
[C---:B-1----:R-:W-:Y:S01]  /*213b0*/  IMAD.WIDE R34, R0.reuse, 0x4, R80 ;  /* 0x0000000400227825 */ /* 0x042fe200078e0250 */
[----:B------:R-:W1:Y:S04]  /*213c0*/  LDC R102, c[0x0][0x230] ;  /* 0x00008c00ff667b82 */ /* 0x000e680000000800 */
[----:B------:R4:W-:Y:S01]  /*213d0*/  LDGSTS.E [R245+-0x40000], desc[UR60][R34.64], !P1 ;  /* 0xc000000022f57fae */ /* 0x0009e2000c92187c */
[----:B---3--:R-:W-:-:S03]  /*213e0*/  IMAD.WIDE R32, R0, 0x4, R78 ;  /* 0x0000000400207825 */ /* 0x008fc600078e024e */
[----:B------:R4:W-:Y:S01]  /*213f0*/  STL.64 [R1+0xd78], R34 ;  /* 0x000d782201007387 */ /* 0x0009e20000100a00 */
[----:B------:R-:W-:-:S03]  /*21400*/  IMAD R0, R82, 0x5, RZ ;  /* 0x0000000552007824 */ /* 0x000fc600078e02ff */
[----:B------:R3:W-:Y:S01]  /*21410*/  LDGSTS.E [R245+-0x3c000], desc[UR60][R32.64], !P1 ;  /* 0xc400000020f57fae */ /* 0x0007e2000c92187c */
[----:B------:R-:W-:Y:S01]  /*21420*/  ISETP.GE.U32.AND P1, PT, R2, 0x7fffff7a, PT ;  /* 0x7fffff7a0200780c */ /* 0x000fe20003f26070 */
[----:B------:R-:W1:Y:S02]  /*21430*/  LDC R82, c[0x0][0x230] ;  /* 0x00008c00ff527b82 */ /* 0x000e640000000800 */
[----:B------:R3:W-:Y:S01]  /*21440*/  STL.64 [R1+0xd80], R32 ;  /* 0x000d802001007387 */ /* 0x0007e20000100a00 */
[----:B----4-:R-:W-:Y:S01]  /*21450*/  IMAD.WIDE R34, R0, 0x4, R80 ;  /* 0x0000000400227825 */ /* 0x010fe200078e0250 */
[----:B------:R-:W-:-:S04]  /*21460*/  IADD3 R2, R3, -0x8, RZ ;  /* 0xfffffff803027810 */ /* 0x000fc80007ffe0ff */
[----:B------:R-:W4:Y:S01]  /*21470*/  LDC R3, c[0x0][0x238] ;  /* 0x00008e00ff037b82 */ /* 0x000f220000000800 */
[----:B---3--:R-:W-:Y:S01]  /*21480*/  IMAD.WIDE R32, R0, 0x4, R78 ;  /* 0x0000000400207825 */ /* 0x008fe200078e024e */
[----:B------:R3:W-:Y:S03]  /*21490*/  STL.64 [R1+0xd88], R34 ;  /* 0x000d882201007387 */ /* 0x0007e60000100a00 */
[----:B------:R-:W-:Y:S01]  /*214a0*/  IMAD R0, R10, 0x6, RZ ;  /* 0x000000060a007824 */ /* 0x000fe200078e02ff */
[----:B------:R3:W-:Y:S02]  /*214b0*/  LDGSTS.E [R245+-0x3fffc], desc[UR60][R34.64], !P4 ;  /* 0xc000400022f57fae */ /* 0x0007e4000e12187c */
[----:B------:R-:W4:Y:S02]  /*214c0*/  LDC R10, c[0x0][0x238] ;  /* 0x00008e00ff0a7b82 */ /* 0x000f240000000800 */
[----:B------:R2:W-:Y:S04]  /*214d0*/  STL.64 [R1+0xd90], R32 ;  /* 0x000d902001007387 */ /* 0x0005e80000100a00 */
[----:B------:R2:W-:Y:S01]  /*214e0*/  LDGSTS.E [R245+-0x3bffc], desc[UR60][R32.64], !P4 ;  /* 0xc400400020f57fae */ /* 0x0005e2000e12187c */
[----:B---3--:R-:W-:Y:S01]  /*214f0*/  IMAD.WIDE R34, R0, 0x4, R80 ;  /* 0x0000000400227825 */ /* 0x008fe200078e0250 */
[----:B------:R-:W-:-:S04]  /*21500*/  ISETP.GE.U32.AND P4, PT, R2, 0x7fffff79, PT ;  /* 0x7fffff790200780c */ /* 0x000fc80003f86070 */
[----:B------:R3:W-:Y:S01]  /*21510*/  LDGSTS.E [R245+-0x3fff8], desc[UR60][R34.64], !P1 ;  /* 0xc000800022f57fae */ /* 0x0007e2000c92187c */
[----:B--2---:R-:W-:-:S04]  /*21520*/  IMAD.WIDE R32, R0, 0x4, R78 ;  /* 0x0000000400207825 */ /* 0x004fc800078e024e */
[----:B------:R-:W-:Y:S01]  /*21530*/  VIADD R0, R103, 0xffffffdb ;  /* 0xffffffdb67007836 */ /* 0x000fe20000000000 */
[----:B------:R2:W-:Y:S01]  /*21540*/  LDGSTS.E [R245+-0x3bff8], desc[UR60][R32.64], !P1 ;  /* 0xc400800020f57fae */ /* 0x0005e2000c92187c */
[----:B------:R-:W-:Y:S01]  /*21550*/  IMAD R2, R8, 0x24, RZ ;  /* 0x0000002408027824 */ /* 0x000fe200078e02ff */
[----:B------:R-:W4:Y:S02]  /*21560*/  LDC R103, c[0x0][0x230] ;  /* 0x00008c00ff677b82 */ /* 0x000f240000000800 */
[----:B------:R-:W-:Y:S01]  /*21570*/  ISETP.GE.U32.AND P1, PT, R0, 0x7fffff5c, PT ;  /* 0x7fffff5c0000780c */ /* 0x000fe20003f26070 */
[----:B------:R-:W-:-:S05]  /*21580*/  IMAD R0, R94, 0x7, RZ ;  /* 0x000000075e007824 */ /* 0x000fca00078e02ff */
[----:B------:R-:W4:Y:S01]  /*21590*/  LDC R94, c[0x0][0x230] ;  /* 0x00008c00ff5e7b82 */ /* 0x000f220000000800 */
[C---:B------:R-:W-:Y:S01]  /*215a0*/  IMAD.WIDE R38, R0.reuse, 0x4, R80 ;  /* 0x0000000400267825 */ /* 0x040fe200078e0250 */
[----:B------:R3:W-:Y:S03]  /*215b0*/  STL.64 [R1+0xd98], R34 ;  /* 0x000d982201007387 */ /* 0x0007e60000100a00 */
[----:B------:R-:W-:Y:S01]  /*215c0*/  IMAD.WIDE R36, R0, 0x4, R78 ;  /* 0x0000000400247825 */ /* 0x000fe200078e024e */
[----:B------:R2:W-:Y:S02]  /*215d0*/  STL.64 [R1+0xda0], R32 ;  /* 0x000da02001007387 */ /* 0x0005e40000100a00 */
[----:B------:R-:W4:Y:S01]  /*215e0*/  LDC R8, c[0x0][0x238] ;  /* 0x00008e00ff087b82 */ /* 0x000f220000000800 */
[----:B------:R-:W-:Y:S01]  /*215f0*/  VIADD R0, R95, 0xffffffda ;  /* 0xffffffda5f007836 */ /* 0x000fe20000000000 */
[----:B------:R4:W-:Y:S01]  /*21600*/  LDGSTS.E [R245+-0x3fff4], desc[UR60][R38.64], !P4 ;  /* 0xc000c00026f57fae */ /* 0x0009e2000e12187c */
[----:B---3--:R-:W-:-:S03]  /*21610*/  IMAD.WIDE R34, R2, 0x4, R80 ;  /* 0x0000000402227825 */ /* 0x008fc600078e0250 */
[----:B------:R3:W-:Y:S01]  /*21620*/  LDGSTS.E [R245+-0x3bff4], desc[UR60][R36.64], !P4 ;  /* 0xc400c00024f57fae */ /* 0x0007e2000e12187c */
[----:B------:R-:W-:Y:S01]  /*21630*/  ISETP.GE.U32.AND P4, PT, R0, 0x7fffff5b, PT ;  /* 0x7fffff5b0000780c */ /* 0x000fe20003f86070 */
[----:B------:R-:W3:Y:S01]  /*21640*/  LDC R95, c[0x0][0x230] ;  /* 0x00008c00ff5f7b82 */ /* 0x000ee20000000800 */
[----:B--2---:R-:W-:Y:S01]  /*21650*/  IMAD.WIDE R32, R2, 0x4, R78 ;  /* 0x0000000402207825 */ /* 0x004fe200078e024e */
[----:B-1----:R-:W-:Y:S01]  /*21660*/  IADD3 R0, R82, -0x27, RZ ;  /* 0xffffffd952007810 */ /* 0x002fe20007ffe0ff */
[----:B------:R1:W-:Y:S04]  /*21670*/  LDGSTS.E [R245+-0x38000], desc[UR60][R34.64], !P1 ;  /* 0xc800000022f57fae */ /* 0x0003e8000c92187c */
[----:B------:R2:W-:Y:S01]  /*21680*/  LDGSTS.E [R245+-0x34000], desc[UR60][R32.64], !P1 ;  /* 0xcc00000020f57fae */ /* 0x0005e2000c92187c */
[----:B------:R-:W-:Y:S01]  /*21690*/  ISETP.GE.U32.AND P1, PT, R0, 0x7fffff5a, PT ;  /* 0x7fffff5a0000780c */ /* 0x000fe20003f26070 */
[----:B------:R-:W2:Y:S01]  /*216a0*/  LDC R82, c[0x0][0x238] ;  /* 0x00008e00ff527b82 */ /* 0x000ea20000000800 */
[----:B----4-:R-:W-:Y:S01]  /*216b0*/  IMAD R0, R3, 0x25, RZ ;  /* 0x0000002503007824 */ /* 0x010fe200078e02ff */
[----:B------:R4:W-:Y:S01]  /*216c0*/  STL.64 [R1+0xda8], R38 ;  /* 0x000da82601007387 */ /* 0x0009e20000100a00 */
[----:B------:R-:W-:-:S03]  /*216d0*/  IMAD R2, R10, 0x26, RZ ;  /* 0x000000260a027824 */ /* 0x000fc600078e02ff */
[----:B------:R3:W-:Y:S02]  /*216e0*/  STL.64 [R1+0xdb0], R36 ;  /* 0x000db02401007387 */ /* 0x0007e40000100a00 */
[----:B------:R-:W2:Y:S01]  /*216f0*/  LDC R10, c[0x0][0x230] ;  /* 0x00008c00ff0a7b82 */ /* 0x000ea20000000800 */
[----:B----4-:R-:W-:-:S07]  /*21700*/  IMAD.WIDE R38, R0, 0x4, R80 ;  /* 0x0000000400267825 */ /* 0x010fce00078e0250 */
[----:B------:R-:W4:Y:S01]  /*21710*/  LDC R3, c[0x0][0x238] ;  /* 0x00008e00ff037b82 */ /* 0x000f220000000800 */
[----:B---3--:R-:W-:Y:S01]  /*21720*/  IMAD.WIDE R36, R0, 0x4, R78 ;  /* 0x0000000400247825 */ /* 0x008fe200078e024e */
[----:B------:R1:W-:Y:S03]  /*21730*/  STL.64 [R1+0xdb8], R34 ;  /* 0x000db82201007387 */ /* 0x0003e60000100a00 */
[----:B------:R-:W-:Y:S01]  /*21740*/  VIADD R0, R94, 0xffffffd8 ;  /* 0xffffffd85e007836 */ /* 0x000fe20000000000 */
[----:B------:R3:W-:Y:S02]  /*21750*/  LDGSTS.E [R245+-0x37ffc], desc[UR60][R38.64], !P4 ;  /* 0xc800400026f57fae */ /* 0x0007e4000e12187c */
[----:B------:R-:W4:Y:S02]  /*21760*/  LDC R94, c[0x0][0x230] ;  /* 0x00008c00ff5e7b82 */ /* 0x000f240000000800 */
[----:B------:R2:W-:Y:S01]  /*21770*/  STL.64 [R1+0xdc0], R32 ;  /* 0x000dc02001007387 */ /* 0x0005e20000100a00 */
[----:B-1----:R-:W-:-:S03]  /*21780*/  IMAD.WIDE R34, R2, 0x4, R80 ;  /* 0x0000000402227825 */ /* 0x002fc600078e0250 */
[----:B------:R1:W-:Y:S01]  /*21790*/  LDGSTS.E [R245+-0x33ffc], desc[UR60][R36.64], !P4 ;  /* 0xcc00400024f57fae */ /* 0x0003e2000e12187c */
[----:B------:R-:W-:Y:S01]  /*217a0*/  ISETP.GE.U32.AND P4, PT, R0, 0x7fffff59, PT ;  /* 0x7fffff590000780c */ /* 0x000fe20003f86070 */
[----:B------:R-:W-:Y:S02]  /*217b0*/  VIADD R0, R102, 0xffffffbb ;  /* 0xffffffbb66007836 */ /* 0x000fe40000000000 */
[----:B------:R1:W-:Y:S01]  /*217c0*/  LDGSTS.E [R245+-0x37ff8], desc[UR60][R34.64], !P1 ;  /* 0xc800800022f57fae */ /* 0x0003e2000c92187c */
[----:B------:R-:W4:Y:S01]  /*217d0*/  LDC R102, c[0x0][0x230] ;  /* 0x00008c00ff667b82 */ /* 0x000f220000000800 */
[----:B--2---:R-:W-:-:S05]  /*217e0*/  IMAD.WIDE R32, R2, 0x4, R78 ;  /* 0x0000000402207825 */ /* 0x004fca00078e024e */
[----:B------:R2:W-:Y:S01]  /*217f0*/  LDGSTS.E [R245+-0x33ff8], desc[UR60][R32.64], !P1 ;  /* 0xcc00800020f57fae */ /* 0x0005e2000c92187c */
[----:B------:R-:W-:Y:S01]  /*21800*/  ISETP.GE.U32.AND P1, PT, R0, 0x7fffff3c, PT ;  /* 0x7fffff3c0000780c */ /* 0x000fe20003f26070 */
[----:B------:R-:W-:Y:S02]  /*21810*/  IMAD R0, R8, 0x27, RZ ;  /* 0x0000002708007824 */ /* 0x000fe400078e02ff */
[----:B------:R3:W-:Y:S01]  /*21820*/  STL.64 [R1+0xdc8], R38 ;  /* 0x000dc82601007387 */ /* 0x0007e20000100a00 */
[----:B------:R-:W4:Y:S01]  /*21830*/  LDC R8, c[0x0][0x238] ;  /* 0x00008e00ff087b82 */ /* 0x000f220000000800 */
[----:B------:R-:W-:Y:S02]  /*21840*/  IMAD R2, R82, 0x44, RZ ;  /* 0x0000004452027824 */ /* 0x000fe400078e02ff */
[----:B------:R1:W-:Y:S01]  /*21850*/  STL.64 [R1+0xdd0], R36 ;  /* 0x000dd02401007387 */ /* 0x0003e20000100a00 */
[----:B---3--:R-:W-:-:S04]  /*21860*/  IMAD.WIDE R38, R0, 0x4, R80 ;  /* 0x0000000400267825 */ /* 0x008fc800078e0250 */
[----:B------:R-:W3:Y:S01]  /*21870*/  LDC R82, c[0x0][0x238] ;  /* 0x00008e00ff527b82 */ /* 0x000ee20000000800 */
[----:B-1----:R-:W-:Y:S01]  /*21880*/  IMAD.WIDE R36, R0, 0x4, R78 ;  /* 0x0000000400247825 */ /* 0x002fe200078e024e */
[----:B------:R-:W-:Y:S01]  /*21890*/  IADD3 R0, R95, -0xa, RZ ;  /* 0xfffffff65f007810 */ /* 0x000fe20007ffe0ff */
[----:B------:R1:W-:Y:S05]  /*218a0*/  STL.64 [R1+0xdd8], R34 ;  /* 0x000dd82201007387 */ /* 0x0003ea0000100a00 */
[----:B------:R-:W3:Y:S01]  /*218b0*/  LDC R95, c[0x0][0x230] ;  /* 0x00008c00ff5f7b82 */ /* 0x000ee20000000800 */
[----:B------:R-:W-:Y:S04]  /*218c0*/  LDGSTS.E [R245+-0x37ff4], desc[UR60][R38.64], !P4 ;  /* 0xc800c00026f57fae */ /* 0x000fe8000e12187c */
[----:B------:R2:W-:Y:S01]  /*218d0*/  STL.64 [R1+0xde0], R32 ;  /* 0x000de02001007387 */ /* 0x0005e20000100a00 */
[----:B-1----:R-:W-:-:S03]  /*218e0*/  IMAD.WIDE R34, R2, 0x4, R80 ;  /* 0x0000000402227825 */ /* 0x002fc600078e0250 */
[----:B------:R-:W-:Y:S01]  /*218f0*/  LDGSTS.E [R245+-0x33ff4], desc[UR60][R36.64], !P4 ;  /* 0xcc00c00024f57fae */ /* 0x000fe2000e12187c */
[----:B------:R-:W-:Y:S01]  /*21900*/  ISETP.GE.U32.AND P4, PT, R0, 0x7fffff77, PT ;  /* 0x7fffff770000780c */ /* 0x000fe20003f86070 */
[----:B------:R-:W-:Y:S02]  /*21910*/  IMAD R0, R105, 0x45, RZ ;  /* 0x0000004569007824 */ /* 0x000fe400078e02ff */
[----:B------:R-:W-:Y:S01]  /*21920*/  STL.64 [R1+0xde8], R38 ;  /* 0x000de82601007387 */ /* 0x000fe20000100a00 */
[----:B------:R-:W1:Y:S01]  /*21930*/  LDC R105, c[0x0][0x230] ;  /* 0x00008c00ff697b82 */ /* 0x000e620000000800 */
[----:B--2---:R-:W-:Y:S02]  /*21940*/  IMAD.WIDE R32, R2, 0x4, R78 ;  /* 0x0000000402207825 */ /* 0x004fe400078e024e */
[----:B------:R-:W-:Y:S02]  /*21950*/  STL.64 [R1+0xdf0], R36 ;  /* 0x000df02401007387 */ /* 0x000fe40000100a00 */
[----:B------:R-:W-:-:S02]  /*21960*/  VIADD R2, R103, 0xffffffb9 ;  /* 0xffffffb967027836 */ /* 0x000fc40000000000 */
[----:B------:R2:W-:Y:S01]  /*21970*/  STL.64 [R1+0xdf8], R34 ;  /* 0x000df82201007387 */ /* 0x0005e20000100a00 */
[----:B------:R-:W1:Y:S03]  /*21980*/  LDC R103, c[0x0][0x238] ;  /* 0x00008e00ff677b82 */ /* 0x000e660000000800 */
[----:B------:R2:W-:Y:S04]  /*21990*/  LDGSTS.E [R245+-0x30000], desc[UR60][R34.64], !P1 ;  /* 0xd000000022f57fae */ /* 0x0005e8000c92187c */
[----:B------:R4:W-:Y:S04]  /*219a0*/  STL.64 [R1+0xe00], R32 ;  /* 0x000e002001007387 */ /* 0x0009e80000100a00 */
[----:B------:R4:W-:Y:S01]  /*219b0*/  LDGSTS.E [R245+-0x2c000], desc[UR60][R32.64], !P1 ;  /* 0xd400000020f57fae */ /* 0x0009e2000c92187c */
[----:B--2---:R-:W-:Y:S01]  /*219c0*/  IMAD.WIDE R34, R0, 0x4, R80 ;  /* 0x0000000400227825 */ /* 0x004fe200078e0250 */
[----:B------:R-:W-:-:S04]  /*219d0*/  ISETP.GE.U32.AND P1, PT, R2, 0x7fffff3a, PT ;  /* 0x7fffff3a0200780c */ /* 0x000fc80003f26070 */
[----:B------:R2:W-:Y:S01]  /*219e0*/  LDGSTS.E [R245+-0x2fffc], desc[UR60][R34.64], !P6 ;  /* 0xd000400022f57fae */ /* 0x0005e2000f12187c */
[----:B----4-:R-:W-:-:S04]  /*219f0*/  IMAD.WIDE R32, R0, 0x4, R78 ;  /* 0x0000000400207825 */ /* 0x010fc800078e024e */
[----:B------:R-:W-:Y:S01]  /*21a00*/  VIADD R0, R10, 0xffffffb8 ;  /* 0xffffffb80a007836 */ /* 0x000fe20000000000 */
[----:B------:R4:W-:Y:S01]  /*21a10*/  LDGSTS.E [R245+-0x2bffc], desc[UR60][R32.64], !P6 ;  /* 0xd400400020f57fae */ /* 0x0009e2000f12187c */
[----:B------:R-:W1:Y:S03]  /*21a20*/  LDC R10, c[0x0][0x238] ;  /* 0x00008e00ff0a7b82 */ /* 0x000e660000000800 */
[----:B------:R-:W-:Y:S01]  /*21a30*/  ISETP.GE.U32.AND P6, PT, R0, 0x7fffff39, PT ;  /* 0x7fffff390000780c */ /* 0x000fe20003fc6070 */
[----:B------:R-:W-:Y:S02]  /*21a40*/  IMAD R0, R3, 0x46, RZ ;  /* 0x0000004603007824 */ /* 0x000fe400078e02ff */
[----:B------:R-:W-:Y:S01]  /*21a50*/  IMAD R2, R8, 0x47, RZ ;  /* 0x0000004708027824 */ /* 0x000fe200078e02ff */
[----:B------:R2:W-:Y:S01]  /*21a60*/  STL.64 [R1+0xe08], R34 ;  /* 0x000e082201007387 */ /* 0x0005e20000100a00 */
[----:B------:R-:W-:Y:S01]  /*21a70*/  IMAD.WIDE R38, R0, 0x4, R80 ;  /* 0x0000000400267825 */ /* 0x000fe200078e0250 */
[----:B------:R-:W-:Y:S01]  /*21a80*/  IADD3 R3, R94, -0x66, RZ ;  /* 0xffffff9a5e037810 */ /* 0x000fe20007ffe0ff */
[----:B------:R-:W1:Y:S01]  /*21a90*/  LDC R8, c[0x0][0x238] ;  /* 0x00008e00ff087b82 */ /* 0x000e620000000800 */
[----:B------:R4:W-:Y:S01]  /*21aa0*/  STL.64 [R1+0xe10], R32 ;  /* 0x000e102001007387 */ /* 0x0009e20000100a00 */
[----:B------:R-:W-:-:S03]  /*21ab0*/  IMAD.WIDE R36, R0, 0x4, R78 ;  /* 0x0000000400247825 */ /* 0x000fc600078e024e */
[----:B------:R3:W-:Y:S01]  /*21ac0*/  LDGSTS.E [R245+-0x2fff8], desc[UR60][R38.64], !P1 ;  /* 0xd000800026f57fae */ /* 0x0007e2000c92187c */
[----:B------:R-:W-:Y:S02]  /*21ad0*/  VIADD R0, R102, 0xffffff9b ;  /* 0xffffff9b66007836 */ /* 0x000fe40000000000 */
[----:B------:R-:W1:Y:S01]  /*21ae0*/  LDC R94, c[0x0][0x230] ;  /* 0x00008c00ff5e7b82 */ /* 0x000e620000000800 */
[C---:B--2---:R-:W-:Y:S01]  /*21af0*/  IMAD.WIDE R34, R2.reuse, 0x4, R80 ;  /* 0x0000000402227825 */ /* 0x044fe200078e0250 */
[----:B------:R2:W-:Y:S03]  /*21b00*/  LDGSTS.E [R245+-0x2bff8], desc[UR60][R36.64], !P1 ;  /* 0xd400800024f57fae */ /* 0x0005e6000c92187c */
[----:B----4-:R-:W-:Y:S01]  /*21b10*/  IMAD.WIDE R32, R2, 0x4, R78 ;  /* 0x0000000402207825 */ /* 0x010fe200078e024e */
[----:B------:R4:W-:Y:S01]  /*21b20*/  LDGSTS.E [R245+-0x2fff4], desc[UR60][R34.64], !P6 ;  /* 0xd000c00022f57fae */ /* 0x0009e2000f12187c */
[----:B------:R-:W-:Y:S01]  /*21b30*/  ISETP.GE.U32.AND P1, PT, R0, 0x7fffff1c, PT ;  /* 0x7fffff1c0000780c */ /* 0x000fe20003f26070 */
[----:B------:R-:W4:Y:S02]  /*21b40*/  LDC R102, c[0x0][0x238] ;  /* 0x00008e00ff667b82 */ /* 0x000f240000000800 */
[----:B------:R4:W-:Y:S01]  /*21b50*/  LDGSTS.E [R245+-0x2bff4], desc[UR60][R32.64], !P6 ;  /* 0xd400c00020f57fae */ /* 0x0009e2000f12187c */
[----:B------:R-:W-:Y:S01]  /*21b60*/  ISETP.GE.U32.AND P6, PT, R3, 0x7fffff1b, PT ;  /* 0x7fffff1b0300780c */ /* 0x000fe20003fc6070 */
[----:B---3--:R-:W-:-:S04]  /*21b70*/  IMAD R0, R82, 0x64, RZ ;  /* 0x0000006452007824 */ /* 0x008fc800078e02ff */
[----:B------:R-:W3:Y:S01]  /*21b80*/  LDC R3, c[0x0][0x230] ;  /* 0x00008c00ff037b82 */ /* 0x000ee20000000800 */
[----:B------:R2:W-:Y:S04]  /*21b90*/  STL.64 [R1+0xe18], R38 ;  /* 0x000e182601007387 */ /* 0x0005e80000100a00 */
[----:B------:R2:W-:Y:S03]  /*21ba0*/  STL.64 [R1+0xe20], R36 ;  /* 0x000e202401007387 */ /* 0x0005e60000100a00 */
[----:B------:R-:W3:Y:S01]  /*21bb0*/  LDC R82, c[0x0][0x238] ;  /* 0x00008e00ff527b82 */ /* 0x000ee20000000800 */
[----:B--2---:R-:W-:-:S04]  /*21bc0*/  IMAD.WIDE R38, R0, 0x4, R80 ;  /* 0x0000000400267825 */ /* 0x004fc800078e0250 */
[----:B------:R-:W-:Y:S01]  /*21bd0*/  IMAD.WIDE R36, R0, 0x4, R78 ;  /* 0x0000000400247825 */ /* 0x000fe200078e024e */
[----:B------:R-:W-:Y:S03]  /*21be0*/  LDGSTS.E [R245+-0x28000], desc[UR60][R38.64], !P1 ;  /* 0xd800000026f57fae */ /* 0x000fe6000c92187c */
[----:B------:R-:W-:Y:S01]  /*21bf0*/  VIADD R0, R95, 0xffffff99 ;  /* 0xffffff995f007836 */ /* 0x000fe20000000000 */
[----:B------:R-:W-:Y:S01]  /*21c00*/  LDGSTS.E [R245+-0x24000], desc[UR60][R36.64], !P1 ;  /* 0xdc00000024f57fae */ /* 0x000fe2000c92187c */
[----:B-1----:R-:W-:Y:S01]  /*21c10*/  IMAD R2, R10, 0x65, RZ ;  /* 0x000000650a027824 */ /* 0x002fe200078e02ff */
[----:B------:R-:W1:Y:S02]  /*21c20*/  LDC R95, c[0x0][0x238] ;  /* 0x00008e00ff5f7b82 */ /* 0x000e640000000800 */
[----:B------:R-:W-:Y:S01]  /*21c30*/  ISETP.GE.U32.AND P1, PT, R0, 0x7fffff1a, PT ;  /* 0x7fffff1a0000780c */ /* 0x000fe20003f26070 */
[----:B------:R4:W-:Y:S01]  /*21c40*/  STL.64 [R1+0xe28], R34 ;  /* 0x000e282201007387 */ /* 0x0009e20000100a00 */
[----:B------:R-:W-:-:S03]  /*21c50*/  IMAD R0, R103, 0x66, RZ ;  /* 0x0000006667007824 */ /* 0x000fc600078e02ff */
[----:B------:R2:W-:Y:S01]  /*21c60*/  STL.64 [R1+0xe30], R32 ;  /* 0x000e302001007387 */ /* 0x0005e20000100a00 */
[----:B------:R-:W1:Y:S03]  /*21c70*/  LDC R10, c[0x0][0x230] ;  /* 0x00008c00ff0a7b82 */ /* 0x000e660000000800 */
[----:B------:R-:W-:Y:S01]  /*21c80*/  STL.64 [R1+0xe38], R38 ;  /* 0x000e382601007387 */ /* 0x000fe20000100a00 */
[----:B----4-:R-:W-:-:S03]  /*21c90*/  IMAD.WIDE R34, R2, 0x4, R80 ;  /* 0x0000000402227825 */ /* 0x010fc600078e0250 */
[----:B------:R-:W-:Y:S01]  /*21ca0*/  STL.64 [R1+0xe40], R36 ;  /* 0x000e402401007387 */ /* 0x000fe20000100a00 */
[----:B------:R-:W4:Y:S01]  /*21cb0*/  LDC R103, c[0x0][0x230] ;  /* 0x00008c00ff677b82 */ /* 0x000f220000000800 */
[----:B--2---:R-:W-:Y:S02]  /*21cc0*/  IMAD.WIDE R32, R2, 0x4, R78 ;  /* 0x0000000402207825 */ /* 0x004fe400078e024e */
[----:B------:R2:W-:Y:S01]  /*21cd0*/  STL.64 [R1+0xe48], R34 ;  /* 0x000e482201007387 */ /* 0x0005e20000100a00 */
[----:B------:R-:W-:-:S03]  /*21ce0*/  IADD3 R2, R105, -0x68, RZ ;  /* 0xffffff9869027810 */ /* 0x000fc60007ffe0ff */
[----:B------:R2:W-:Y:S01]  /*21cf0*/  LDGSTS.E [R245+-0x27ffc], desc[UR60][R34.64], !P6 ;  /* 0xd800400022f57fae */ /* 0x0005e2000f12187c */
[----:B------:R-:W4:Y:S03]  /*21d00*/  LDC R105, c[0x0][0x238] ;  /* 0x00008e00ff697b82 */ /* 0x000f260000000800 */
[----:B------:R3:W-:Y:S04]  /*21d10*/  STL.64 [R1+0xe50], R32 ;  /* 0x000e502001007387 */ /* 0x0007e80000100a00 */
[----:B------:R3:W-:Y:S01]  /*21d20*/  LDGSTS.E [R245+-0x23ffc], desc[UR60][R32.64], !P6 ;  /* 0xdc00400020f57fae */ /* 0x0007e2000f12187c */
[----:B--2---:R-:W-:Y:S01]  /*21d30*/  IMAD.WIDE R34, R0, 0x4, R80 ;  /* 0x0000000400227825 */ /* 0x004fe200078e0250 */
[----:B------:R-:W-:-:S04]  /*21d40*/  ISETP.GE.U32.AND P6, PT, R2, 0x7fffff19, PT ;  /* 0x7fffff190200780c */ /* 0x000fc80003fc6070 */
[----:B------:R2:W-:Y:S01]  /*21d50*/  LDGSTS.E [R245+-0x27ff8], desc[UR60][R34.64], !P1 ;  /* 0xd800800022f57fae */ /* 0x0005e2000c92187c */
[----:B---3--:R-:W-:-:S04]  /*21d60*/  IMAD.WIDE R32, R0, 0x4, R78 ;  /* 0x0000000400207825 */ /* 0x008fc800078e024e */
[----:B------:R-:W-:Y:S01]  /*21d70*/  VIADD R0, R3, 0xfffffff7 ;  /* 0xfffffff703007836 */ /* 0x000fe20000000000 */
[----:B------:R3:W-:Y:S01]  /*21d80*/  LDGSTS.E [R245+-0x23ff8], desc[UR60][R32.64], !P1 ;  /* 0xdc00800020f57fae */ /* 0x0007e2000c92187c */
[----:B------:R-:W-:-:S03]  /*21d90*/  MOV R237, R244 ;  /* 0x000000f400ed7202 */ /* 0x000fc60000000f00 */
[----:B------:R-:W-:Y:S01]  /*21da0*/  ISETP.GE.U32.AND P1, PT, R0, 0x7fffff78, PT ;  /* 0x7fffff780000780c */ /* 0x000fe20003f26070 */
[----:B------:R-:W-:Y:S01]  /*21db0*/  IMAD R0, R8, 0x67, RZ ;  /* 0x0000006708007824 */ /* 0x000fe200078e02ff */
[----:B------:R-:W-:Y:S01]  /*21dc0*/  LOP3.LUT R244, R12, 0x20, RZ, 0x3c, !PT ;  /* 0x000000200cf47812 */ /* 0x000fe200078e3cff */
[----:B------:R-:W-:Y:S02]  /*21dd0*/  IMAD.SHL.U32 R2, R82, 0x8, RZ ;  /* 0x0000000852027824 */ /* 0x000fe400078e00ff */
[C---:B------:R-:W-:Y:S01]  /*21de0*/  IMAD.WIDE R38, R0.reuse, 0x4, R80 ;  /* 0x0000000400267825 */ /* 0x040fe200078e0250 */
[----:B------:R2:W-:Y:S01]  /*21df0*/  STL.64 [R1+0xe58], R34 ;  /* 0x000e582201007387 */ /* 0x0005e20000100a00 */
[----:B------:R-:W-:Y:S02]  /*21e00*/  IADD3 R244, R113, 0x100000, R244 ;  /* 0x0010000071f47810 */ /* 0x000fe40007ffe0f4 */
[----:B------:R-:W-:Y:S01]  /*21e10*/  IMAD.WIDE R36, R0, 0x4, R78 ;  /* 0x0000000400247825 */ /* 0x000fe200078e024e */
[----:B------:R3:W-:Y:S03]  /*21e20*/  STL.64 [R1+0xe60], R32 ;  /* 0x000e602001007387 */ /* 0x0007e60000100a00 */
[----:B------:R-:W-:Y:S01]  /*21e30*/  VIADD R3, R94, 0xfffffff5 ;  /* 0xfffffff55e037836 */ /* 0x000fe20000000000 */
[----:B------:R4:W-:Y:S01]  /*21e40*/  LDGSTS.E [R245+-0x27ff4], desc[UR60][R38.64], !P6 ;  /* 0xd800c00026f57fae */ /* 0x0009e2000f12187c */
[----:B-1----:R-:W-:-:S02]  /*21e50*/  IMAD R0, R95, 0x9, RZ ;  /* 0x000000095f007824 */ /* 0x002fc400078e02ff */
[C---:B--2---:R-:W-:Y:S01]  /*21e60*/  IMAD.WIDE R34, R2.reuse, 0x4, R80 ;  /* 0x0000000402227825 */ /* 0x044fe200078e0250 */
[----:B------:R1:W-:Y:S03]  /*21e70*/  LDGSTS.E [R245+-0x23ff4], desc[UR60][R36.64], !P6 ;  /* 0xdc00c00024f57fae */ /* 0x0003e6000f12187c */
[----:B---3--:R-:W-:Y:S01]  /*21e80*/  IMAD.WIDE R32, R2, 0x4, R78 ;  /* 0x0000000402207825 */ /* 0x008fe200078e024e */
[----:B------:R-:W-:Y:S01]  /*21e90*/  IADD3 R2, R10, -0xc, RZ ;  /* 0xfffffff40a027810 */ /* 0x000fe20007ffe0ff */
[----:B------:R4:W-:Y:S01]  /*21ea0*/  STL.64 [R1+0xe68], R38 ;  /* 0x000e682601007387 */ /* 0x0009e20000100a00 */
[----:B------:R-:W-:-:S03]  /*21eb0*/  ISETP.GE.U32.AND P6, PT, R3, 0x7fffff76, PT ;  /* 0x7fffff760300780c */ /* 0x000fc60003fc6070 */
[----:B------:R2:W-:Y:S04]  /*21ec0*/  LDGSTS.E [R244+-0x40000], desc[UR60][R34.64], !P1 ;  /* 0xc000000022f47fae */ /* 0x0005e8000c92187c */
[----:B------:R1:W-:Y:S04]  /*21ed0*/  STL.64 [R1+0xe70], R36 ;  /* 0x000e702401007387 */ /* 0x0003e80000100a00 */
[----:B------:R3:W-:Y:S01]  /*21ee0*/  LDGSTS.E [R244+-0x3c000], desc[UR60][R32.64], !P1 ;  /* 0xc400000020f47fae */ /* 0x0007e2000c92187c */
[----:B----4-:R-:W-:Y:S01]  /*21ef0*/  IMAD.WIDE R38, R0, 0x4, R80 ;  /* 0x0000000400267825 */ /* 0x010fe200078e0250 */
[----:B------:R-:W-:-:S03]  /*21f00*/  ISETP.GE.U32.AND P1, PT, R2, 0x7fffff75, PT ;  /* 0x7fffff750200780c */ /* 0x000fc60003f26070 */
[----:B------:R-:W-:Y:S02]  /*21f10*/  IMAD R2, R102, 0xa, RZ ;  /* 0x0000000a66027824 */ /* 0x000fe400078e02ff */
[----:B-1----:R-:W-:Y:S01]  /*21f20*/  IMAD.WIDE R36, R0, 0x4, R78 ;  /* 0x0000000400247825 */ /* 0x002fe200078e024e */
[----:B------:R2:W-:Y:S01]  /*21f30*/  STL.64 [R1+0xe78], R34 ;  /* 0x000e782201007387 */ /* 0x0005e20000100a00 */
[----:B------:R-:W-:Y:S01]  /*21f40*/  LOP3.LUT R10, R12, 0x30, RZ, 0x3c, !PT ;  /* 0x000000300c0a7812 */ /* 0x000fe200078e3cff */
[----:B------:R-:W1:Y:S01]  /*21f50*/  LDC R102, c[0x0][0x240] ;  /* 0x00009000ff667b82 */ /* 0x000e620000000800 */
[----:B------:R-:W-:Y:S01]  /*21f60*/  VIADD R0, R103, 0xffffffd7 ;  /* 0xffffffd767007836 */ /* 0x000fe20000000000 */
[----:B------:R4:W-:Y:S04]  /*21f70*/  LDGSTS.E [R244+-0x3fffc], desc[UR60][R38.64], !P4 ;  /* 0xc000400026f47fae */ /* 0x0009e8000e12187c */
[----:B------:R3:W-:Y:S01]  /*21f80*/  STL.64 [R1+0xe80], R32 ;  /* 0x000e802001007387 */ /* 0x0007e20000100a00 */
[----:B--2---:R-:W-:-:S03]  /*21f90*/  IMAD.WIDE R34, R2, 0x4, R80 ;  /* 0x0000000402227825 */ /* 0x004fc600078e0250 */
[----:B------:R2:W-:Y:S01]  /*21fa0*/  LDGSTS.E [R244+-0x3bffc], desc[UR60][R36.64], !P4 ;  /* 0xc400400024f47fae */ /* 0x0005e2000e12187c */
[----:B------:R-:W-:Y:S01]  /*21fb0*/  ISETP.GE.U32.AND P4, PT, R0, 0x7fffff58, PT ;  /* 0x7fffff580000780c */ /* 0x000fe20003f86070 */
[----:B------:R-:W1:Y:S01]  /*21fc0*/  LDC R103, c[0x0][0x240] ;  /* 0x00009000ff677b82 */ /* 0x000e620000000800 */
[----:B------:R-:W-:Y:S02]  /*21fd0*/  IMAD R0, R105, 0xb, RZ ;  /* 0x0000000b69007824 */ /* 0x000fe400078e02ff */
[----:B---3--:R-:W-:Y:S01]  /*21fe0*/  IMAD.WIDE R32, R2, 0x4, R78 ;  /* 0x0000000402207825 */ /* 0x008fe200078e024e */
[----:B------:R4:W-:Y:S03]  /*21ff0*/  STL.64 [R1+0xe88], R38 ;  /* 0x000e882601007387 */ /* 0x0009e60000100a00 */
[C---:B------:R-:W-:Y:S01]  /*22000*/  VIADD R3, R111.reuse, 0xfffffff3 ;  /* 0xfffffff36f037836 */ /* 0x040fe20000000000 */
[----:B------:R3:W-:Y:S01]  /*22010*/  LDGSTS.E [R244+-0x3fff8], desc[UR60][R34.64], !P6 ;  /* 0xc000800022f47fae */ /* 0x0007e2000f12187c */
[----:B------:R-:W-:Y:S01]  /*22020*/  VIADD R2, R111, 0xffffff83 ;  /* 0xffffff836f027836 */ /* 0x000fe20000000000 */
[----:B------:R-:W-:-:S02]  /*22030*/  IADD3 R10, R113, 0x100000, R10 ;  /* 0x00100000710a7810 */ /* 0x000fc40007ffe00a */
[----:B------:R-:W-:Y:S01]  /*22040*/  LOP3.LUT R8, R12, 0x40, RZ, 0x3c, !PT ;  /* 0x000000400c087812 */ /* 0x000fe200078e3cff */
[----:B------:R2:W-:Y:S01]  /*22050*/  STL.64 [R1+0xe90], R36 ;  /* 0x000e902401007387 */ /* 0x0005e20000100a00 */
[C---:B------:R-:W-:Y:S01]  /*22060*/  IADD3 R82, R111.reuse, -0x17, RZ ;  /* 0xffffffe96f527810 */ /* 0x040fe20007ffe0ff */
[----:B------:R-:W-:Y:S01]  /*22070*/  VIADD R94, R111, 0xffffffe5 ;  /* 0xffffffe56f5e7836 */ /* 0x000fe20000000000 */
[----:B------:R-:W1:Y:S01]  /*22080*/  LDC R105, c[0x0][0x240] ;  /* 0x00009000ff697b82 */ /* 0x000e620000000800 */
[----:B------:R3:W-:Y:S01]  /*22090*/  LDGSTS.E [R244+-0x3bff8], desc[UR60][R32.64], !P6 ;  /* 0xc400800020f47fae */ /* 0x0007e2000f12187c */
[----:B----4-:R-:W-:Y:S01]  /*220a0*/  IMAD.WIDE R38, R0, 0x4, R80 ;  /* 0x0000000400267825 */ /* 0x010fe200078e0250 */
[----:B------:R-:W-:-:S03]  /*220b0*/  ISETP.GE.U32.AND P6, PT, R2, 0x7fffff04, PT ;  /* 0x7fffff040200780c */ /* 0x000fc60003fc6070 */
[----:B------:R-:W-:Y:S02]  /*220c0*/  IMAD R2, R251, 0x28, RZ ;  /* 0x00000028fb027824 */ /* 0x000fe400078e02ff */
[----:B--2---:R-:W-:Y:S01]  /*220d0*/  IMAD.WIDE R36, R0, 0x4, R78 ;  /* 0x0000000400247825 */ /* 0x004fe200078e024e */
[----:B------:R-:W-:Y:S01]  /*220e0*/  IADD3 R0, R111, -0x2b, RZ ;  /* 0xffffffd56f007810 */ /* 0x000fe20007ffe0ff */
[----:B------:R3:W-:Y:S04]  /*220f0*/  STL.64 [R1+0xe98], R34 ;  /* 0x000e982201007387 */ /* 0x0007e80000100a00 */
[----:B------:R2:W-:Y:S04]  /*22100*/  LDGSTS.E [R244+-0x3fff4], desc[UR60][R38.64], !P1 ;  /* 0xc000c00026f47fae */ /* 0x0005e8000c92187c */
[----:B------:R4:W-:Y:S01]  /*22110*/  STL.64 [R1+0xea0], R32 ;  /* 0x000ea02001007387 */ /* 0x0009e20000100a00 */
[----:B---3--:R-:W-:-:S03]  /*22120*/  IMAD.WIDE R34, R2, 0x4, R80 ;  /* 0x0000000402227825 */ /* 0x008fc600078e0250 */
[----:B------:R3:W-:Y:S01]  /*22130*/  LDGSTS.E [R244+-0x3bff4], desc[UR60][R36.64], !P1 ;  /* 0xc400c00024f47fae */ /* 0x0007e2000c92187c */
[----:B------:R-:W-:Y:S01]  /*22140*/  ISETP.GE.U32.AND P1, PT, R0, 0x7fffff56, PT ;  /* 0x7fffff560000780c */ /* 0x000fe20003f26070 */
[----:B------:R-:W-:Y:S02]  /*22150*/  IMAD R0, R251, 0x29, RZ ;  /* 0x00000029fb007824 */ /* 0x000fe400078e02ff */
[----:B----4-:R-:W-:Y:S01]  /*22160*/  IMAD.WIDE R32, R2, 0x4, R78 ;  /* 0x0000000402207825 */ /* 0x010fe200078e024e */
[----:B------:R2:W-:Y:S03]  /*22170*/  STL.64 [R1+0xea8], R38 ;  /* 0x000ea82601007387 */ /* 0x0005e60000100a00 */
[----:B------:R-:W-:Y:S01]  /*22180*/  VIADD R2, R111, 0xffffffd4 ;  /* 0xffffffd46f027836 */ /* 0x000fe20000000000 */
[----:B------:R4:W-:Y:S04]  /*22190*/  LDGSTS.E [R244+-0x38000], desc[UR60][R34.64], !P4 ;  /* 0xc800000022f47fae */ /* 0x0009e8000e12187c */
[----:B------:R3:W-:Y:S04]  /*221a0*/  STL.64 [R1+0xeb0], R36 ;  /* 0x000eb02401007387 */ /* 0x0007e80000100a00 */
[----:B------:R1:W-:Y:S01]  /*221b0*/  LDGSTS.E [R244+-0x34000], desc[UR60][R32.64], !P4 ;  /* 0xcc00000020f47fae */ /* 0x0003e2000e12187c */
[----:B--2---:R-:W-:Y:S01]  /*221c0*/  IMAD.WIDE R38, R0, 0x4, R80 ;  /* 0x0000000400267825 */ /* 0x004fe200078e0250 */
[----:B------:R-:W-:-:S03]  /*221d0*/  ISETP.GE.U32.AND P4, PT, R2, 0x7fffff55, PT ;  /* 0x7fffff550200780c */ /* 0x000fc60003f86070 */
[----:B------:R-:W-:Y:S02]  /*221e0*/  IMAD R2, R251, 0x2a, RZ ;  /* 0x0000002afb027824 */ /* 0x000fe400078e02ff */
[----:B---3--:R-:W-:Y:S01]  /*221f0*/  IMAD.WIDE R36, R0, 0x4, R78 ;  /* 0x0000000400247825 */ /* 0x008fe200078e024e */
[----:B------:R4:W-:Y:S03]  /*22200*/  STL.64 [R1+0xeb8], R34 ;  /* 0x000eb82201007387 */ /* 0x0009e60000100a00 */
[----:B------:R-:W-:Y:S01]  /*22210*/  VIADD R0, R111, 0xffffffb7 ;  /* 0xffffffb76f007836 */ /* 0x000fe20000000000 */
[----:B------:R2:W-:Y:S04]  /*22220*/  LDGSTS.E [R244+-0x37ffc], desc[UR60][R38.64], !P2 ;  /* 0xc800400026f47fae */ /* 0x0005e8000d12187c */
[----:B------:R1:W-:Y:S01]  /*22230*/  STL.64 [R1+0xec0], R32 ;  /* 0x000ec02001007387 */ /* 0x0003e20000100a00 */
[----:B----4-:R-:W-:-:S03]  /*22240*/  IMAD.WIDE R34, R2, 0x4, R80 ;  /* 0x0000000402227825 */ /* 0x010fc600078e0250 */
[----:B------:R3:W-:Y:S01]  /*22250*/  LDGSTS.E [R244+-0x33ffc], desc[UR60][R36.64], !P2 ;  /* 0xcc00400024f47fae */ /* 0x0007e2000d12187c */
[----:B------:R-:W-:Y:S01]  /*22260*/  ISETP.GE.U32.AND P2, PT, R0, 0x7fffff38, PT ;  /* 0x7fffff380000780c */ /* 0x000fe20003f46070 */
[----:B------:R-:W-:Y:S02]  /*22270*/  IMAD R0, R251, 0x2b, RZ ;  /* 0x0000002bfb007824 */ /* 0x000fe400078e02ff */
[----:B-1----:R-:W-:Y:S01]  /*22280*/  IMAD.WIDE R32, R2, 0x4, R78 ;  /* 0x0000000402207825 */ /* 0x002fe200078e024e */
[----:B------:R-:W-:Y:S01]  /*22290*/  IADD3 R2, R111, -0x4a, RZ ;  /* 0xffffffb66f027810 */ /* 0x000fe20007ffe0ff */
[----:B------:R2:W-:Y:S04]  /*222a0*/  STL.64 [R1+0xec8], R38 ;  /* 0x000ec82601007387 */ /* 0x0005e80000100a00 */
        /* <DEDUP_REMOVED lines=11> */
[----:B-1----:R-:W-:-:S03]  /*22360*/  IMAD.WIDE R34, R2, 0x4, R80 ;  /* 0x0000000402227825 */ /* 0x002fc600078e0250 */
        /* <DEDUP_REMOVED lines=12> */
[----:B-1----:R-:W-:Y:S01]  /*22430*/  IMAD.WIDE R36, R0, 0x4, R78 ;  /* 0x0000000400247825 */ /* 0x002fe200078e024e */
        /* <DEDUP_REMOVED lines=14> */
[----:B-1----:R-:W-:Y:S01]  /*22520*/  IMAD.WIDE R38, R0, 0x4, R80 ;  /* 0x0000000400267825 */ /* 0x002fe200078e0250 */
[----:B------:R-:W-:-:S03]  /*22530*/  ISETP.GE.U32.AND P4, PT, R2, 0x7fffff16, PT ;  /* 0x7fffff160200780c */ /* 0x000fc60003f86070 */
[----:B------:R-:W-:Y:S02]  /*22540*/  IMAD R2, R251, 0x68, RZ ;  /* 0x00000068fb027824 */ /* 0x000fe400078e02ff */
[----:B--2---:R-:W-:Y:S01]  /*22550*/  IMAD.WIDE R36, R0, 0x4, R78 ;  /* 0x0000000400247825 */ /* 0x004fe200078e024e */
[----:B------:R3:W-:Y:S03]  /*22560*/  STL.64 [R1+0xf18], R34 ;  /* 0x000f182201007387 */ /* 0x0007e60000100a00 */
[----:B------:R-:W-:Y:S01]  /*22570*/  VIADD R0, R111, 0xffffff96 ;  /* 0xffffff966f007836 */ /* 0x000fe20000000000 */
[----:B------:R1:W-:Y:S04]  /*22580*/  LDGSTS.E [R244+-0x2fff4], desc[UR60][R38.64], !P2 ;  /* 0xd000c00026f47fae */ /* 0x0003e8000d12187c */
[----:B------:R4:W-:Y:S01]  /*22590*/  STL.64 [R1+0xf20], R32 ;  /* 0x000f202001007387 */ /* 0x0009e20000100a00 */
[----:B---3--:R-:W-:-:S03]  /*225a0*/  IMAD.WIDE R34, R2, 0x4, R80 ;  /* 0x0000000402227825 */ /* 0x008fc600078e0250 */
[----:B------:R2:W-:Y:S01]  /*225b0*/  LDGSTS.E [R244+-0x2bff4], desc[UR60][R36.64], !P2 ;  /* 0xd400c00024f47fae */ /* 0x0005e2000d12187c */
[----:B------:R-:W-:Y:S01]  /*225c0*/  ISETP.GE.U32.AND P2, PT, R0, 0x7fffff17, PT ;  /* 0x7fffff170000780c */ /* 0x000fe20003f46070 */
[----:B------:R-:W-:Y:S02]  /*225d0*/  IMAD R0, R251, 0x69, RZ ;  /* 0x00000069fb007824 */ /* 0x000fe400078e02ff */
[----:B------:R3:W-:Y:S01]  /*225e0*/  LDGSTS.E [R244+-0x28000], desc[UR60][R34.64], !P1 ;  /* 0xd800000022f47fae */ /* 0x0007e2000c92187c */
[----:B----4-:R-:W-:Y:S01]  /*225f0*/  IMAD.WIDE R32, R2, 0x4, R78 ;  /* 0x0000000402207825 */ /* 0x010fe200078e024e */
[----:B------:R-:W-:Y:S02]  /*22600*/  IADD3 R2, R111, -0xe, RZ ;  /* 0xfffffff26f027810 */ /* 0x000fe40007ffe0ff */
[----:B------:R1:W-:Y:S04]  /*22610*/  STL.64 [R1+0xf28], R38 ;  /* 0x000f282601007387 */ /* 0x0003e80000100a00 */
[----:B------:R4:W-:Y:S01]  /*22620*/  LDGSTS.E [R244+-0x24000], desc[UR60][R32.64], !P1 ;  /* 0xdc00000020f47fae */ /* 0x0009e2000c92187c */
[----:B------:R-:W-:Y:S01]  /*22630*/  ISETP.GE.U32.AND P1, PT, R2, 0x7fffff73, PT ;  /* 0x7fffff730200780c */ /* 0x000fe20003f26070 */
[----:B------:R-:W-:-:S02]  /*22640*/  IMAD R2, R251, 0x6a, RZ ;  /* 0x0000006afb027824 */ /* 0x000fc400078e02ff */
[----:B------:R2:W-:Y:S01]  /*22650*/  STL.64 [R1+0xf30], R36 ;  /* 0x000f302401007387 */ /* 0x0005e20000100a00 */
[----:B-1----:R-:W-:-:S03]  /*22660*/  IMAD.WIDE R38, R0, 0x4, R80 ;  /* 0x0000000400267825 */ /* 0x002fc600078e0250 */
[----:B------:R3:W-:Y:S04]  /*22670*/  STL.64 [R1+0x13f8], R34 ;  /* 0x0013f82201007387 */ /* 0x0007e80000100a00 */
[----:B------:R4:W-:Y:S01]  /*22680*/  STL.64 [R1+0x1400], R32 ;  /* 0x0014002001007387 */ /* 0x0009e20000100a00 */
[----:B--2---:R-:W-:-:S03]  /*22690*/  IMAD.WIDE R36, R0, 0x4, R78 ;  /* 0x0000000400247825 */ /* 0x004fc600078e024e */
[----:B------:R1:W-:Y:S01]  /*226a0*/  LDGSTS.E [R244+-0x27ffc], desc[UR60][R38.64], !P2 ;  /* 0xd800400026f47fae */ /* 0x0003e2000d12187c */
[----:B------:R-:W-:-:S03]  /*226b0*/  VIADD R0, R111, 0xffffff94 ;  /* 0xffffff946f007836 */ /* 0x000fc60000000000 */
[----:B------:R2:W-:Y:S01]  /*226c0*/  LDGSTS.E [R244+-0x23ffc], desc[UR60][R36.64], !P2 ;  /* 0xdc00400024f47fae */ /* 0x0005e2000d12187c */
[----:B---3--:R-:W-:-:S04]  /*226d0*/  IMAD.WIDE R34, R2, 0x4, R80 ;  /* 0x0000000402227825 */ /* 0x008fc800078e0250 */
[----:B----4-:R-:W-:Y:S01]  /*226e0*/  IMAD.WIDE R32, R2, 0x4, R78 ;  /* 0x0000000402207825 */ /* 0x010fe200078e024e */
[----:B------:R-:W-:Y:S01]  /*226f0*/  ISETP.GE.U32.AND P2, PT, R0, 0x7fffff15, PT ;  /* 0x7fffff150000780c */ /* 0x000fe20003f46070 */
[----:B------:R3:W-:Y:S02]  /*22700*/  LDGSTS.E [R244+-0x27ff8], desc[UR60][R34.64], !P4 ;  /* 0xd800800022f47fae */ /* 0x0007e4000e12187c */
[----:B------:R-:W-:Y:S02]  /*22710*/  IMAD R0, R251, 0x6b, RZ ;  /* 0x0000006bfb007824 */ /* 0x000fe400078e02ff */
[----:B------:R4:W-:Y:S01]  /*22720*/  LDGSTS.E [R244+-0x23ff8], desc[UR60][R32.64], !P4 ;  /* 0xdc00800020f47fae */ /* 0x0009e2000e12187c */
[----:B------:R-:W-:Y:S01]  /*22730*/  ISETP.GE.U32.AND P4, PT, R3, 0x7fffff74, PT ;  /* 0x7fffff740300780c */ /* 0x000fe20003f86070 */
[----:B------:R-:W-:Y:S02]  /*22740*/  IMAD R2, R251, 0xc, RZ ;  /* 0x0000000cfb027824 */ /* 0x000fe400078e02ff */
[----:B------:R1:W-:Y:S01]  /*22750*/  STL.64 [R1+0x1408], R38 ;  /* 0x0014082601007387 */ /* 0x0003e20000100a00 */
[----:B------:R-:W-:-:S03]  /*22760*/  IADD3 R3, R111, -0xf, RZ ;  /* 0xfffffff16f037810 */ /* 0x000fc60007ffe0ff */
[----:B------:R2:W-:Y:S04]  /*22770*/  STL.64 [R1+0x1410], R36 ;  /* 0x0014102401007387 */ /* 0x0005e80000100a00 */
[----:B------:R3:W-:Y:S01]  /*22780*/  STL.64 [R1+0x1418], R34 ;  /* 0x0014182201007387 */ /* 0x0007e20000100a00 */
[----:B-1----:R-:W-:-:S03]  /*22790*/  IMAD.WIDE R38, R0, 0x4, R80 ;  /* 0x0000000400267825 */ /* 0x002fc600078e0250 */
[----:B------:R4:W-:Y:S01]  /*227a0*/  STL.64 [R1+0x1420], R32 ;  /* 0x0014202001007387 */ /* 0x0009e20000100a00 */
[----:B--2---:R-:W-:-:S03]  /*227b0*/  IMAD.WIDE R36, R0, 0x4, R78 ;  /* 0x0000000400247825 */ /* 0x004fc600078e024e */
[----:B------:R1:W-:Y:S01]  /*227c0*/  LDGSTS.E [R244+-0x27ff4], desc[UR60][R38.64], !P2 ;  /* 0xd800c00026f47fae */ /* 0x0003e2000d12187c */
        /* <DEDUP_REMOVED lines=22> */
[----:B----4-:R-:W-:Y:S01]  /*22930*/  IMAD.WIDE R32, R2, 0x4, R78 ;  /* 0x0000000402207825 */ /* 0x010fe200078e024e */
[----:B------:R-:W-:Y:S01]  /*22940*/  IADD3 R2, R111, -0x2e, RZ ;  /* 0xffffffd26f027810 */ /* 0x000fe20007ffe0ff */
[----:B------:R1:W-:Y:S04]  /*22950*/  STL.64 [R1+0xf48], R38 ;  /* 0x000f482601007387 */ /* 0x0003e80000100a00 */
        /* <DEDUP_REMOVED lines=87> */
[----:B------:R3:W-:Y:S01]  /*22ed0*/  LDGSTS.E [R10+-0x28000], desc[UR60][R34.64], !P4 ;  /* 0xd8000000220a7fae */ /* 0x0007e2000e12187c */
[----:B----4-:R-:W-:-:S04]  /*22ee0*/  IMAD.WIDE R32, R2, 0x4, R78 ;  /* 0x0000000402207825 */ /* 0x010fc800078e024e */
[----:B------:R-:W-:Y:S01]  /*22ef0*/  VIADD R2, R111, 0xffffffee ;  /* 0xffffffee6f027836 */ /* 0x000fe20000000000 */
[----:B------:R4:W-:Y:S04]  /*22f00*/  LDGSTS.E [R10+-0x24000], desc[UR60][R32.64], !P4 ;  /* 0xdc000000200a7fae */ /* 0x0009e8000e12187c */
[----:B------:R-:W-:Y:S01]  /*22f10*/  ISETP.GE.U32.AND P4, PT, R2, 0x7fffff6f, PT ;  /* 0x7fffff6f0200780c */ /* 0x000fe20003f86070 */
[----:B------:R1:W-:Y:S01]  /*22f20*/  STL.64 [R1+0xfe8], R38 ;  /* 0x000fe82601007387 */ /* 0x0003e20000100a00 */
[----:B------:R-:W-:-:S03]  /*22f30*/  IMAD R2, R251, 0x6e, RZ ;  /* 0x0000006efb027824 */ /* 0x000fc600078e02ff */
[----:B------:R2:W-:Y:S01]  /*22f40*/  STL.64 [R1+0xff0], R36 ;  /* 0x000ff02401007387 */ /* 0x0005e20000100a00 */
[----:B------:R-:W-:-:S03]  /*22f50*/  VIADD R3, R111, 0xffffffef ;  /* 0xffffffef6f037836 */ /* 0x000fc60000000000 */
[----:B------:R3:W-:Y:S01]  /*22f60*/  STL.64 [R1+0xff8], R34 ;  /* 0x000ff82201007387 */ /* 0x0007e20000100a00 */
[----:B-1----:R-:W-:-:S03]  /*22f70*/  IMAD.WIDE R38, R0, 0x4, R80 ;  /* 0x0000000400267825 */ /* 0x002fc600078e0250 */
[----:B------:R4:W-:Y:S01]  /*22f80*/  STL.64 [R1+0x1000], R32 ;  /* 0x0010002001007387 */ /* 0x0009e20000100a00 */
[----:B--2---:R-:W-:Y:S01]  /*22f90*/  IMAD.WIDE R36, R0, 0x4, R78 ;  /* 0x0000000400247825 */ /* 0x004fe200078e024e */
[----:B------:R-:W-:Y:S02]  /*22fa0*/  IADD3 R0, R111, -0x70, RZ ;  /* 0xffffff906f007810 */ /* 0x000fe40007ffe0ff */
[----:B------:R1:W-:Y:S01]  /*22fb0*/  LDGSTS.E [R10+-0x27ffc], desc[UR60][R38.64], !P2 ;  /* 0xd8004000260a7fae */ /* 0x0003e2000d12187c */
[----:B---3--:R-:W-:-:S03]  /*22fc0*/  IMAD.WIDE R34, R2, 0x4, R80 ;  /* 0x0000000402227825 */ /* 0x008fc600078e0250 */
[----:B------:R2:W-:Y:S01]  /*22fd0*/  LDGSTS.E [R10+-0x23ffc], desc[UR60][R36.64], !P2 ;  /* 0xdc004000240a7fae */ /* 0x0005e2000d12187c */
[----:B----4-:R-:W-:Y:S01]  /*22fe0*/  IMAD.WIDE R32, R2, 0x4, R78 ;  /* 0x0000000402207825 */ /* 0x010fe200078e024e */
[----:B------:R-:W-:Y:S02]  /*22ff0*/  ISETP.GE.U32.AND P2, PT, R0, 0x7fffff11, PT ;  /* 0x7fffff110000780c */ /* 0x000fe40003f46070 */
[----:B------:R3:W-:Y:S01]  /*23000*/  LDGSTS.E [R10+-0x27ff8], desc[UR60][R34.64], !P1 ;  /* 0xd8008000220a7fae */ /* 0x0007e2000c92187c */
[----:B------:R-:W-:-:S03]  /*23010*/  IMAD R0, R251, 0x6f, RZ ;  /* 0x0000006ffb007824 */ /* 0x000fc600078e02ff */
[----:B------:R4:W-:Y:S01]  /*23020*/  LDGSTS.E [R10+-0x23ff8], desc[UR60][R32.64], !P1 ;  /* 0xdc008000200a7fae */ /* 0x0009e2000c92187c */
[----:B------:R-:W-:Y:S01]  /*23030*/  ISETP.GE.U32.AND P1, PT, R3, 0x7fffff70, PT ;  /* 0x7fffff700300780c */ /* 0x000fe20003f26070 */
[----:B------:R-:W-:Y:S02]  /*23040*/  IMAD.SHL.U32 R2, R251, 0x10, RZ ;  /* 0x00000010fb027824 */ /* 0x000fe400078e00ff */
[----:B------:R1:W-:Y:S01]  /*23050*/  STL.64 [R1+0x1008], R38 ;  /* 0x0010082601007387 */ /* 0x0003e20000100a00 */
[----:B------:R-:W-:-:S03]  /*23060*/  VIADD R3, R111, 0xffffffed ;  /* 0xffffffed6f037836 */ /* 0x000fc60000000000 */
[----:B------:R2:W-:Y:S01]  /*23070*/  STL.64 [R1+0x1010], R36 ;  /* 0x0010102401007387 */ /* 0x0005e20000100a00 */
[----:B------:R-:W-:-:S03]  /*23080*/  IADD3 R8, R113, 0x100000, R8 ;  /* 0x0010000071087810 */ /* 0x000fc60007ffe008 */
        /* <DEDUP_REMOVED lines=136> */
[----:B------:R-:W-:Y:S02]  /*23910*/  VIADD R3, R111, 0xffffffeb ;  /* 0xffffffeb6f037836 */ /* 0x000fe40000000000 */
[----:B------:R4:W-:Y:S01]  /*23920*/  LDGSTS.E [R8+-0x23ff8], desc[UR60][R32.64], !P4 ;  /* 0xdc00800020087fae */ /* 0x0009e2000e12187c */
[----:B------:R-:W-:Y:S02]  /*23930*/  IMAD R0, R251, 0x73, RZ ;  /* 0x00000073fb007824 */ /* 0x000fe400078e02ff */
[----:B------:R-:W-:Y:S01]  /*23940*/  ISETP.GE.U32.AND P4, PT, R3, 0x7fffff6c, PT ;  /* 0x7fffff6c0300780c */ /* 0x000fe20003f86070 */
[----:B------:R1:W-:Y:S01]  /*23950*/  STL.64 [R1+0x1108], R38 ;  /* 0x0011082601007387 */ /* 0x0003e20000100a00 */
[----:B------:R-:W-:Y:S01]  /*23960*/  LOP3.LUT R3, R12, 0x50, RZ, 0x3c, !PT ;  /* 0x000000500c037812 */ /* 0x000fe200078e3cff */
[----:B------:R-:W-:-:S02]  /*23970*/  IMAD R2, R251, 0x14, RZ ;  /* 0x00000014fb027824 */ /* 0x000fc400078e02ff */
        /* <DEDUP_REMOVED lines=142> */
[----:B------:R-:W-:Y:S01]  /*24260*/  IMAD R82, R251, 0x18, RZ ;  /* 0x00000018fb527824 */ /* 0x000fe200078e02ff */
[----:B------:R-:W-:Y:S01]  /*24270*/  LOP3.LUT R2, R12, 0x60, RZ, 0x3c, !PT ;  /* 0x000000600c027812 */ /* 0x000fe200078e3cff */
[----:B------:R1:W-:Y:S04]  /*24280*/  STL.64 [R1+0x1208], R38 ;  /* 0x0012082601007387 */ /* 0x0003e80000100a00 */
        /* <DEDUP_REMOVED lines=126> */
[----:B------:R2:W-:Y:S04]  /*24a70*/  STL.64 [R1+0x12f0], R36 ;  /* 0x0012f02401007387 */ /* 0x0005e80000100a00 */
[----:B------:R3:W-:Y:S01]  /*24a80*/  STL.64 [R1+0x12f8], R34 ;  /* 0x0012f82201007387 */ /* 0x0007e20000100a00 */
[----:B-1----:R-:W-:-:S03]  /*24a90*/  IMAD.WIDE R38, R0, 0x4, R80 ;  /* 0x0000000400267825 */ /* 0x002fc600078e0250 */
[----:B------:R4:W-:Y:S01]  /*24aa0*/  STL.64 [R1+0x1300], R32 ;  /* 0x0013002001007387 */ /* 0x0009e20000100a00 */
[----:B--2---:R-:W-:-:S03]  /*24ab0*/  IMAD.WIDE R36, R0, 0x4, R78 ;  /* 0x0000000400247825 */ /* 0x004fc600078e024e */
[----:B------:R1:W-:Y:S01]  /*24ac0*/  LDGSTS.E [R2+-0x27ffc], desc[UR60][R38.64], !P2 ;  /* 0xd800400026027fae */ /* 0x0003e2000d12187c */
[C---:B------:R-:W-:Y:S01]  /*24ad0*/  VIADD R0, R111.reuse, 0xffffff84 ;  /* 0xffffff846f007836 */ /* 0x040fe20000000000 */
[----:B------:R-:W-:Y:S01]  /*24ae0*/  IADD3 R94, R111, -0x1d, RZ ;  /* 0xffffffe36f5e7810 */ /* 0x000fe20007ffe0ff */
[C---:B---3--:R-:W-:Y:S01]  /*24af0*/  IMAD.WIDE R34, R82.reuse, 0x4, R80 ;  /* 0x0000000452227825 */ /* 0x048fe200078e0250 */
[----:B------:R2:W-:Y:S03]  /*24b00*/  LDGSTS.E [R2+-0x23ffc], desc[UR60][R36.64], !P2 ;  /* 0xdc00400024027fae */ /* 0x0005e6000d12187c */
[----:B----4-:R-:W-:Y:S01]  /*24b10*/  IMAD.WIDE R32, R82, 0x4, R78 ;  /* 0x0000000452207825 */ /* 0x010fe200078e024e */
[----:B------:R-:W-:Y:S01]  /*24b20*/  ISETP.GE.U32.AND P2, PT, R0, 0x7fffff05, PT ;  /* 0x7fffff050000780c */ /* 0x000fe20003f46070 */
[----:B------:R3:W-:Y:S02]  /*24b30*/  LDGSTS.E [R2+-0x27ff8], desc[UR60][R34.64], !P4 ;  /* 0xd800800022027fae */ /* 0x0007e4000e12187c */
[----:B------:R-:W-:-:S02]  /*24b40*/  IMAD R82, R251, 0x7b, RZ ;  /* 0x0000007bfb527824 */ /* 0x000fc400078e02ff */
[----:B------:R4:W-:Y:S01]  /*24b50*/  LDGSTS.E [R2+-0x23ff8], desc[UR60][R32.64], !P4 ;  /* 0xdc00800020027fae */ /* 0x0009e2000e12187c */
[----:B------:R-:W-:Y:S01]  /*24b60*/  ISETP.GE.U32.AND P4, PT, R94, 0x7fffff64, PT ;  /* 0x7fffff645e00780c */ /* 0x000fe20003f86070 */
[----:B------:R-:W-:Y:S01]  /*24b70*/  IMAD R94, R251, 0x1c, RZ ;  /* 0x0000001cfb5e7824 */ /* 0x000fe200078e02ff */
[----:B------:R-:W-:Y:S01]  /*24b80*/  LOP3.LUT R0, R12, 0x70, RZ, 0x3c, !PT ;  /* 0x000000700c007812 */ /* 0x000fe200078e3cff */
        /* <DEDUP_REMOVED lines=12> */
[----:B----4-:R-:W-:Y:S01]  /*24c50*/  IMAD.WIDE R32, R94, 0x4, R78 ;  /* 0x000000045e207825 */ /* 0x010fe200078e024e */
[----:B------:R-:W-:Y:S01]  /*24c60*/  IADD3 R94, R111, -0x20, RZ ;  /* 0xffffffe06f5e7810 */ /* 0x000fe20007ffe0ff */
[----:B------:R3:W-:Y:S01]  /*24c70*/  LDGSTS.E [R0+-0x40000], desc[UR60][R34.64], !P4 ;  /* 0xc000000022007fae */ /* 0x0007e2000e12187c */
[----:B------:R-:W4:Y:S01]  /*24c80*/  LDC R95, c[0x0][0x240] ;  /* 0x00009000ff5f7b82 */ /* 0x000f220000000800 */
[C---:B------:R-:W-:Y:S02]  /*24c90*/  IMAD R82, R251.reuse, 0x1d, RZ ;  /* 0x0000001dfb527824 */ /* 0x040fe400078e02ff */
[----:B------:R3:W-:Y:S01]  /*24ca0*/  LDGSTS.E [R0+-0x3c000], desc[UR60][R32.64], !P4 ;  /* 0xc400000020007fae */ /* 0x0007e2000e12187c */
[----:B------:R-:W-:Y:S01]  /*24cb0*/  ISETP.GE.U32.AND P4, PT, R94, 0x7fffff61, PT ;  /* 0x7fffff615e00780c */ /* 0x000fe20003f86070 */
[----:B------:R-:W-:-:S02]  /*24cc0*/  IMAD R94, R251, 0x1e, RZ ;  /* 0x0000001efb5e7824 */ /* 0x000fc400078e02ff */
[----:B------:R1:W-:Y:S04]  /*24cd0*/  STL.64 [R1+0x1328], R38 ;  /* 0x0013282601007387 */ /* 0x0003e80000100a00 */
[----:B------:R2:W-:Y:S04]  /*24ce0*/  STL.64 [R1+0x1330], R36 ;  /* 0x0013302401007387 */ /* 0x0005e80000100a00 */
[----:B------:R3:W-:Y:S01]  /*24cf0*/  STL.64 [R1+0x1338], R34 ;  /* 0x0013382201007387 */ /* 0x0007e20000100a00 */
[----:B-1----:R-:W-:-:S03]  /*24d00*/  IMAD.WIDE R38, R82, 0x4, R80 ;  /* 0x0000000452267825 */ /* 0x002fc600078e0250 */
[----:B------:R1:W-:Y:S01]  /*24d10*/  STL.64 [R1+0x1340], R32 ;  /* 0x0013402001007387 */ /* 0x0003e20000100a00 */
[----:B--2---:R-:W-:-:S03]  /*24d20*/  IMAD.WIDE R36, R82, 0x4, R78 ;  /* 0x0000000452247825 */ /* 0x004fc600078e024e */
[----:B------:R2:W-:Y:S01]  /*24d30*/  LDGSTS.E [R0+-0x3fffc], desc[UR60][R38.64], !P1 ;  /* 0xc000400026007fae */ /* 0x0005e2000c92187c */
[----:B------:R-:W-:-:S03]  /*24d40*/  VIADD R82, R111, 0xffffffc3 ;  /* 0xffffffc36f527836 */ /* 0x000fc60000000000 */
[----:B------:R2:W-:Y:S01]  /*24d50*/  LDGSTS.E [R0+-0x3bffc], desc[UR60][R36.64], !P1 ;  /* 0xc400400024007fae */ /* 0x0005e2000c92187c */
[----:B---3--:R-:W-:-:S04]  /*24d60*/  IMAD.WIDE R34, R94, 0x4, R80 ;  /* 0x000000045e227825 */ /* 0x008fc800078e0250 */
[----:B-1----:R-:W-:Y:S01]  /*24d70*/  IMAD.WIDE R32, R94, 0x4, R78 ;  /* 0x000000045e207825 */ /* 0x002fe200078e024e */
[----:B------:R-:W-:Y:S01]  /*24d80*/  ISETP.GE.U32.AND P1, PT, R82, 0x7fffff44, PT ;  /* 0x7fffff445200780c */ /* 0x000fe20003f26070 */
[----:B------:R1:W-:Y:S02]  /*24d90*/  LDGSTS.E [R0+-0x3fff8], desc[UR60][R34.64], !P2 ;  /* 0xc000800022007fae */ /* 0x0003e4000d12187c */
[----:B------:R-:W-:Y:S02]  /*24da0*/  VIADD R94, R111, 0xffffffc2 ;  /* 0xffffffc26f5e7836 */ /* 0x000fe40000000000 */
[C---:B------:R-:W-:Y:S01]  /*24db0*/  IMAD R82, R251.reuse, 0x1f, RZ ;  /* 0x0000001ffb527824 */ /* 0x040fe200078e02ff */
[----:B------:R3:W-:Y:S02]  /*24dc0*/  LDGSTS.E [R0+-0x3bff8], desc[UR60][R32.64], !P2 ;  /* 0xc400800020007fae */ /* 0x0007e4000d12187c */
[----:B------:R-:W-:Y:S01]  /*24dd0*/  ISETP.GE.U32.AND P2, PT, R94, 0x7fffff43, PT ;  /* 0x7fffff435e00780c */ /* 0x000fe20003f46070 */
[----:B------:R-:W-:Y:S01]  /*24de0*/  IMAD R94, R251, 0x3c, RZ ;  /* 0x0000003cfb5e7824 */ /* 0x000fe200078e02ff */
[----:B------:R2:W-:Y:S04]  /*24df0*/  STL.64 [R1+0x1348], R38 ;  /* 0x0013482601007387 */ /* 0x0005e80000100a00 */
[----:B------:R4:W-:Y:S04]  /*24e00*/  STL.64 [R1+0x1350], R36 ;  /* 0x0013502401007387 */ /* 0x0009e80000100a00 */
[----:B------:R1:W-:Y:S01]  /*24e10*/  STL.64 [R1+0x1358], R34 ;  /* 0x0013582201007387 */ /* 0x0003e20000100a00 */
[----:B--2---:R-:W-:-:S03]  /*24e20*/  IMAD.WIDE R38, R82, 0x4, R80 ;  /* 0x0000000452267825 */ /* 0x004fc600078e0250 */
[----:B------:R3:W-:Y:S01]  /*24e30*/  STL.64 [R1+0x1360], R32 ;  /* 0x0013602001007387 */ /* 0x0007e20000100a00 */
[----:B----4-:R-:W-:Y:S01]  /*24e40*/  IMAD.WIDE R36, R82, 0x4, R78 ;  /* 0x0000000452247825 */ /* 0x010fe200078e024e */
[----:B------:R-:W-:Y:S02]  /*24e50*/  IADD3 R82, R111, -0x3f, RZ ;  /* 0xffffffc16f527810 */ /* 0x000fe40007ffe0ff */
[----:B------:R2:W-:Y:S01]  /*24e60*/  LDGSTS.E [R0+-0x3fff4], desc[UR60][R38.64], !P4 ;  /* 0xc000c00026007fae */ /* 0x0005e2000e12187c */
[----:B-1----:R-:W-:-:S03]  /*24e70*/  IMAD.WIDE R34, R94, 0x4, R80 ;  /* 0x000000045e227825 */ /* 0x002fc600078e0250 */
[----:B------:R1:W-:Y:S01]  /*24e80*/  LDGSTS.E [R0+-0x3bff4], desc[UR60][R36.64], !P4 ;  /* 0xc400c00024007fae */ /* 0x0003e2000e12187c */
[----:B---3--:R-:W-:Y:S01]  /*24e90*/  IMAD.WIDE R32, R94, 0x4, R78 ;  /* 0x000000045e207825 */ /* 0x008fe200078e024e */
[----:B------:R-:W-:Y:S02]  /*24ea0*/  ISETP.GE.U32.AND P4, PT, R82, 0x7fffff42, PT ;  /* 0x7fffff425200780c */ /* 0x000fe40003f86070 */
[----:B------:R3:W-:Y:S01]  /*24eb0*/  LDGSTS.E [R0+-0x38000], desc[UR60][R34.64], !P1 ;  /* 0xc800000022007fae */ /* 0x0007e2000c92187c */
        /* <DEDUP_REMOVED lines=10> */
[----:B-1----:R-:W-:-:S03]  /*24f60*/  IMAD.WIDE R36, R82, 0x4, R78 ;  /* 0x0000000452247825 */ /* 0x002fc600078e024e */
[----:B------:R1:W-:Y:S01]  /*24f70*/  LDGSTS.E [R0+-0x37ffc], desc[UR60][R38.64], !P2 ;  /* 0xc800400026007fae */ /* 0x0003e2000d12187c */
[----:B------:R-:W-:-:S03]  /*24f80*/  VIADD R82, R111, 0xffffffa3 ;  /* 0xffffffa36f527836 */ /* 0x000fc60000000000 */
[----:B------:R2:W-:Y:S01]  /*24f90*/  LDGSTS.E [R0+-0x33ffc], desc[UR60][R36.64], !P2 ;  /* 0xcc00400024007fae */ /* 0x0005e2000d12187c */
[----:B---3--:R-:W-:-:S04]  /*24fa0*/  IMAD.WIDE R34, R94, 0x4, R80 ;  /* 0x000000045e227825 */ /* 0x008fc800078e0250 */
[----:B----4-:R-:W-:Y:S01]  /*24fb0*/  IMAD.WIDE R32, R94, 0x4, R78 ;  /* 0x000000045e207825 */ /* 0x010fe200078e024e */
[----:B------:R-:W-:Y:S01]  /*24fc0*/  IADD3 R94, R111, -0x5e, RZ ;  /* 0xffffffa26f5e7810 */ /* 0x000fe20007ffe0ff */
[----:B------:R3:W-:Y:S01]  /*24fd0*/  LDGSTS.E [R0+-0x37ff8], desc[UR60][R34.64], !P4 ;  /* 0xc800800022007fae */ /* 0x0007e2000e12187c */
[----:B------:R-:W-:Y:S01]  /*24fe0*/  ISETP.GE.U32.AND P2, PT, R82, 0x7fffff24, PT ;  /* 0x7fffff245200780c */ /* 0x000fe20003f46070 */
[C---:B------:R-:W-:Y:S02]  /*24ff0*/  IMAD R82, R251.reuse, 0x3f, RZ ;  /* 0x0000003ffb527824 */ /* 0x040fe400078e02ff */
[----:B------:R4:W-:Y:S01]  /*25000*/  LDGSTS.E [R0+-0x33ff8], desc[UR60][R32.64], !P4 ;  /* 0xcc00800020007fae */ /* 0x0009e2000e12187c */
[----:B------:R-:W-:Y:S01]  /*25010*/  ISETP.GE.U32.AND P4, PT, R94, 0x7fffff23, PT ;  /* 0x7fffff235e00780c */ /* 0x000fe20003f86070 */
[----:B------:R-:W-:Y:S02]  /*25020*/  IMAD R94, R251, 0x5c, RZ ;  /* 0x0000005cfb5e7824 */ /* 0x000fe400078e02ff */
        /* <DEDUP_REMOVED lines=21> */
[----:B-1----:R-:W-:-:S03]  /*25180*/  IMAD.WIDE R38, R82, 0x4, R80 ;  /* 0x0000000452267825 */ /* 0x002fc600078e0250 */
[----:B------:R4:W-:Y:S01]  /*25190*/  STL.64 [R1+0x13c0], R32 ;  /* 0x0013c02001007387 */ /* 0x0009e20000100a00 */
[----:B--2---:R-:W-:-:S03]  /*251a0*/  IMAD.WIDE R36, R82, 0x4, R78 ;  /* 0x0000000452247825 */ /* 0x004fc600078e024e */
[----:B------:R-:W-:Y:S01]  /*251b0*/  STL.64 [R1+0x13c8], R38 ;  /* 0x0013c82601007387 */ /* 0x000fe20000100a00 */
[----:B---3--:R-:W-:-:S03]  /*251c0*/  IMAD.WIDE R34, R94, 0x4, R80 ;  /* 0x000000045e227825 */ /* 0x008fc600078e0250 */
[----:B------:R-:W-:Y:S01]  /*251d0*/  STL.64 [R1+0x13d0], R36 ;  /* 0x0013d02401007387 */ /* 0x000fe20000100a00 */
[----:B----4-:R-:W-:Y:S01]  /*251e0*/  IMAD.WIDE R32, R94, 0x4, R78 ;  /* 0x000000045e207825 */ /* 0x010fe200078e024e */
[----:B------:R-:W-:Y:S02]  /*251f0*/  IADD3 R82, R111, -0x80, RZ ;  /* 0xffffff806f527810 */ /* 0x000fe40007ffe0ff */
[----:B------:R-:W-:Y:S04]  /*25200*/  LDGSTS.E [R0+-0x2fffc], desc[UR60][R38.64], !P4 ;  /* 0xd000400026007fae */ /* 0x000fe8000e12187c */
[----:B------:R1:W-:Y:S04]  /*25210*/  STL.64 [R1+0x13d8], R34 ;  /* 0x0013d82201007387 */ /* 0x0003e80000100a00 */
[----:B------:R-:W-:Y:S04]  /*25220*/  LDGSTS.E [R0+-0x2bffc], desc[UR60][R36.64], !P4 ;  /* 0xd400400024007fae */ /* 0x000fe8000e12187c */
[----:B------:R2:W-:Y:S04]  /*25230*/  STL.64 [R1+0x13e0], R32 ;  /* 0x0013e02001007387 */ /* 0x0005e80000100a00 */
[----:B------:R1:W-:Y:S04]  /*25240*/  LDGSTS.E [R0+-0x2fff8], desc[UR60][R34.64], !P1 ;  /* 0xd000800022007fae */ /* 0x0003e8000c92187c */
[----:B------:R-:W3:Y:S04]  /*25250*/  LDL.LU R139, [R1+0x4f8] ;  /* 0x0004f800018b7983 */ /* 0x000ee80000300800 */
[----:B------:R2:W-:Y:S01]  /*25260*/  LDGSTS.E [R0+-0x2bff8], desc[UR60][R32.64], !P1 ;  /* 0xd400800020007fae */ /* 0x0005e2000c92187c */
[----:B------:R-:W-:Y:S01]  /*25270*/  ISETP.GE.AND P1, PT, R238, R82, PT ;  /* 0x00000052ee00720c */ /* 0x000fe20003f26270 */
[----:B------:R-:W-:-:S02]  /*25280*/  IMAD.MOV.U32 R238, RZ, RZ, R237 ;  /* 0x000000ffffee7224 */ /* 0x000fc400078e00ed */
[----:B------:R-:W4:Y:S04]  /*25290*/  LDL.LU R135, [R1+0x450] ;  /* 0x0004500001877983 */ /* 0x000f280000300800 */
[----:B------:R-:W3:Y:S04]  /*252a0*/  LDL.LU R133, [R1+0x44c] ;  /* 0x00044c0001857983 */ /* 0x000ee80000300800 */
[----:B------:R-:W3:Y:S04]  /*252b0*/  LDL.LU R131, [R1+0x448] ;  /* 0x0004480001837983 */ /* 0x000ee80000300800 */
[----:B------:R-:W4:Y:S04]  /*252c0*/  LDL.LU R237, [R1+0x444] ;  /* 0x0004440001ed7983 */ /* 0x000f280000300800 */
[----:B------:R-:W3:Y:S04]  /*252d0*/  LDL.LU R129, [R1+0x440] ;  /* 0x0004400001817983 */ /* 0x000ee80000300800 */
[----:B------:R-:W3:Y:S04]  /*252e0*/  LDL.LU R127, [R1+0x43c] ;  /* 0x00043c00017f7983 */ /* 0x000ee80000300800 */
[----:B------:R-:W3:Y:S04]  /*252f0*/  LDL.LU R123, [R1+0x438] ;  /* 0x00043800017b7983 */ /* 0x000ee80000300800 */
[----:B------:R-:W3:Y:S04]  /*25300*/  LDL.LU R121, [R1+0x434] ;  /* 0x0004340001797983 */ /* 0x000ee80000300800 */
[----:B------:R-:W3:Y:S01]  /*25310*/  LDL.LU R120, [R1+0x430] ;  /* 0x0004300001787983 */ /* 0x000ee20000300800 */
[----:B------:R-:W-:-:S03]  /*25320*/  ISETP.GE.U32.AND P4, PT, R82, 0x7fffff01, PT ;  /* 0x7fffff015200780c */ /* 0x000fc60003f86070 */
[----:B------:R-:W3:Y:S01]  /*25330*/  LDL.LU R119, [R1+0x42c] ;  /* 0x00042c0001777983 */ /* 0x000ee20000300800 */
[----:B------:R-:W-:-:S03]  /*25340*/  SEL R82, RZ, 0x4, P1 ;  /* 0x00000004ff527807 */ /* 0x000fc60000800000 */
[----:B------:R-:W3:Y:S01]  /*25350*/  LDL.LU R118, [R1+0x428] ;  /* 0x0004280001767983 */ /* 0x000ee20000300800 */
[----:B------:R-:W-:-:S03]  /*25360*/  ISETP.GT.AND P1, PT, R107, 0xff, PT ;  /* 0x000000ff6b00780c */ /* 0x000fc60003f24270 */
[----:B------:R-:W3:Y:S04]  /*25370*/  LDL.LU R116, [R1+0x424] ;  /* 0x0004240001747983 */ /* 0x000ee80000300800 */
[----:B------:R-:W3:Y:S01]  /*25380*/  LDL.LU R115, [R1+0x420] ;  /* 0x0004200001737983 */ /* 0x000ee20000300800 */
[----:B------:R-:W-:-:S03]  /*25390*/  IMAD R94, R251, 0x5f, RZ ;  /* 0x0000005ffb5e7824 */ /* 0x000fc600078e02ff */
[----:B------:R-:W3:Y:S04]  /*253a0*/  LDL.LU R113, [R1+0x41c] ;  /* 0x00041c0001717983 */ /* 0x000ee80000300800 */
[----:B------:R-:W3:Y:S04]  /*253b0*/  LDL.LU R111, [R1+0x418] ;  /* 0x00041800016f7983 */ /* 0x000ee80000300800 */
[----:B------:R-:W3:Y:S01]  /*253c0*/  LDL.LU R107, [R1+0x414] ;  /* 0x00041400016b7983 */ /* 0x000ee20000300800 */
[----:B-1----:R-:W-:-:S04]  /*253d0*/  IMAD.WIDE R34, R94, 0x4, R80 ;  /* 0x000000045e227825 */ /* 0x002fc800078e0250 */
[----:B--2---:R-:W-:Y:S01]  /*253e0*/  IMAD.WIDE R32, R94, 0x4, R78 ;  /* 0x000000045e207825 */ /* 0x004fe200078e024e */
[----:B------:R-:W-:Y:S03]  /*253f0*/  STL.64 [R1+0x13e8], R34 ;  /* 0x0013e82201007387 */ /* 0x000fe60000100a00 */
[----:B----4-:R-:W-:Y:S01]  /*25400*/  IMAD R130, R237, R130, RZ ;  /* 0x00000082ed827224 */ /* 0x010fe200078e02ff */
[----:B------:R1:W-:Y:S01]  /*25410*/  STL.64 [R1+0x13f0], R32 ;  /* 0x0013f02001007387 */ /* 0x0003e20000100a00 */
[----:B------:R-:W-:Y:S01]  /*25420*/  SEL R82, R82, RZ, P1 ;  /* 0x000000ff52527207 */ /* 0x000fe20000800000 */
[----:B------:R-:W-:Y:S01]  /*25430*/  IMAD R112, R135, R112, RZ ;  /* 0x0000007087707224 */ /* 0x000fe200078e02ff */
[----:B------:R-:W2:Y:S01]  /*25440*/  LDC R94, c[0x0][0x240] ;  /* 0x00009000ff5e7b82 */ /* 0x000ea20000000800 */
[----:B------:R-:W4:Y:S01]  /*25450*/  LDL.LU R237, [R1+0x410] ;  /* 0x0004100001ed7983 */ /* 0x000f220000300800 */
[----:B------:R-:W-:Y:S01]  /*25460*/  ISETP.NE.U32.AND P1, PT, R83, RZ, PT ;  /* 0x000000ff5300720c */ /* 0x000fe20003f25070 */
[----:B---3--:R-:W-:-:S02]  /*25470*/  IMAD R83, R139, R95, RZ ;  /* 0x0000005f8b537224 */ /* 0x008fc400078e02ff */
[----:B------:R-:W-:Y:S01]  /*25480*/  IMAD R126, R133, R126, RZ ;  /* 0x0000007e857e7224 */ /* 0x000fe200078e02ff */
[----:B------:R-:W-:Y:S01]  /*25490*/  LDGSTS.E [R0+-0x2fff4], desc[UR60][R34.64], !P2 ;  /* 0xd000c00022007fae */ /* 0x000fe2000d12187c */
[----:B------:R-:W-:Y:S01]  /*254a0*/  IMAD R128, R131, R128, RZ ;  /* 0x0000008083807224 */ /* 0x000fe200078e02ff */
[----:B------:R-:W3:Y:S01]  /*254b0*/  LDC R95, c[0x0][0x240] ;  /* 0x00009000ff5f7b82 */ /* 0x000ee20000000800 */
[----:B------:R-:W-:Y:S01]  /*254c0*/  IMAD R132, R129, R132, RZ ;  /* 0x0000008481847224 */ /* 0x000fe200078e02ff */
[----:B------:R1:W-:Y:S01]  /*254d0*/  LDGSTS.E [R0+-0x2bff4], desc[UR60][R32.64], !P2 ;  /* 0xd400c00020007fae */ /* 0x0003e2000d12187c */
[----:B------:R-:W-:Y:S02]  /*254e0*/  IMAD R146, R116, R146, RZ ;  /* 0x0000009274927224 */ /* 0x000fe400078e02ff */
[----:B------:R-:W-:Y:S02]  /*254f0*/  IMAD R157, R107, R157, RZ ;  /* 0x0000009d6b9d7224 */ /* 0x000fe400078e02ff */
[----:B------:R-:W3:Y:S04]  /*25500*/  LDL.LU R107, [R1+0x40c] ;  /* 0x00040c00016b7983 */ /* 0x000ee80000300800 */
[----:B------:R-:W3:Y:S04]  /*25510*/  LDL.LU R153, [R1+0x404] ;  /* 0x0004040001997983 */ /* 0x000ee80000300800 */
[----:B------:R-:W3:Y:S04]  /*25520*/  LDL.LU R152, [R1+0x400] ;  /* 0x0004000001987983 */ /* 0x000ee80000300800 */
[----:B------:R-:W2:Y:S04]  /*25530*/  LDL.LU R116, [R1+0x3fc] ;  /* 0x0003fc0001747983 */ /* 0x000ea80000300800 */
[----:B------:R-:W3:Y:S04]  /*25540*/  LDL.LU R151, [R1+0x3f8] ;  /* 0x0003f80001977983 */ /* 0x000ee80000300800 */
[----:B------:R-:W3:Y:S04]  /*25550*/  LDL.LU R122, [R1+0x3f4] ;  /* 0x0003f400017a7983 */ /* 0x000ee80000300800 */
[----:B------:R-:W3:Y:S04]  /*25560*/  LDL.LU R149, [R1+0x3f0] ;  /* 0x0003f00001957983 */ /* 0x000ee80000300800 */
[----:B------:R-:W3:Y:S04]  /*25570*/  LDL.LU R147, [R1+0x3ec] ;  /* 0x0003ec0001937983 */ /* 0x000ee80000300800 */
[----:B------:R-:W3:Y:S04]  /*25580*/  LDL.LU R145, [R1+0x3e8] ;  /* 0x0003e80001917983 */ /* 0x000ee80000300800 */
[----:B------:R-:W3:Y:S04]  /*25590*/  LDL.LU R139, [R1+0x3e4] ;  /* 0x0003e400018b7983 */ /* 0x000ee80000300800 */
[----:B------:R-:W3:Y:S04]  /*255a0*/  LDL.LU R135, [R1+0x3e0] ;  /* 0x0003e00001877983 */ /* 0x000ee80000300800 */
[----:B------:R-:W3:Y:S01]  /*255b0*/  LDL.LU R133, [R1+0x3dc] ;  /* 0x0003dc0001857983 */ /* 0x000ee20000300800 */
[----:B----4-:R-:W-:-:S03]  /*255c0*/  IMAD R158, R237, R158, RZ ;  /* 0x0000009eed9e7224 */ /* 0x010fc600078e02ff */
[----:B------:R-:W4:Y:S01]  /*255d0*/  LDL.LU R237, [R1+0x3d8] ;  /* 0x0003d80001ed7983 */ /* 0x000f220000300800 */
[----:B------:R-:W-:-:S03]  /*255e0*/  IMAD R150, R113, R150, RZ ;  /* 0x0000009671967224 */ /* 0x000fc600078e02ff */
[----:B------:R-:W3:Y:S01]  /*255f0*/  LDL.LU R113, [R1+0x3d4] ;  /* 0x0003d40001717983 */ /* 0x000ee20000300800 */
        /* <DEDUP_REMOVED lines=11> */
[----:B------:R-:W3:Y:S04]  /*256b0*/  LDL.LU R118, [R1+0x3bc] ;  /* 0x0003bc0001767983 */ /* 0x000ee80000300800 */
[----:B------:R-:W3:Y:S04]  /*256c0*/  LDL.LU R121, [R1+0x3b4] ;  /* 0x0003b40001797983 */ /* 0x000ee80000300800 */
[----:B------:R-:W3:Y:S01]  /*256d0*/  LDL.LU R119, [R1+0x3b0] ;  /* 0x0003b00001777983 */ /* 0x000ee20000300800 */
[----:B--2---:R-:W-:-:S03]  /*256e0*/  IMAD R164, R116, R164, RZ ;  /* 0x000000a474a47224 */ /* 0x004fc600078e02ff */
[----:B------:R-:W2:Y:S01]  /*256f0*/  LDL.LU R116, [R1+0x3ac] ;  /* 0x0003ac0001747983 */ /* 0x000ea20000300800 */
[----:B----4-:R-:W-:-:S03]  /*25700*/  IMAD R252, R237, R252, RZ ;  /* 0x000000fcedfc7224 */ /* 0x010fc600078e02ff */
[----:B------:R-:W4:Y:S01]  /*25710*/  LDL.LU R237, [R1+0x3a8] ;  /* 0x0003a80001ed7983 */ /* 0x000f220000300800 */
[----:B------:R-:W-:Y:S02]  /*25720*/  IMAD R155, R111, R155, RZ ;  /* 0x0000009b6f9b7224 */ /* 0x000fe400078e02ff */
[----:B------:R-:W1:Y:S01]  /*25730*/  LDC R111, c[0x0][0x240] ;  /* 0x00009000ff6f7b82 */ /* 0x000e620000000800 */
[----:B---3--:R-:W-:Y:S02]  /*25740*/  IMAD R215, R139, R215, RZ ;  /* 0x000000d78bd77224 */ /* 0x008fe400078e02ff */
[----:B------:R-:W-:-:S05]  /*25750*/  IMAD R139, R113, R94, RZ ;  /* 0x0000005e718b7224 */ /* 0x000fca00078e02ff */
[----:B------:R-:W4:Y:S01]  /*25760*/  LDC R113, c[0x0][0x240] ;  /* 0x00009000ff717b82 */ /* 0x000f220000000800 */
[----:B------:R-:W-:Y:S02]  /*25770*/  IMAD R160, R153, R160, RZ ;  /* 0x000000a099a07224 */ /* 0x000fe400078e02ff */
[----:B------:R-:W-:Y:S01]  /*25780*/  IMAD R218, R135, R218, RZ ;  /* 0x000000da87da7224 */ /* 0x000fe200078e02ff */
[----:B------:R-:W-:-:S04]  /*25790*/  ISETP.NE.U32.AND P2, PT, R82, RZ, PT ;  /* 0x000000ff5200720c */ /* 0x000fc80003f45070 */
[----:B------:R-:W3:Y:S01]  /*257a0*/  LDC R82, c[0x0][0x240] ;  /* 0x00009000ff527b82 */ /* 0x000ee20000000800 */
[----:B-1----:R-:W-:-:S07]  /*257b0*/  IMAD R153, R118, R111, RZ ;  /* 0x0000006f76997224 */ /* 0x002fce00078e02ff */
[----:B------:R-:W1:Y:S01]  /*257c0*/  LDC R94, c[0x0][0x240] ;  /* 0x00009000ff5e7b82 */ /* 0x000e620000000800 */
[----:B------:R-:W2:Y:S04]  /*257d0*/  LDL.LU R118, [R1+0x3a4] ;  /* 0x0003a40001767983 */ /* 0x000ea80000300800 */
[----:B------:R-:W2:Y:S01]  /*257e0*/  LDL.LU R73, [R1+0x3a0] ;  /* 0x0003a00001497983 */ /* 0x000ea20000300800 */
[----:B------:R-:W-:Y:S02]  /*257f0*/  IMAD R174, R151, R174, RZ ;  /* 0x000000ae97ae7224 */ /* 0x000fe400078e02ff */
[----:B----4-:R-:W-:Y:S01]  /*25800*/  IMAD R135, R237, R113, RZ ;  /* 0x00000071ed877224 */ /* 0x010fe200078e02ff */
[----:B------:R-:W4:Y:S01]  /*25810*/  LDC R111, c[0x0][0x240] ;  /* 0x00009000ff6f7b82 */ /* 0x000f220000000800 */
[----:B------:R-:W1:Y:S01]  /*25820*/  LDL.LU R237, [R1+0x39c] ;  /* 0x00039c0001ed7983 */ /* 0x000e620000300800 */
[----:B---3--:R-:W-:-:S06]  /*25830*/  IMAD R120, R120, R82, RZ ;  /* 0x0000005278787224 */ /* 0x008fcc00078e02ff */
[----:B------:R-:W3:Y:S01]  /*25840*/  LDC R82, c[0x0][0x240] ;  /* 0x00009000ff527b82 */ /* 0x000ee20000000800 */
[----:B------:R-:W-:Y:S02]  /*25850*/  IMAD R226, R133, R226, RZ ;  /* 0x000000e285e27224 */ /* 0x000fe400078e02ff */
[----:B------:R-:W-:Y:S01]  /*25860*/  IMAD.MOV.U32 R151, RZ, RZ, R117 ;  /* 0x000000ffff977224 */ /* 0x000fe200078e0075 */
[----:B------:R-:W4:Y:S01]  /*25870*/  LDL.LU R133, [R1+0x398] ;  /* 0x0003980001857983 */ /* 0x000f220000300800 */
[----:B------:R-:W-:-:S03]  /*25880*/  IMAD R177, R122, R177, RZ ;  /* 0x000000b17ab17224 */ /* 0x000fc600078e02ff */
[----:B------:R-:W4:Y:S01]  /*25890*/  LDL.LU R61, [R1+0x394] ;  /* 0x00039400013d7983 */ /* 0x000f220000300800 */
[----:B------:R-:W-:Y:S01]  /*258a0*/  IMAD.MOV.U32 R72, RZ, RZ, R151 ;  /* 0x000000ffff487224 */ /* 0x000fe200078e0097 */
[----:B------:R-:W4:Y:S02]  /*258b0*/  LDC R113, c[0x0][0x240] ;  /* 0x00009000ff717b82 */ /* 0x000f240000000800 */
[----:B------:R-:W4:Y:S01]  /*258c0*/  LDL.LU R74, [R1+0x390] ;  /* 0x00039000014a7983 */ /* 0x000f220000300800 */
[----:B------:R-:W-:Y:S01]  /*258d0*/  MOV R122, R125 ;  /* 0x0000007d007a7202 */ /* 0x000fe20000000f00 */
[----:B------:R-:W-:Y:S02]  /*258e0*/  IMAD.MOV.U32 R151, RZ, RZ, R180 ;  /* 0x000000ffff977224 */ /* 0x000fe400078e00b4 */
[----:B------:R-:W4:Y:S01]  /*258f0*/  LDL.LU R60, [R1+0x38c] ;  /* 0x00038c00013c7983 */ /* 0x000f220000300800 */
[----:B--2---:R-:W-:Y:S01]  /*25900*/  IMAD R116, R116, R105, RZ ;  /* 0x0000006974747224 */ /* 0x004fe200078e02ff */
[----:B------:R-:W2:Y:S02]  /*25910*/  LDC R117, c[0x0][0x240] ;  /* 0x00009000ff757b82 */ /* 0x000ea40000000800 */
[----:B------:R-:W2:Y:S04]  /*25920*/  LDL.LU R63, [R1+0x388] ;  /* 0x00038800013f7983 */ /* 0x000ea80000300800 */
[----:B------:R-:W2:Y:S01]  /*25930*/  LDL.LU R62, [R1+0x384] ;  /* 0x00038400013e7983 */ /* 0x000ea20000300800 */
[----:B------:R-:W-:Y:S01]  /*25940*/  IMAD.MOV.U32 R124, RZ, RZ, R122 ;  /* 0x000000ffff7c7224 */ /* 0x000fe200078e007a */
[----:B------:R-:W4:Y:S02]  /*25950*/  LDC R105, c[0x0][0x240] ;  /* 0x00009000ff697b82 */ /* 0x000f240000000800 */
[----:B------:R-:W2:Y:S04]  /*25960*/  LDL.LU R180, [R1+0x380] ;  /* 0x0003800001b47983 */ /* 0x000ea80000300800 */
[----:B------:R-:W2:Y:S01]  /*25970*/  LDL.LU R65, [R1+0x37c] ;  /* 0x00037c0001417983 */ /* 0x000ea20000300800 */
[----:B---3--:R-:W-:Y:S01]  /*25980*/  IMAD R31, R73, R82, RZ ;  /* 0x00000052491f7224 */ /* 0x008fe200078e02ff */
[----:B------:R-:W3:Y:S02]  /*25990*/  LDC R125, c[0x0][0x240] ;  /* 0x00009000ff7d7b82 */ /* 0x000ee40000000800 */
[----:B------:R-:W3:Y:S04]  /*259a0*/  LDL.LU R185, [R1+0x378] ;  /* 0x0003780001b97983 */ /* 0x000ee80000300800 */
[----:B------:R-:W3:Y:S01]  /*259b0*/  LDL.LU R64, [R1+0x374] ;  /* 0x0003740001407983 */ /* 0x000ee20000300800 */
[----:B------:R-:W-:Y:S01]  /*259c0*/  IMAD R161, R152, R161, RZ ;  /* 0x000000a198a17224 */ /* 0x000fe200078e02ff */
[----:B------:R-:W2:Y:S02]  /*259d0*/  LDC R82, c[0x0][0x240] ;  /* 0x00009000ff527b82 */ /* 0x000ea40000000800 */
[----:B------:R-:W3:Y:S04]  /*259e0*/  LDL.LU R67, [R1+0x370] ;  /* 0x0003700001437983 */ /* 0x000ee80000300800 */
[----:B------:R-:W3:Y:S02]  /*259f0*/  LDL.LU R122, [R1+0x36c] ;  /* 0x00036c00017a7983 */ /* 0x000ee40000300800 */
[----:B------:R-:W4:Y:S02]  /*25a00*/  LDC R152, c[0x0][0x240] ;  /* 0x00009000ff987b82 */ /* 0x000f240000000800 */
[----:B------:R-:W2:Y:S04]  /*25a10*/  LDL.LU R69, [R1+0x368] ;  /* 0x0003680001457983 */ /* 0x000ea80000300800 */
[----:B------:R-:W3:Y:S04]  /*25a20*/  LDL.LU R68, [R1+0x364] ;  /* 0x0003640001447983 */ /* 0x000ee80000300800 */
[----:B------:R-:W2:Y:S04]  /*25a30*/  LDL.LU R71, [R1+0x360] ;  /* 0x0003600001477983 */ /* 0x000ea80000300800 */
[----:B------:R-:W3:Y:S04]  /*25a40*/  LDL.LU R236, [R1+0x35c] ;  /* 0x00035c0001ec7983 */ /* 0x000ee80000300800 */
[----:B------:R-:W2:Y:S04]  /*25a50*/  LDL.LU R70, [R1+0x358] ;  /* 0x0003580001467983 */ /* 0x000ea80000300800 */
[----:B------:R-:W2:Y:S01]  /*25a60*/  LDL.LU R73, [R1+0x354] ;  /* 0x0003540001497983 */ /* 0x000ea20000300800 */
[----:B-1----:R-:W-:-:S03]  /*25a70*/  IMAD R33, R237, R94, RZ ;  /* 0x0000005eed217224 */ /* 0x002fc600078e02ff */
[----:B------:R-:W2:Y:S01]  /*25a80*/  LDL.LU R237, [R1+0x348] ;  /* 0x0003480001ed7983 */ /* 0x000ea20000300800 */
[----:B------:R-:W-:Y:S01]  /*25a90*/  IMAD R195, R147, R195, RZ ;  /* 0x000000c393c37224 */ /* 0x000fe200078e02ff */
[----:B------:R-:W1:Y:S01]  /*25aa0*/  LDC R94, c[0x0][0x240] ;  /* 0x00009000ff5e7b82 */ /* 0x000e620000000800 */
[----:B----4-:R-:W-:Y:S02]  /*25ab0*/  IMAD R37, R74, R105, RZ ;  /* 0x000000694a257224 */ /* 0x010fe400078e02ff */
[----:B------:R-:W4:Y:S01]  /*25ac0*/  LDL.LU R74, [R1+0x344] ;  /* 0x00034400014a7983 */ /* 0x000f220000300800 */
[----:B---3--:R-:W-:-:S04]  /*25ad0*/  IMAD R38, R236, R152, RZ ;  /* 0x00000098ec267224 */ /* 0x008fc800078e02ff */
[----:B------:R-:W3:Y:S01]  /*25ae0*/  LDC R105, c[0x0][0x240] ;  /* 0x00009000ff697b82 */ /* 0x000ee20000000800 */
[----:B------:R-:W3:Y:S01]  /*25af0*/  LDL.LU R236, [R1+0x340] ;  /* 0x0003400001ec7983 */ /* 0x000ee20000300800 */
[----:B--2---:R-:W-:-:S06]  /*25b00*/  IMAD R52, R237, R186, RZ ;  /* 0x000000baed347224 */ /* 0x004fcc00078e02ff */
[----:B------:R-:W2:Y:S01]  /*25b10*/  LDC R152, c[0x0][0x240] ;  /* 0x00009000ff987b82 */ /* 0x000ea20000000800 */
[----:B------:R-:W2:Y:S01]  /*25b20*/  LDL.LU R237, [R1+0x33c] ;  /* 0x00033c0001ed7983 */ /* 0x000ea20000300800 */
[----:B------:R-:W-:-:S06]  /*25b30*/  IMAD R147, R127, R103, RZ ;  /* 0x000000677f937224 */ /* 0x000fcc00078e02ff */
[----:B------:R-:W1:Y:S01]  /*25b40*/  LDC R103, c[0x0][0x240] ;  /* 0x00009000ff677b82 */ /* 0x000e620000000800 */
[----:B------:R-:W-:-:S07]  /*25b50*/  IMAD R66, R131, R95, RZ ;  /* 0x0000005f83427224 */ /* 0x000fce00078e02ff */
[----:B------:R-:W4:Y:S08]  /*25b60*/  LDC R95, c[0x0][0x240] ;  /* 0x00009000ff5f7b82 */ /* 0x000f300000000800 */
[----:B------:R-:W4:Y:S01]  /*25b70*/  LDC R131, c[0x0][0x240] ;  /* 0x00009000ff837b82 */ /* 0x000f220000000800 */
[----:B-1----:R-:W-:-:S07]  /*25b80*/  IMAD R34, R133, R103, RZ ;  /* 0x0000006785227224 */ /* 0x002fce00078e02ff */
[----:B------:R-:W1:Y:S08]  /*25b90*/  LDC R127, c[0x0][0x240] ;  /* 0x00009000ff7f7b82 */ /* 0x000e700000000800 */
[----:B------:R-:W3:Y:S01]  /*25ba0*/  LDC R133, c[0x0][0x240] ;  /* 0x00009000ff857b82 */ /* 0x000ee20000000800 */
[----:B----4-:R-:W-:-:S07]  /*25bb0*/  IMAD R118, R118, R95, RZ ;  /* 0x0000005f76767224 */ /* 0x010fce00078e02ff */
[----:B------:R-:W2:Y:S01]  /*25bc0*/  LDC R95, c[0x0][0x240] ;  /* 0x00009000ff5f7b82 */ /* 0x000ea20000000800 */
[----:B------:R-:W-:Y:S01]  /*25bd0*/  IMAD R51, R73, R154, RZ ;  /* 0x0000009a49337224 */ /* 0x000fe200078e02ff */
[----:B------:R-:W-:Y:S01]  /*25be0*/  MOV R73, R77 ;  /* 0x0000004d00497202 */ /* 0x000fe20000000f00 */
[----:B------:R-:W-:Y:S02]  /*25bf0*/  IMAD R48, R71, R131, RZ ;  /* 0x0000008347307224 */ /* 0x000fe400078e02ff */
[----:B------:R-:W-:Y:S02]  /*25c00*/  IMAD.MOV.U32 R71, RZ, RZ, R241 ;  /* 0x000000ffff477224 */ /* 0x000fe400078e00f1 */
[----:B------:R-:W-:Y:S01]  /*25c10*/  IMAD R159, R107, R159, RZ ;  /* 0x0000009f6b9f7224 */ /* 0x000fe200078e02ff */
[----:B------:R-:W4:Y:S01]  /*25c20*/  LDC R103, c[0x0][0x240] ;  /* 0x00009000ff677b82 */ /* 0x000f220000000800 */
[----:B---3--:R-:W-:-:S07]  /*25c30*/  IMAD R54, R74, R133, RZ ;  /* 0x000000854a367224 */ /* 0x008fce00078e02ff */
[----:B------:R-:W3:Y:S01]  /*25c40*/  LDC R107, c[0x0][0x240] ;  /* 0x00009000ff6b7b82 */ /* 0x000ee20000000800 */
[----:B------:R-:W4:Y:S04]  /*25c50*/  LDL.LU R74, [R1+0x338] ;  /* 0x00033800014a7983 */ /* 0x000f280000300800 */
[----:B------:R-:W4:Y:S01]  /*25c60*/  LDL.LU R77, [R1+0x334] ;  /* 0x00033400014d7983 */ /* 0x000f220000300800 */
[----:B------:R-:W-:Y:S02]  /*25c70*/  IMAD R55, R236, R113, RZ ;  /* 0x00000071ec377224 */ /* 0x000fe400078e02ff */
[----:B--2---:R-:W-:Y:S01]  /*25c80*/  IMAD R56, R237, R95, RZ ;  /* 0x0000005fed387224 */ /* 0x004fe200078e02ff */
[----:B------:R-:W2:Y:S01]  /*25c90*/  LDL.LU R241, [R1+0x330] ;  /* 0x0003300001f17983 */ /* 0x000ea20000300800 */
[----:B------:R-:W-:Y:S01]  /*25ca0*/  IMAD R75, R129, R102, RZ ;  /* 0x00000066814b7224 */ /* 0x000fe200078e02ff */
[----:B------:R-:W2:Y:S02]  /*25cb0*/  LDC R113, c[0x0][0x240] ;  /* 0x00009000ff717b82 */ /* 0x000ea40000000800 */
[----:B------:R-:W2:Y:S04]  /*25cc0*/  LDL.LU R236, [R1+0x32c] ;  /* 0x00032c0001ec7983 */ /* 0x000ea80000300800 */
[----:B------:R-:W2:Y:S02]  /*25cd0*/  LDL.LU R237, [R1+0x328] ;  /* 0x0003280001ed7983 */ /* 0x000ea40000300800 */
[----:B------:R-:W1:Y:S01]  /*25ce0*/  LDC R102, c[0x0][0x240] ;  /* 0x00009000ff667b82 */ /* 0x000e620000000800 */
[----:B---3--:R-:W-:Y:S01]  /*25cf0*/  IMAD R40, R121, R107, RZ ;  /* 0x0000006b79287224 */ /* 0x008fe200078e02ff */
[----:B------:R-:W3:Y:S06]  /*25d00*/  LDL.LU R50, [R1+0x314] ;  /* 0x0003140001327983 */ /* 0x000eec0000300800 */
[----:B------:R-:W1:Y:S01]  /*25d10*/  LDC R129, c[0x0][0x240] ;  /* 0x00009000ff817b82 */ /* 0x000e620000000800 */
[----:B------:R-:W-:-:S02]  /*25d20*/  IMAD R206, R145, R206, RZ ;  /* 0x000000ce91ce7224 */ /* 0x000fc400078e02ff */
[----:B------:R-:W-:-:S05]  /*25d30*/  IMAD R145, R123, R106, RZ ;  /* 0x0000006a7b917224 */ /* 0x000fca00078e02ff */
[----:B------:R-:W1:Y:S08]  /*25d40*/  LDC R107, c[0x0][0x240] ;  /* 0x00009000ff6b7b82 */ /* 0x000e700000000800 */
[----:B------:R-:W4:Y:S01]  /*25d50*/  LDC R121, c[0x0][0x240] ;  /* 0x00009000ff797b82 */ /* 0x000f220000000800 */
[----:B-1----:R-:W-:-:S07]  /*25d60*/  IMAD R36, R61, R102, RZ ;  /* 0x000000663d247224 */ /* 0x002fce00078e02ff */
[----:B------:R-:W1:Y:S08]  /*25d70*/  LDC R106, c[0x0][0x240] ;  /* 0x00009000ff6a7b82 */ /* 0x000e700000000800 */
[----:B------:R-:W2:Y:S01]  /*25d80*/  LDC R102, c[0x0][0x240] ;  /* 0x00009000ff667b82 */ /* 0x000ea20000000800 */
[----:B------:R-:W-:Y:S02]  /*25d90*/  IMAD R47, R69, R127, RZ ;  /* 0x0000007f452f7224 */ /* 0x000fe400078e02ff */
[----:B------:R-:W-:-:S02]  /*25da0*/  IMAD R69, R70, R156, RZ ;  /* 0x0000009c46457224 */ /* 0x000fc400078e02ff */
[----:B------:R-:W-:Y:S02]  /*25db0*/  IMAD.MOV.U32 R70, RZ, RZ, R72 ;  /* 0x000000ffff467224 */ /* 0x000fe400078e0048 */
[----:B------:R-:W-:Y:S01]  /*25dc0*/  IMAD R35, R68, R129, RZ ;  /* 0x0000008144237224 */ /* 0x000fe200078e02ff */
[----:B------:R-:W-:Y:S01]  /*25dd0*/  MOV R61, R124 ;  /* 0x0000007c003d7202 */ /* 0x000fe20000000f00 */
[----:B------:R-:W-:Y:S01]  /*25de0*/  IMAD R41, R63, R107, RZ ;  /* 0x0000006b3f297224 */ /* 0x000fe200078e02ff */
[----:B------:R-:W3:Y:S01]  /*25df0*/  LDC R129, c[0x0][0x240] ;  /* 0x00009000ff817b82 */ /* 0x000ee20000000800 */
[----:B----4-:R-:W-:Y:S02]  /*25e00*/  IMAD R57, R74, R82, RZ ;  /* 0x000000524a397224 */ /* 0x010fe400078e02ff */
[----:B------:R-:W4:Y:S01]  /*25e10*/  LDL.LU R74, [R1+0x308] ;  /* 0x00030800014a7983 */ /* 0x000f220000300800 */
[----:B------:R-:W-:-:S04]  /*25e20*/  IMAD R42, R62, R111, RZ ;  /* 0x0000006f3e2a7224 */ /* 0x000fc800078e02ff */
[----:B------:R-:W3:Y:S01]  /*25e30*/  LDC R131, c[0x0][0x240] ;  /* 0x00009000ff837b82 */ /* 0x000ee20000000800 */
[----:B------:R-:W-:Y:S01]  /*25e40*/  IMAD R72, R77, R94, RZ ;  /* 0x0000005e4d487224 */ /* 0x000fe200078e02ff */
[----:B------:R-:W4:Y:S01]  /*25e50*/  LDL.LU R68, [R1+0x304] ;  /* 0x0003040001447983 */ /* 0x000f220000300800 */
[----:B------:R-:W-:-:S03]  /*25e60*/  MOV R77, R151 ;  /* 0x00000097004d7202 */ /* 0x000fc60000000f00 */
[----:B------:R-:W4:Y:S01]  /*25e70*/  LDL.LU R151, [R1+0x2f8] ;  /* 0x0002f80001977983 */ /* 0x000f220000300800 */
[----:B------:R-:W-:Y:S01]  /*25e80*/  IMAD.MOV.U32 R63, RZ, RZ, R188 ;  /* 0x000000ffff3f7224 */ /* 0x000fe200078e00bc */
[----:B------:R-:W4:Y:S02]  /*25e90*/  LDC R111, c[0x0][0x240] ;  /* 0x00009000ff6f7b82 */ /* 0x000f240000000800 */
[----:B------:R-:W4:Y:S01]  /*25ea0*/  LDL.LU R53, [R1+0x2dc] ;  /* 0x0002dc0001357983 */ /* 0x000f220000300800 */
[----:B------:R-:W-:-:S03]  /*25eb0*/  IMAD R44, R65, R117, RZ ;  /* 0x00000075412c7224 */ /* 0x000fc600078e02ff */
[----:B------:R-:W4:Y:S01]  /*25ec0*/  LDL.LU R124, [R1+0x2d4] ;  /* 0x0002d400017c7983 */ /* 0x000f220000300800 */
[----:B------:R-:W-:Y:S01]  /*25ed0*/  IMAD R46, R64, R121, RZ ;  /* 0x00000079402e7224 */ /* 0x000fe200078e02ff */
[----:B------:R-:W4:Y:S02]  /*25ee0*/  LDC R133, c[0x0][0x240] ;  /* 0x00009000ff857b82 */ /* 0x000f240000000800 */
[----:B------:R-:W4:Y:S01]  /*25ef0*/  LDL.LU R62, [R1+0x2c8] ;  /* 0x0002c800013e7983 */ /* 0x000f220000300800 */
[----:B-1----:R-:W-:-:S03]  /*25f00*/  IMAD R39, R60, R106, RZ ;  /* 0x0000006a3c277224 */ /* 0x002fc600078e02ff */
[----:B------:R-:W4:Y:S01]  /*25f10*/  LDL.LU R188, [R1+0x2c4] ;  /* 0x0002c40001bc7983 */ /* 0x000f220000300800 */
[----:B------:R-:W-:Y:S01]  /*25f20*/  IMAD.MOV.U32 R45, RZ, RZ, R76 ;  /* 0x000000ffff2d7224 */ /* 0x000fe200078e004c */
[----:B------:R-:W3:Y:S02]  /*25f30*/  LDC R106, c[0x0][0x240] ;  /* 0x00009000ff6a7b82 */ /* 0x000ee40000000800 */
[----:B------:R-:W4:Y:S01]  /*25f40*/  LDL.LU R65, [R1+0x2b4] ;  /* 0x0002b40001417983 */ /* 0x000f220000300800 */
[----:B------:R-:W-:Y:S02]  /*25f50*/  IMAD R32, R67, R125, RZ ;  /* 0x0000007d43207224 */ /* 0x000fe400078e02ff */
[----:B------:R-:W-:Y:S01]  /*25f60*/  IMAD.MOV.U32 R43, RZ, RZ, R73 ;  /* 0x000000ffff2b7224 */ /* 0x000fe200078e0049 */
[----:B------:R-:W4:Y:S01]  /*25f70*/  LDL.LU R64, [R1+0x2b0] ;  /* 0x0002b00001407983 */ /* 0x000f220000300800 */
[----:B------:R-:W-:Y:S01]  /*25f80*/  IMAD.MOV.U32 R60, RZ, RZ, R240 ;  /* 0x000000ffff3c7224 */ /* 0x000fe200078e00f0 */
[----:B------:R-:W-:Y:S01]  /*25f90*/  MOV R240, R238 ;  /* 0x000000ee00f07202 */ /* 0x000fe20000000f00 */
[----:B------:R-:W1:Y:S01]  /*25fa0*/  LDC R121, c[0x0][0x240] ;  /* 0x00009000ff797b82 */ /* 0x000e620000000800 */
[----:B------:R-:W4:Y:S04]  /*25fb0*/  LDL.LU R76, [R1+0x2a0] ;  /* 0x0002a000014c7983 */ /* 0x000f280000300800 */
[----:B------:R-:W4:Y:S03]  /*25fc0*/  LDL.LU R67, [R1+0x280] ;  /* 0x0002800001437983 */ /* 0x000f260000300800 */
[----:B------:R-:W1:Y:S01]  /*25fd0*/  LDC R125, c[0x0][0x240] ;  /* 0x00009000ff7d7b82 */ /* 0x000e620000000800 */
[----:B------:R-:W4:Y:S07]  /*25fe0*/  LDL.LU R238, [R1+0x27c] ;  /* 0x00027c0001ee7983 */ /* 0x000f2e0000300800 */
[----:B------:R-:W1:Y:S01]  /*25ff0*/  LDC R154, c[0x0][0x240] ;  /* 0x00009000ff9a7b82 */ /* 0x000e620000000800 */
[----:B------:R-:W-:-:S02]  /*26000*/  IMAD R148, R115, R148, RZ ;  /* 0x0000009473947224 */ /* 0x000fc400078e02ff */
[----:B------:R-:W-:-:S05]  /*26010*/  IMAD R183, R149, R183, RZ ;  /* 0x000000b795b77224 */ /* 0x000fca00078e02ff */
[----:B------:R-:W1:Y:S08]  /*26020*/  LDC R123, c[0x0][0x240] ;  /* 0x00009000ff7b7b82 */ /* 0x000e700000000800 */
[----:B------:R-:W1:Y:S01]  /*26030*/  LDC R95, c[0x0][0x240] ;  /* 0x00009000ff5f7b82 */ /* 0x000e620000000800 */
[----:B--2---:R-:W-:Y:S02]  /*26040*/  IMAD R58, R236, R102, RZ ;  /* 0x00000066ec3a7224 */ /* 0x004fe400078e02ff */
[----:B------:R-:W-:Y:S01]  /*26050*/  IMAD R59, R237, R105, RZ ;  /* 0x00000069ed3b7224 */ /* 0x000fe200078e02ff */
[----:B------:R-:W-:Y:S01]  /*26060*/  MOV R186, R45 ;  /* 0x0000002d00ba7202 */ /* 0x000fe20000000f00 */
[----:B------:R-:W-:-:S03]  /*26070*/  IMAD R73, R241, R103, RZ ;  /* 0x00000067f1497224 */ /* 0x000fc600078e02ff */
[----:B------:R-:W2:Y:S01]  /*26080*/  LDC R115, c[0x0][0x240] ;  /* 0x00009000ff737b82 */ /* 0x000ea20000000800 */
[----:B------:R-:W-:Y:S02]  /*26090*/  IMAD.MOV.U32 R241, RZ, RZ, R239 ;  /* 0x000000fffff17224 */ /* 0x000fe400078e00ef */
[----:B------:R-:W2:Y:S04]  /*260a0*/  LDL.LU R239, [R1+0x278] ;  /* 0x0002780001ef7983 */ /* 0x000ea80000300800 */
[----:B------:R-:W2:Y:S01]  /*260b0*/  LDL.LU R236, [R1+0x270] ;  /* 0x0002700001ec7983 */ /* 0x000ea20000300800 */
[----:B---3--:R-:W-:Y:S01]  /*260c0*/  IMAD R49, R50, R106, RZ ;  /* 0x0000006a32317224 */ /* 0x008fe200078e02ff */
[----:B------:R-:W3:Y:S02]  /*260d0*/  LDC R107, c[0x0][0x240] ;  /* 0x00009000ff6b7b82 */ /* 0x000ee40000000800 */
[----:B------:R-:W3:Y:S01]  /*260e0*/  LDL.LU R237, [R1+0x258] ;  /* 0x0002580001ed7983 */ /* 0x000ee20000300800 */
[----:B------:R-:W-:-:S02]  /*260f0*/  IMAD.MOV.U32 R102, RZ, RZ, R61 ;  /* 0x000000ffff667224 */ /* 0x000fc400078e003d */
[C---:B------:R-:W-:Y:S02]  /*26100*/  IMAD R82, R251.reuse, 0x7c, RZ ;  /* 0x0000007cfb527824 */ /* 0x040fe400078e02ff */
[----:B------:R-:W-:Y:S01]  /*26110*/  IMAD.MOV.U32 R45, RZ, RZ, R63 ;  /* 0x000000ffff2d7224 */ /* 0x000fe200078e003f */
[----:B------:R-:W3:Y:S01]  /*26120*/  LDC R103, c[0x0][0x240] ;  /* 0x00009000ff677b82 */ /* 0x000ee20000000800 */
[----:B------:R-:W-:Y:S02]  /*26130*/  IMAD.MOV.U32 R156, RZ, RZ, R40 ;  /* 0x000000ffff9c7224 */ /* 0x000fe400078e0028 */
[----:B------:R-:W-:Y:S01]  /*26140*/  IMAD.MOV.U32 R105, RZ, RZ, R43 ;  /* 0x000000ffff697224 */ /* 0x000fe200078e002b */
[----:B------:R-:W-:Y:S01]  /*26150*/  MOV R43, R60 ;  /* 0x0000003c002b7202 */ /* 0x000fe20000000f00 */
[----:B------:R-:W-:-:S03]  /*26160*/  IMAD R94, R251, 0x7d, RZ ;  /* 0x0000007dfb5e7824 */ /* 0x000fc600078e02ff */
[----:B------:R-:W3:Y:S08]  /*26170*/  LDC R127, c[0x0][0x240] ;  /* 0x00009000ff7f7b82 */ /* 0x000ef00000000800 */
[----:B------:R-:W3:Y:S01]  /*26180*/  LDC R117, c[0x0][0x240] ;  /* 0x00009000ff757b82 */ /* 0x000ee20000000800 */
[----:B----4-:R-:W-:Y:S02]  /*26190*/  IMAD R50, R68, R111, RZ ;  /* 0x0000006f44327224 */ /* 0x010fe400078e02ff */
[----:B------:R-:W4:Y:S04]  /*261a0*/  LDL.LU R68, [R1+0x250] ;  /* 0x0002500001447983 */ /* 0x000f280000300800 */
[----:B------:R-:W4:Y:S01]  /*261b0*/  LDL.LU R60, [R1+0x248] ;  /* 0x00024800013c7983 */ /* 0x000f220000300800 */
[----:B-1----:R-:W-:-:S02]  /*261c0*/  IMAD R61, R62, R121, RZ ;  /* 0x000000793e3d7224 */ /* 0x002fc400078e02ff */
[----:B------:R-:W-:Y:S02]  /*261d0*/  IMAD R62, R65, R113, RZ ;  /* 0x00000071413e7224 */ /* 0x000fe400078e02ff */
[----:B------:R-:W-:Y:S02]  /*261e0*/  IMAD R63, R64, R125, RZ ;  /* 0x0000007d403f7224 */ /* 0x000fe400078e02ff */
[----:B------:R-:W-:Y:S02]  /*261f0*/  IMAD R106, R67, R129, RZ ;  /* 0x00000081436a7224 */ /* 0x000fe400078e02ff */
[----:B------:R-:W-:Y:S02]  /*26200*/  IMAD R64, R238, R131, RZ ;  /* 0x00000083ee407224 */ /* 0x000fe400078e02ff */
[----:B--2---:R-:W-:Y:S02]  /*26210*/  IMAD R65, R239, R152, RZ ;  /* 0x00000098ef417224 */ /* 0x004fe400078e02ff */
[----:B------:R-:W-:-:S04]  /*26220*/  IMAD.WIDE R238, R82, 0x4, R80 ;  /* 0x0000000452ee7825 */ /* 0x000fc800078e0250 */
[----:B------:R-:W-:Y:S02]  /*26230*/  IMAD R67, R236, R133, RZ ;  /* 0x00000085ec437224 */ /* 0x000fe400078e02ff */
[----:B---3--:R-:W-:Y:S01]  /*26240*/  IMAD R40, R237, R154, RZ ;  /* 0x0000009aed287224 */ /* 0x008fe200078e02ff */
[----:B------:R-:W-:Y:S01]  /*26250*/  LDGSTS.E [R0+-0x28000], desc[UR60][R238.64], !P6 ;  /* 0xd8000000ee007fae */ /* 0x000fe2000f12187c */
[----:B------:R-:W-:-:S03]  /*26260*/  IMAD.WIDE R236, R82, 0x4, R78 ;  /* 0x0000000452ec7825 */ /* 0x000fc600078e024e */
[----:B------:R1:W-:Y:S04]  /*26270*/  STL.64 [R1+0x1438], R238 ;  /* 0x001438ee01007387 */ /* 0x0003e80000100a00 */
[----:B------:R2:W-:Y:S04]  /*26280*/  STL.64 [R1+0x1440], R236 ;  /* 0x001440ec01007387 */ /* 0x0005e80000100a00 */
[----:B------:R-:W-:Y:S04]  /*26290*/  LDGSTS.E [R0+-0x24000], desc[UR60][R236.64], !P6 ;  /* 0xdc000000ec007fae */ /* 0x000fe8000f12187c */
[----:B-1----:R-:W3:Y:S04]  /*262a0*/  LDL.LU.64 R238, [R1+0x2f30] ;  /* 0x002f300001ee7983 */ /* 0x002ee80000300a00 */
[----:B--2---:R-:W2:Y:S01]  /*262b0*/  LDL.LU.64 R236, [R1+0x2f28] ;  /* 0x002f280001ec7983 */ /* 0x004ea20000300a00 */
[----:B------:R-:W-:-:S02]  /*262c0*/  IMAD R149, R119, R115, RZ ;  /* 0x0000007377957224 */ /* 0x000fc400078e02ff */
[----:B------:R-:W1:Y:S01]  /*262d0*/  LDC R115, c[0x0][0x240] ;  /* 0x00009000ff737b82 */ /* 0x000e620000000800 */
[----:B------:R-:W-:Y:S01]  /*262e0*/  IMAD R74, R74, R107, RZ ;  /* 0x0000006b4a4a7224 */ /* 0x000fe200078e02ff */
[----:B------:R-:W-:Y:S02]  /*262f0*/  MOV R111, R102 ;  /* 0x00000066006f7202 */ /* 0x000fe40000000f00 */
[----:B------:R-:W-:-:S04]  /*26300*/  LEA R82, P6, R83, R242, 0x2 ;  /* 0x000000f253527211 */ /* 0x000fc800078c10ff */
[----:B------:R-:W3:Y:S01]  /*26310*/  LDC R119, c[0x0][0x240] ;  /* 0x00009000ff777b82 */ /* 0x000ee20000000800 */
[----:B-1----:R-:W-:-:S07]  /*26320*/  IMAD R180, R180, R115, RZ ;  /* 0x00000073b4b47224 */ /* 0x002fce00078e02ff */
[----:B------:R-:W1:Y:S01]  /*26330*/  LDC R115, c[0x0][0x240] ;  /* 0x00009000ff737b82 */ /* 0x000e620000000800 */
[----:B------:R-:W-:Y:S01]  /*26340*/  IMAD.MOV.U32 R107, RZ, RZ, R43 ;  /* 0x000000ffff6b7224 */ /* 0x000fe200078e002b */
[----:B------:R-:W-:Y:S01]  /*26350*/  MOV R43, R240 ;  /* 0x000000f0002b7202 */ /* 0x000fe20000000f00 */
[----:B----4-:R-:W-:Y:S02]  /*26360*/  IMAD R68, R68, R103, RZ ;  /* 0x0000006744447224 */ /* 0x010fe400078e02ff */
[----:B------:R-:W-:-:S04]  /*26370*/  IMAD.WIDE R102, R94, 0x4, R78 ;  /* 0x000000045e667825 */ /* 0x000fc800078e024e */
[----:B-1----:R-:W-:Y:S02]  /*26380*/  IMAD R151, R151, R115, RZ ;  /* 0x0000007397977224 */ /* 0x002fe400078e02ff */
[----:B------:R-:W-:Y:S02]  /*26390*/  IMAD.MOV.U32 R115, RZ, RZ, R105 ;  /* 0x000000ffff737224 */ /* 0x000fe400078e0069 */
[----:B------:R-:W-:Y:S02]  /*263a0*/  IMAD.MOV.U32 R105, RZ, RZ, R45 ;  /* 0x000000ffff697224 */ /* 0x000fe400078e002d */
[----:B------:R-:W-:Y:S02]  /*263b0*/  IMAD.MOV.U32 R45, RZ, RZ, R241 ;  /* 0x000000ffff2d7224 */ /* 0x000fe400078e00f1 */
[----:B------:R-:W-:Y:S01]  /*263c0*/  IMAD.WIDE R240, R94, 0x4, R80 ;  /* 0x000000045ef07825 */ /* 0x000fe200078e0250 */
[----:B------:R-:W-:Y:S01]  /*263d0*/  LEA.HI.X.SX32 R83, R83, R243, 0x2, P6 ;  /* 0x000000f353537211 */ /* 0x000fe200030f16ff */
[----:B------:R-:W1:Y:S03]  /*263e0*/  LDC R94, c[0x0][0x240] ;  /* 0x00009000ff5e7b82 */ /* 0x000e660000000800 */
[----:B------:R4:W-:Y:S04]  /*263f0*/  LDGSTS.E [R0+-0x27ffc], desc[UR60][R240.64], !P3 ;  /* 0xd8004000f0007fae */ /* 0x0009e8000d92187c */
[----:B------:R4:W-:Y:S04]  /*26400*/  STL.64 [R1+0x1450], R240 ;  /* 0x001450f001007387 */ /* 0x0009e80000100a00 */
[----:B------:R2:W-:Y:S01]  /*26410*/  LDGSTS.E [R0+-0x23ffc], desc[UR60][R102.64], !P3 ;  /* 0xdc00400066007fae */ /* 0x0005e2000d92187c */
[----:B----4-:R-:W-:-:S04]  /*26420*/  LEA R240, P3, R235, R242, 0x2 ;  /* 0x000000f2ebf07211 */ /* 0x010fc800078610ff */
[-C--:B------:R-:W-:Y:S01]  /*26430*/  LEA.HI.X.SX32 R241, R235, R243.reuse, 0x2, P3 ;  /* 0x000000f3ebf17211 */ /* 0x080fe200018f16ff */
[----:B------:R2:W-:Y:S04]  /*26440*/  STL.64 [R1+0x1458], R102 ;  /* 0x0014586601007387 */ /* 0x0005e80000100a00 */
[----:B------:R4:W-:Y:S01]  /*26450*/  STL.64 [R1+0xc68], R240 ;  /* 0x000c68f001007387 */ /* 0x0009e20000100a00 */
[CC--:B--2---:R-:W-:Y:S02]  /*26460*/  LEA R102, P6, R236.reuse, R242.reuse, 0x2 ;  /* 0x000000f2ec667211 */ /* 0x0c4fe400078c10ff */
[----:B----4-:R-:W-:Y:S02]  /*26470*/  LEA R240, P3, R237, R242, 0x2 ;  /* 0x000000f2edf07211 */ /* 0x010fe400078610ff */
[----:B------:R-:W-:-:S02]  /*26480*/  LEA.HI.X.SX32 R103, R236, R243, 0x2, P6 ;  /* 0x000000f3ec677211 */ /* 0x000fc400030f16ff */
[----:B------:R-:W-:-:S03]  /*26490*/  LEA.HI.X.SX32 R241, R237, R243, 0x2, P3 ;  /* 0x000000f3edf17211 */ /* 0x000fc600018f16ff */
[----:B------:R-:W-:Y:S04]  /*264a0*/  STL.64 [R1+0xc60], R102 ;  /* 0x000c606601007387 */ /* 0x000fe80000100a00 */
[----:B------:R2:W-:Y:S04]  /*264b0*/  STL.64 [R1+0xc58], R240 ;  /* 0x000c58f001007387 */ /* 0x0005e80000100a00 */
[----:B--2---:R-:W2:Y:S01]  /*264c0*/  LDL.LU.64 R240, [R1+0x2f20] ;  /* 0x002f200001f07983 */ /* 0x004ea20000300a00 */
[CC--:B---3--:R-:W-:Y:S01]  /*264d0*/  LEA R102, P6, R238.reuse, R242.reuse, 0x2 ;  /* 0x000000f2ee667211 */ /* 0x0c8fe200078c10ff */
[----:B------:R-:W-:Y:S01]  /*264e0*/  IMAD R185, R185, R119, RZ ;  /* 0x00000077b9b97224 */ /* 0x000fe200078e02ff */
[----:B------:R-:W-:Y:S01]  /*264f0*/  LEA R236, P3, R239, R242, 0x2 ;  /* 0x000000f2efec7211 */ /* 0x000fe200078610ff */
[----:B------:R-:W3:Y:S01]  /*26500*/  LDC R119, c[0x0][0x240] ;  /* 0x00009000ff777b82 */ /* 0x000ee20000000800 */
[----:B------:R-:W-:-:S02]  /*26510*/  LEA.HI.X.SX32 R103, R238, R243, 0x2, P6 ;  /* 0x000000f3ee677211 */ /* 0x000fc400030f16ff */
[----:B------:R-:W-:-:S03]  /*26520*/  LEA.HI.X.SX32 R237, R239, R243, 0x2, P3 ;  /* 0x000000f3efed7211 */ /* 0x000fc600018f16ff */
[----:B------:R2:W-:Y:S04]  /*26530*/  STL.64 [R1+0xc50], R102 ;  /* 0x000c506601007387 */ /* 0x0005e80000100a00 */
[----:B------:R4:W-:Y:S01]  /*26540*/  STL.64 [R1+0xc48], R236 ;  /* 0x000c48ec01007387 */ /* 0x0009e20000100a00 */
[----:B------:R-:W-:Y:S02]  /*26550*/  IMAD R76, R76, R127, RZ ;  /* 0x0000007f4c4c7224 */ /* 0x000fe400078e02ff */
[----:B------:R-:W-:Y:S01]  /*26560*/  IMAD R53, R53, R117, RZ ;  /* 0x0000007535357224 */ /* 0x000fe200078e02ff */
[----:B------:R-:W4:Y:S01]  /*26570*/  LDL.LU R127, [R1+0x20] ;  /* 0x00002000017f7983 */ /* 0x000f220000300800 */
[----:B------:R-:W-:Y:S01]  /*26580*/  IMAD.MOV.U32 R117, RZ, RZ, R115 ;  /* 0x000000ffff757224 */ /* 0x000fe200078e0073 */
[----:B------:R-:W-:Y:S01]  /*26590*/  MOV R115, R43 ;  /* 0x0000002b00737202 */ /* 0x000fe20000000f00 */
[----:B------:R-:W-:Y:S01]  /*265a0*/  IMAD R122, R122, R123, RZ ;  /* 0x0000007b7a7a7224 */ /* 0x000fe200078e02ff */
[----:B------:R-:W4:Y:S01]  /*265b0*/  LDL.LU R154, [R1+0x8c] ;  /* 0x00008c00019a7983 */ /* 0x000f220000300800 */
[----:B------:R-:W1:Y:S01]  /*265c0*/  LDC R123, c[0x0][0x240] ;  /* 0x00009000ff7b7b82 */ /* 0x000e620000000800 */
[----:B---3--:R-:W-:-:S02]  /*265d0*/  IMAD R124, R124, R119, RZ ;  /* 0x000000777c7c7224 */ /* 0x008fc400078e02ff */
[----:B------:R-:W-:Y:S02]  /*265e0*/  IMAD.MOV.U32 R119, RZ, RZ, R107 ;  /* 0x000000ffff777224 */ /* 0x000fe400078e006b */
[----:B------:R-:W-:Y:S02]  /*265f0*/  IMAD.MOV.U32 R107, RZ, RZ, R45 ;  /* 0x000000ffff6b7224 */ /* 0x000fe400078e002d */
[----:B------:R-:W-:Y:S01]  /*26600*/  IMAD.MOV.U32 R45, RZ, RZ, R71 ;  /* 0x000000ffff2d7224 */ /* 0x000fe200078e0047 */
[----:B------:R-:W-:-:S04]  /*26610*/  MOV R121, R111 ;  /* 0x0000006f00797202 */ /* 0x000fc80000000f00 */
[----:B------:R-:W-:Y:S01]  /*26620*/  MOV R113, R121 ;  /* 0x0000007900717202 */ /* 0x000fe20000000f00 */
[----:B------:R-:W-:Y:S02]  /*26630*/  IMAD.MOV.U32 R121, RZ, RZ, R115 ;  /* 0x000000ffff797224 */ /* 0x000fe400078e0073 */
[----:B------:R-:W-:Y:S02]  /*26640*/  IMAD.MOV.U32 R115, RZ, RZ, R45 ;  /* 0x000000ffff737224 */ /* 0x000fe400078e002d */
[----:B-1----:R-:W-:Y:S02]  /*26650*/  IMAD R188, R188, R123, RZ ;  /* 0x0000007bbcbc7224 */ /* 0x002fe400078e02ff */
[----:B------:R-:W-:Y:S01]  /*26660*/  IMAD.MOV.U32 R123, RZ, RZ, R119 ;  /* 0x000000ffff7b7224 */ /* 0x000fe200078e0077 */
[----:B------:R-:W-:Y:S01]  /*26670*/  MOV R119, R107 ;  /* 0x0000006b00777202 */ /* 0x000fe20000000f00 */
[----:B------:R-:W-:Y:S01]  /*26680*/  IMAD.MOV.U32 R107, RZ, RZ, R77 ;  /* 0x000000ffff6b7224 */ /* 0x000fe200078e004d */
[----:B--2---:R-:W-:-:S02]  /*26690*/  LEA R102, P6, R240, R242, 0x2 ;  /* 0x000000f2f0667211 */ /* 0x004fc400078c10ff */
[CC--:B----4-:R-:W-:Y:S02]  /*266a0*/  LEA R236, P3, R241.reuse, R242.reuse, 0x2 ;  /* 0x000000f2f1ec7211 */ /* 0x0d0fe400078610ff */
[-C--:B------:R-:W-:Y:S02]  /*266b0*/  LEA.HI.X.SX32 R103, R240, R243.reuse, 0x2, P6 ;  /* 0x000000f3f0677211 */ /* 0x080fe400030f16ff */
[-C--:B------:R-:W-:Y:S02]  /*266c0*/  LEA.HI.X.SX32 R237, R241, R243.reuse, 0x2, P3 ;  /* 0x000000f3f1ed7211 */ /* 0x080fe400018f16ff */
[C---:B------:R-:W-:Y:S01]  /*266d0*/  LEA R238, P6, R246.reuse, R242, 0x2 ;  /* 0x000000f2f6ee7211 */ /* 0x040fe200078c10ff */
[----:B------:R1:W-:Y:S04]  /*266e0*/  STL.64 [R1+0xc40], R102 ;  /* 0x000c406601007387 */ /* 0x0003e80000100a00 */
[----:B------:R-:W2:Y:S01]  /*266f0*/  LDL.LU R43, [R1+0x240] ;  /* 0x00024000012b7983 */ /* 0x000ea20000300800 */
[----:B------:R-:W-:-:S03]  /*26700*/  LEA.HI.X.SX32 R239, R246, R243, 0x2, P6 ;  /* 0x000000f3f6ef7211 */ /* 0x000fc600030f16ff */
[----:B------:R3:W-:Y:S04]  /*26710*/  STL.64 [R1+0xc38], R236 ;  /* 0x000c38ec01007387 */ /* 0x0007e80000100a00 */
[----:B------:R-:W4:Y:S01]  /*26720*/  LDL.LU R125, [R1+0x68] ;  /* 0x00006800017d7983 */ /* 0x000f220000300800 */
[----:B------:R-:W-:Y:S01]  /*26730*/  IMAD R60, R60, R95, RZ ;  /* 0x0000005f3c3c7224 */ /* 0x000fe200078e02ff */
[----:B-1----:R-:W1:Y:S01]  /*26740*/  LDC R102, c[0x0][0x240] ;  /* 0x00009000ff667b82 */ /* 0x002e620000000800 */
[CC--:B---3--:R-:W-:Y:S01]  /*26750*/  LEA R236, P3, R247.reuse, R242.reuse, 0x2 ;  /* 0x000000f2f7ec7211 */ /* 0x0c8fe200078610ff */
[----:B------:R3:W-:Y:S06]  /*26760*/  STL.64 [R1+0xc30], R238 ;  /* 0x000c30ee01007387 */ /* 0x0007ec0000100a00 */
[----:B------:R-:W1:Y:S01]  /*26770*/  LDC R95, c[0x0][0x240] ;  /* 0x00009000ff5f7b82 */ /* 0x000e620000000800 */
[----:B------:R-:W-:Y:S01]  /*26780*/  LEA.HI.X.SX32 R237, R247, R243, 0x2, P3 ;  /* 0x000000f3f7ed7211 */ /* 0x000fe200018f16ff */
[----:B------:R-:W1:Y:S04]  /*26790*/  LDL.LU R71, [R1+0x23c] ;  /* 0x00023c0001477983 */ /* 0x000e680000300800 */
[----:B------:R3:W-:Y:S02]  /*267a0*/  STL.64 [R1+0xc28], R236 ;  /* 0x000c28ec01007387 */ /* 0x0007e40000100a00 */
[----:B------:R-:W1:Y:S01]  /*267b0*/  LDC R103, c[0x0][0x240] ;  /* 0x00009000ff677b82 */ /* 0x000e620000000800 */
[----:B---3--:R-:W-:-:S04]  /*267c0*/  LEA R238, P6, R248, R242, 0x2 ;  /* 0x000000f2f8ee7211 */ /* 0x008fc800078c10ff */
[----:B------:R-:W-:Y:S01]  /*267d0*/  LEA.HI.X.SX32 R239, R248, R243, 0x2, P6 ;  /* 0x000000f3f8ef7211 */ /* 0x000fe200030f16ff */
[----:B------:R-:W-:Y:S02]  /*267e0*/  IMAD.MOV.U32 R111, RZ, RZ, R105 ;  /* 0x000000ffff6f7224 */ /* 0x000fe400078e0069 */
[----:B------:R-:W3:Y:S01]  /*267f0*/  LDC R248, c[0x0][0x240] ;  /* 0x00009000fff87b82 */ /* 0x000ee20000000800 */
[----:B------:R-:W-:-:S04]  /*26800*/  LEA R236, P3, R249, R242, 0x2 ;  /* 0x000000f2f9ec7211 */ /* 0x000fc800078610ff */
[----:B------:R-:W-:Y:S01]  /*26810*/  LEA.HI.X.SX32 R237, R249, R243, 0x2, P3 ;  /* 0x000000f3f9ed7211 */ /* 0x000fe200018f16ff */
[----:B------:R3:W-:Y:S02]  /*26820*/  STL.64 [R1+0xc20], R238 ;  /* 0x000c20ee01007387 */ /* 0x0007e40000100a00 */
[----:B------:R-:W1:Y:S02]  /*26830*/  LDC R249, c[0x0][0x240] ;  /* 0x00009000fff97b82 */ /* 0x000e640000000800 */
[----:B------:R3:W-:Y:S04]  /*26840*/  STL.64 [R1+0xc18], R236 ;  /* 0x000c18ec01007387 */ /* 0x0007e80000100a00 */
[----:B------:R-:W2:Y:S02]  /*26850*/  LDL.LU R45, [R1+0x230] ;  /* 0x00023000012d7983 */ /* 0x000ea40000300800 */
[----:B------:R-:W1:Y:S02]  /*26860*/  LDC R105, c[0x0][0x240] ;  /* 0x00009000ff697b82 */ /* 0x000e640000000800 */
[----:B------:R-:W2:Y:S04]  /*26870*/  LDL.LU R133, [R1+0x90] ;  /* 0x0000900001857983 */ /* 0x000ea80000300800 */
[----:B------:R-:W2:Y:S02]  /*26880*/  LDL.LU R77, [R1+0xbc] ;  /* 0x0000bc00014d7983 */ /* 0x000ea40000300800 */
[----:B------:R-:W1:Y:S02]  /*26890*/  LDC R247, c[0x0][0x240] ;  /* 0x00009000fff77b82 */ /* 0x000e640000000800 */
[----:B------:R-:W2:Y:S01]  /*268a0*/  LDL.LU R129, [R1+0xb0] ;  /* 0x0000b00001817983 */ /* 0x000ea20000300800 */
[----:B---3--:R-:W-:-:S02]  /*268b0*/  LEA R238, P6, R250, R242, 0x2 ;  /* 0x000000f2faee7211 */ /* 0x008fc400078c10ff */
[CC--:B------:R-:W-:Y:S02]  /*268c0*/  LEA R236, P3, R13.reuse, R242.reuse, 0x2 ;  /* 0x000000f20dec7211 */ /* 0x0c0fe400078610ff */
[-C--:B------:R-:W-:Y:S02]  /*268d0*/  LEA.HI.X.SX32 R239, R250, R243.reuse, 0x2, P6 ;  /* 0x000000f3faef7211 */ /* 0x080fe400030f16ff */
[----:B------:R-:W-:Y:S01]  /*268e0*/  LEA.HI.X.SX32 R237, R13, R243, 0x2, P3 ;  /* 0x000000f30ded7211 */ /* 0x000fe200018f16ff */
[----:B------:R-:W3:Y:S02]  /*268f0*/  LDC R250, c[0x0][0x240] ;  /* 0x00009000fffa7b82 */ /* 0x000ee40000000800 */
[----:B------:R3:W-:Y:S04]  /*26900*/  STL.64 [R1+0xc10], R238 ;  /* 0x000c10ee01007387 */ /* 0x0007e80000100a00 */
[----:B------:R-:W2:Y:S01]  /*26910*/  LDL.LU R13, [R1+0x210] ;  /* 0x00021000010d7983 */ /* 0x000ea20000300800 */
[----:B---3--:R-:W-:-:S03]  /*26920*/  LEA R238, P6, R127, R242, 0x2 ;  /* 0x000000f27fee7211 */ /* 0x008fc600078c10ff */
[----:B------:R3:W-:Y:S01]  /*26930*/  STL.64 [R1+0xc08], R236 ;  /* 0x000c08ec01007387 */ /* 0x0007e20000100a00 */
[----:B------:R-:W-:-:S03]  /*26940*/  LEA.HI.X.SX32 R239, R127, R243, 0x2, P6 ;  /* 0x000000f37fef7211 */ /* 0x000fc600030f16ff */
[----:B------:R-:W2:Y:S04]  /*26950*/  LDL.LU R152, [R1+0xb4] ;  /* 0x0000b40001987983 */ /* 0x000ea80000300800 */
[----:B------:R-:W-:Y:S01]  /*26960*/  STL.64 [R1+0xc00], R238 ;  /* 0x000c00ee01007387 */ /* 0x000fe20000100a00 */
[----:B---3--:R-:W-:-:S03]  /*26970*/  LEA R236, P3, R9, R242, 0x2 ;  /* 0x000000f209ec7211 */ /* 0x008fc600078610ff */
[----:B------:R-:W3:Y:S01]  /*26980*/  LDL.LU R127, [R1+0xb8] ;  /* 0x0000b800017f7983 */ /* 0x000ee20000300800 */
[----:B------:R-:W-:-:S03]  /*26990*/  LEA.HI.X.SX32 R237, R9, R243, 0x2, P3 ;  /* 0x000000f309ed7211 */ /* 0x000fc600018f16ff */
[----:B------:R-:W3:Y:S04]  /*269a0*/  LDL.LU R9, [R1+0x20c] ;  /* 0x00020c0001097983 */ /* 0x000ee80000300800 */
[----:B------:R4:W-:Y:S02]  /*269b0*/  STL.64 [R1+0xbf8], R236 ;  /* 0x000bf8ec01007387 */ /* 0x0009e40000100a00 */
[----:B----4-:R-:W-:-:S04]  /*269c0*/  LEA R236, P3, R154, R242, 0x2 ;  /* 0x000000f29aec7211 */ /* 0x010fc800078610ff */
[----:B------:R-:W-:Y:S02]  /*269d0*/  LEA.HI.X.SX32 R237, R154, R243, 0x2, P3 ;  /* 0x000000f39aed7211 */ /* 0x000fe400018f16ff */
[----:B------:R-:W-:-:S04]  /*269e0*/  LEA R238, P6, R125, R242, 0x2 ;  /* 0x000000f27dee7211 */ /* 0x000fc800078c10ff */
[----:B------:R-:W-:Y:S02]  /*269f0*/  LEA.HI.X.SX32 R239, R125, R243, 0x2, P6 ;  /* 0x000000f37def7211 */ /* 0x000fe400030f16ff */
[----:B------:R-:W-:Y:S01]  /*26a00*/  MOV R125, R123 ;  /* 0x0000007b007d7202 */ /* 0x000fe20000000f00 */
[----:B------:R-:W-:Y:S02]  /*26a10*/  IMAD.MOV.U32 R123, RZ, RZ, R119 ;  /* 0x000000ffff7b7224 */ /* 0x000fe400078e0077 */
[----:B------:R-:W-:Y:S01]  /*26a20*/  IMAD.MOV.U32 R119, RZ, RZ, R115 ;  /* 0x000000ffff777224 */ /* 0x000fe200078e0073 */
[----:B------:R-:W-:Y:S01]  /*26a30*/  MOV R115, R107 ;  /* 0x0000006b00737202 */ /* 0x000fe20000000f00 */
[----:B------:R-:W-:Y:S01]  /*26a40*/  STL.64 [R1+0xbf0], R238 ;  /* 0x000bf0ee01007387 */ /* 0x000fe20000100a00 */
[----:B------:R-:W-:Y:S02]  /*26a50*/  IMAD.MOV.U32 R107, RZ, RZ, R69 ;  /* 0x000000ffff6b7224 */ /* 0x000fe400078e0045 */
[----:B--2---:R-:W-:Y:S01]  /*26a60*/  IMAD R43, R43, R94, RZ ;  /* 0x0000005e2b2b7224 */ /* 0x004fe200078e02ff */
[----:B------:R-:W2:Y:S04]  /*26a70*/  LDL.LU R69, [R1+0xd0] ;  /* 0x0000d00001457983 */ /* 0x000ea80000300800 */
[----:B------:R-:W4:Y:S01]  /*26a80*/  LDL.LU R131, [R1+0xc0] ;  /* 0x0000c00001837983 */ /* 0x000f220000300800 */
[----:B-1----:R-:W-:-:S03]  /*26a90*/  IMAD R71, R71, R95, RZ ;  /* 0x0000005f47477224 */ /* 0x002fc600078e02ff */
[----:B------:R1:W-:Y:S04]  /*26aa0*/  STL.64 [R1+0xbe8], R236 ;  /* 0x000be8ec01007387 */ /* 0x0003e80000100a00 */
[----:B------:R-:W2:Y:S01]  /*26ab0*/  LDL.LU R154, [R1+0xc4] ;  /* 0x0000c400019a7983 */ /* 0x000ea20000300800 */
[----:B------:R-:W-:-:S04]  /*26ac0*/  LEA R94, P6, R133, R242, 0x2 ;  /* 0x000000f2855e7211 */ /* 0x000fc800078c10ff */
[----:B------:R-:W-:Y:S02]  /*26ad0*/  LEA.HI.X.SX32 R95, R133, R243, 0x2, P6 ;  /* 0x000000f3855f7211 */ /* 0x000fe400030f16ff */
[----:B-1----:R-:W-:-:S03]  /*26ae0*/  LEA R236, P3, R129, R242, 0x2 ;  /* 0x000000f281ec7211 */ /* 0x002fc600078610ff */
[----:B------:R1:W-:Y:S01]  /*26af0*/  STL.64 [R1+0xbe0], R94 ;  /* 0x000be05e01007387 */ /* 0x0003e20000100a00 */
[----:B------:R-:W-:-:S03]  /*26b00*/  LEA.HI.X.SX32 R237, R129, R243, 0x2, P3 ;  /* 0x000000f381ed7211 */ /* 0x000fc600018f16ff */
[----:B------:R-:W2:Y:S04]  /*26b10*/  LDL.LU R133, [R1+0xc8] ;  /* 0x0000c80001857983 */ /* 0x000ea80000300800 */
[----:B------:R-:W2:Y:S01]  /*26b20*/  LDL.LU R129, [R1+0xcc] ;  /* 0x0000cc0001817983 */ /* 0x000ea20000300800 */
[----:B-1----:R-:W-:Y:S01]  /*26b30*/  LEA R94, P6, R84, R242, 0x2 ;  /* 0x000000f2545e7211 */ /* 0x002fe200078c10ff */
[----:B------:R-:W-:-:S03]  /*26b40*/  IMAD R45, R45, R102, RZ ;  /* 0x000000662d2d7224 */ /* 0x000fc600078e02ff */
[----:B------:R-:W-:Y:S01]  /*26b50*/  LEA.HI.X.SX32 R95, R84, R243, 0x2, P6 ;  /* 0x000000f3545f7211 */ /* 0x000fe200030f16ff */
[----:B------:R-:W-:Y:S01]  /*26b60*/  STL.64 [R1+0xbd8], R236 ;  /* 0x000bd8ec01007387 */ /* 0x000fe20000100a00 */
[----:B------:R-:W-:Y:S01]  /*26b70*/  IMAD R13, R13, R103, RZ ;  /* 0x000000670d0d7224 */ /* 0x000fe200078e02ff */
[----:B------:R-:W1:Y:S02]  /*26b80*/  LDC R84, c[0x0][0x240] ;  /* 0x00009000ff547b82 */ /* 0x000e640000000800 */
[----:B------:R3:W-:Y:S01]  /*26b90*/  STL.64 [R1+0xbd0], R94 ;  /* 0x000bd05e01007387 */ /* 0x0007e20000100a00 */
[----:B------:R-:W-:-:S04]  /*26ba0*/  LEA R102, P3, R152, R242, 0x2 ;  /* 0x000000f298667211 */ /* 0x000fc800078610ff */
[----:B------:R-:W-:Y:S02]  /*26bb0*/  LEA.HI.X.SX32 R103, R152, R243, 0x2, P3 ;  /* 0x000000f398677211 */ /* 0x000fe400018f16ff */
[----:B---3--:R-:W-:-:S03]  /*26bc0*/  LEA R94, P6, R127, R242, 0x2 ;  /* 0x000000f27f5e7211 */ /* 0x008fc600078c10ff */
[----:B------:R3:W-:Y:S01]  /*26bd0*/  STL.64 [R1+0xbc8], R102 ;  /* 0x000bc86601007387 */ /* 0x0007e20000100a00 */
[----:B------:R-:W-:Y:S01]  /*26be0*/  LEA.HI.X.SX32 R95, R127, R243, 0x2, P6 ;  /* 0x000000f37f5f7211 */ /* 0x000fe200030f16ff */
[----:B------:R-:W-:Y:S01]  /*26bf0*/  IMAD.MOV.U32 R127, RZ, RZ, R115 ;  /* 0x000000ffff7f7224 */ /* 0x000fe200078e0073 */
[----:B------:R-:W-:-:S03]  /*26c00*/  MOV R115, R70 ;  /* 0x0000004600737202 */ /* 0x000fc60000000f00 */
[----:B------:R4:W-:Y:S01]  /*26c10*/  STL.64 [R1+0xbc0], R94 ;  /* 0x000bc05e01007387 */ /* 0x0009e20000100a00 */
[----:B---3--:R-:W-:-:S03]  /*26c20*/  LEA R102, P3, R77, R242, 0x2 ;  /* 0x000000f24d667211 */ /* 0x008fc600078610ff */
[----:B------:R-:W3:Y:S01]  /*26c30*/  LDL.LU R152, [R1+0xd4] ;  /* 0x0000d40001987983 */ /* 0x000ee20000300800 */
[----:B------:R-:W-:-:S03]  /*26c40*/  LEA.HI.X.SX32 R103, R77, R243, 0x2, P3 ;  /* 0x000000f34d677211 */ /* 0x000fc600018f16ff */
[----:B------:R-:W3:Y:S04]  /*26c50*/  LDL.LU R70, [R1+0xe4] ;  /* 0x0000e40001467983 */ /* 0x000ee80000300800 */
[----:B------:R-:W3:Y:S04]  /*26c60*/  LDL.LU R77, [R1+0xd8] ;  /* 0x0000d800014d7983 */ /* 0x000ee80000300800 */
[----:B------:R-:W-:Y:S01]  /*26c70*/  STL.64 [R1+0xbb8], R102 ;  /* 0x000bb86601007387 */ /* 0x000fe20000100a00 */
[----:B----4-:R-:W-:-:S04]  /*26c80*/  LEA R94, P6, R131, R242, 0x2 ;  /* 0x000000f2835e7211 */ /* 0x010fc800078c10ff */
[----:B------:R-:W-:Y:S02]  /*26c90*/  LEA.HI.X.SX32 R95, R131, R243, 0x2, P6 ;  /* 0x000000f3835f7211 */ /* 0x000fe400030f16ff */
[----:B------:R-:W4:Y:S01]  /*26ca0*/  LDL.LU R131, [R1+0xdc] ;  /* 0x0000dc0001837983 */ /* 0x000f220000300800 */
[----:B--2---:R-:W-:-:S04]  /*26cb0*/  LEA R236, P3, R154, R242, 0x2 ;  /* 0x000000f29aec7211 */ /* 0x004fc800078610ff */
[----:B------:R-:W-:Y:S01]  /*26cc0*/  LEA.HI.X.SX32 R237, R154, R243, 0x2, P3 ;  /* 0x000000f39aed7211 */ /* 0x000fe200018f16ff */
[----:B------:R2:W-:Y:S04]  /*26cd0*/  STL.64 [R1+0xbb0], R94 ;  /* 0x000bb05e01007387 */ /* 0x0005e80000100a00 */
[----:B------:R1:W-:Y:S04]  /*26ce0*/  STL.64 [R1+0xba8], R236 ;  /* 0x000ba8ec01007387 */ /* 0x0003e80000100a00 */
[----:B------:R-:W4:Y:S04]  /*26cf0*/  LDL.LU R251, [R1+0xf4] ;  /* 0x0000f40001fb7983 */ /* 0x000f280000300800 */
[----:B------:R-:W4:Y:S01]  /*26d00*/  LDL.LU R154, [R1+0xf8] ;  /* 0x0000f800019a7983 */ /* 0x000f220000300800 */
[----:B--2---:R-:W2:Y:S08]  /*26d10*/  LDC R94, c[0x0][0x240] ;  /* 0x00009000ff5e7b82 */ /* 0x004eb00000000800 */
[----:B------:R-:W2:Y:S01]  /*26d20*/  LDC R95, c[0x0][0x240] ;  /* 0x00009000ff5f7b82 */ /* 0x000ea20000000800 */
[----:B------:R-:W-:-:S02]  /*26d30*/  LEA R102, P6, R133, R242, 0x2 ;  /* 0x000000f285667211 */ /* 0x000fc400078c10ff */
[----:B-1----:R-:W-:Y:S02]  /*26d40*/  LEA R236, P3, R129, R242, 0x2 ;  /* 0x000000f281ec7211 */ /* 0x002fe400078610ff */
[-C--:B------:R-:W-:Y:S02]  /*26d50*/  LEA.HI.X.SX32 R103, R133, R243.reuse, 0x2, P6 ;  /* 0x000000f385677211 */ /* 0x080fe400030f16ff */
[----:B------:R-:W-:-:S03]  /*26d60*/  LEA.HI.X.SX32 R237, R129, R243, 0x2, P3 ;  /* 0x000000f381ed7211 */ /* 0x000fc600018f16ff */
[----:B------:R1:W-:Y:S04]  /*26d70*/  STL.64 [R1+0xba0], R102 ;  /* 0x000ba06601007387 */ /* 0x0003e80000100a00 */
[----:B------:R-:W-:Y:S01]  /*26d80*/  STL.64 [R1+0xb98], R236 ;  /* 0x000b98ec01007387 */ /* 0x000fe20000100a00 */
[----:B------:R-:W-:-:S03]  /*26d90*/  IMAD.MOV.U32 R129, RZ, RZ, R127 ;  /* 0x000000ffff817224 */ /* 0x000fc600078e007f */
[----:B------:R-:W2:Y:S01]  /*26da0*/  LDL.LU R240, [R1+0xe8] ;  /* 0x0000e80001f07983 */ /* 0x000ea20000300800 */
[C---:B-1----:R-:W-:Y:S01]  /*26db0*/  LEA R102, P6, R69.reuse, R242, 0x2 ;  /* 0x000000f245667211 */ /* 0x042fe200078c10ff */
[----:B------:R-:W-:Y:S01]  /*26dc0*/  IMAD.MOV.U32 R127, RZ, RZ, R115 ;  /* 0x000000ffff7f7224 */ /* 0x000fe200078e0073 */
[----:B------:R-:W-:Y:S02]  /*26dd0*/  MOV R115, R66 ;  /* 0x0000004200737202 */ /* 0x000fe40000000f00 */
[----:B------:R-:W-:Y:S02]  /*26de0*/  LEA.HI.X.SX32 R103, R69, R243, 0x2, P6 ;  /* 0x000000f345677211 */ /* 0x000fe400030f16ff */
[----:B------:R-:W2:Y:S04]  /*26df0*/  LDL.LU R69, [R1+0x1fc] ;  /* 0x0001fc0001457983 */ /* 0x000ea80000300800 */
[----:B------:R-:W2:Y:S04]  /*26e00*/  LDL.LU R66, [R1+0xec] ;  /* 0x0000ec0001427983 */ /* 0x000ea80000300800 */
[----:B------:R1:W-:Y:S04]  /*26e10*/  STL.64 [R1+0xb90], R102 ;  /* 0x000b906601007387 */ /* 0x0003e80000100a00 */
[----:B------:R-:W2:Y:S01]  /*26e20*/  LDL.LU R235, [R1+0xf0] ;  /* 0x0000f00001eb7983 */ /* 0x000ea20000300800 */
[----:B---3--:R-:W-:-:S04]  /*26e30*/  LEA R238, P3, R152, R242, 0x2 ;  /* 0x000000f298ee7211 */ /* 0x008fc800078610ff */
[----:B------:R-:W-:Y:S01]  /*26e40*/  LEA.HI.X.SX32 R239, R152, R243, 0x2, P3 ;  /* 0x000000f398ef7211 */ /* 0x000fe200018f16ff */
[----:B-1----:R-:W1:Y:S01]  /*26e50*/  LDC R102, c[0x0][0x240] ;  /* 0x00009000ff667b82 */ /* 0x002e620000000800 */
[----:B------:R-:W-:-:S03]  /*26e60*/  LEA R236, P6, R77, R242, 0x2 ;  /* 0x000000f24dec7211 */ /* 0x000fc600078c10ff */
[----:B------:R-:W-:Y:S01]  /*26e70*/  STL.64 [R1+0xb88], R238 ;  /* 0x000b88ee01007387 */ /* 0x000fe20000100a00 */
[----:B------:R-:W-:-:S03]  /*26e80*/  LEA.HI.X.SX32 R237, R77, R243, 0x2, P6 ;  /* 0x000000f34ded7211 */ /* 0x000fc600030f16ff */
[----:B------:R-:W3:Y:S01]  /*26e90*/  LDC R103, c[0x0][0x240] ;  /* 0x00009000ff677b82 */ /* 0x000ee20000000800 */
[----:B------:R-:W3:Y:S04]  /*26ea0*/  LDL.LU R77, [R1+0x1f8] ;  /* 0x0001f800014d7983 */ /* 0x000ee80000300800 */
[----:B------:R1:W-:Y:S04]  /*26eb0*/  STL.64 [R1+0xb80], R236 ;  /* 0x000b80ec01007387 */ /* 0x0003e80000100a00 */
[----:B------:R-:W3:Y:S01]  /*26ec0*/  LDL.LU R152, [R1+0x10c] ;  /* 0x00010c0001987983 */ /* 0x000ee20000300800 */
[----:B-1----:R-:W-:-:S04]  /*26ed0*/  LEA R236, P6, R11, R242, 0x2 ;  /* 0x000000f20bec7211 */ /* 0x002fc800078c10ff */
[----:B------:R-:W-:Y:S02]  /*26ee0*/  LEA.HI.X.SX32 R237, R11, R243, 0x2, P6 ;  /* 0x000000f30bed7211 */ /* 0x000fe400030f16ff */
[----:B----4-:R-:W-:-:S04]  /*26ef0*/  LEA R238, P3, R131, R242, 0x2 ;  /* 0x000000f283ee7211 */ /* 0x010fc800078610ff */
[----:B------:R-:W-:-:S05]  /*26f00*/  LEA.HI.X.SX32 R239, R131, R243, 0x2, P3 ;  /* 0x000000f383ef7211 */ /* 0x000fca00018f16ff */
[----:B------:R1:W-:Y:S04]  /*26f10*/  STL.64 [R1+0xb78], R238 ;  /* 0x000b78ee01007387 */ /* 0x0003e80000100a00 */
[----:B------:R-:W4:Y:S04]  /*26f20*/  LDL.LU R11, [R1+0x1f0] ;  /* 0x0001f000010b7983 */ /* 0x000f280000300800 */
[----:B------:R2:W-:Y:S01]  /*26f30*/  STL.64 [R1+0xb70], R236 ;  /* 0x000b70ec01007387 */ /* 0x0005e20000100a00 */
[----:B-1----:R-:W-:-:S03]  /*26f40*/  LEA R238, P3, R70, R242, 0x2 ;  /* 0x000000f246ee7211 */ /* 0x002fc600078610ff */
[----:B------:R-:W4:Y:S01]  /*26f50*/  LDL.LU R131, [R1+0xfc] ;  /* 0x0000fc0001837983 */ /* 0x000f220000300800 */
[----:B------:R-:W-:-:S03]  /*26f60*/  LEA.HI.X.SX32 R239, R70, R243, 0x2, P3 ;  /* 0x000000f346ef7211 */ /* 0x000fc600018f16ff */
[----:B------:R-:W4:Y:S04]  /*26f70*/  LDL.LU R70, [R1+0x1ec] ;  /* 0x0001ec0001467983 */ /* 0x000f280000300800 */
[----:B------:R-:W4:Y:S04]  /*26f80*/  LDL.LU R133, [R1+0x100] ;  /* 0x0001000001857983 */ /* 0x000f280000300800 */
[----:B------:R1:W-:Y:S01]  /*26f90*/  STL.64 [R1+0xb68], R238 ;  /* 0x000b68ee01007387 */ /* 0x0003e20000100a00 */
[----:B--2---:R-:W-:-:S04]  /*26fa0*/  LEA R236, P6, R240, R242, 0x2 ;  /* 0x000000f2f0ec7211 */ /* 0x004fc800078c10ff */
[----:B------:R-:W-:-:S05]  /*26fb0*/  LEA.HI.X.SX32 R237, R240, R243, 0x2, P6 ;  /* 0x000000f3f0ed7211 */ /* 0x000fca00030f16ff */
[----:B------:R2:W-:Y:S01]  /*26fc0*/  STL.64 [R1+0xb60], R236 ;  /* 0x000b60ec01007387 */ /* 0x0005e20000100a00 */
[----:B-1----:R-:W-:-:S04]  /*26fd0*/  LEA R238, P3, R66, R242, 0x2 ;  /* 0x000000f242ee7211 */ /* 0x002fc800078610ff */
[----:B------:R-:W-:Y:S01]  /*26fe0*/  LEA.HI.X.SX32 R239, R66, R243, 0x2, P3 ;  /* 0x000000f342ef7211 */ /* 0x000fe200018f16ff */
[----:B--2---:R-:W2:Y:S04]  /*26ff0*/  LDL.LU R237, [R1+0x104] ;  /* 0x0001040001ed7983 */ /* 0x004ea80000300800 */
[----:B------:R-:W2:Y:S04]  /*27000*/  LDL.LU R66, [R1+0x1d4] ;  /* 0x0001d40001427983 */ /* 0x000ea80000300800 */
[----:B------:R-:W2:Y:S01]  /*27010*/  LDL.LU R236, [R1+0x108] ;  /* 0x0001080001ec7983 */ /* 0x000ea20000300800 */
[----:B------:R-:W-:-:S03]  /*27020*/  LEA R240, P6, R235, R242, 0x2 ;  /* 0x000000f2ebf07211 */ /* 0x000fc600078c10ff */
[----:B------:R1:W-:Y:S01]  /*27030*/  STL.64 [R1+0xb58], R238 ;  /* 0x000b58ee01007387 */ /* 0x0003e20000100a00 */
[----:B------:R-:W-:-:S05]  /*27040*/  LEA.HI.X.SX32 R241, R235, R243, 0x2, P6 ;  /* 0x000000f3ebf17211 */ /* 0x000fca00030f16ff */
[----:B------:R3:W-:Y:S04]  /*27050*/  STL.64 [R1+0xb50], R240 ;  /* 0x000b50f001007387 */ /* 0x0007e80000100a00 */
[----:B------:R-:W2:Y:S01]  /*27060*/  LDL.LU R235, [R1+0x110] ;  /* 0x0001100001eb7983 */ /* 0x000ea20000300800 */
[----:B-1----:R-:W-:-:S04]  /*27070*/  LEA R238, P3, R251, R242, 0x2 ;  /* 0x000000f2fbee7211 */ /* 0x002fc800078610ff */
[----:B------:R-:W-:Y:S02]  /*27080*/  LEA.HI.X.SX32 R239, R251, R243, 0x2, P3 ;  /* 0x000000f3fbef7211 */ /* 0x000fe400018f16ff */
[----:B---3--:R-:W-:-:S03]  /*27090*/  LEA R240, P6, R154, R242, 0x2 ;  /* 0x000000f29af07211 */ /* 0x008fc600078c10ff */
[----:B------:R1:W-:Y:S01]  /*270a0*/  STL.64 [R1+0xb48], R238 ;  /* 0x000b48ee01007387 */ /* 0x0003e20000100a00 */
[----:B------:R-:W-:-:S03]  /*270b0*/  LEA.HI.X.SX32 R241, R154, R243, 0x2, P6 ;  /* 0x000000f39af17211 */ /* 0x000fc600030f16ff */
[----:B------:R-:W3:Y:S04]  /*270c0*/  LDL.LU R251, [R1+0x114] ;  /* 0x0001140001fb7983 */ /* 0x000ee80000300800 */
[----:B------:R-:W-:Y:S04]  /*270d0*/  STL.64 [R1+0xb40], R240 ;  /* 0x000b40f001007387 */ /* 0x000fe80000100a00 */
[----:B------:R-:W3:Y:S01]  /*270e0*/  LDL.LU R154, [R1+0x118] ;  /* 0x00011800019a7983 */ /* 0x000ee20000300800 */
[----:B------:R-:W-:Y:S02]  /*270f0*/  IMAD R77, R77, R94, RZ ;  /* 0x0000005e4d4d7224 */ /* 0x000fe400078e02ff */
[----:B----4-:R-:W-:Y:S01]  /*27100*/  IMAD R11, R11, R95, RZ ;  /* 0x0000005f0b0b7224 */ /* 0x010fe200078e02ff */
[----:B-1----:R-:W-:-:S04]  /*27110*/  LEA R238, P3, R131, R242, 0x2 ;  /* 0x000000f283ee7211 */ /* 0x002fc800078610ff */
[----:B------:R-:W-:Y:S02]  /*27120*/  LEA.HI.X.SX32 R239, R131, R243, 0x2, P3 ;  /* 0x000000f383ef7211 */ /* 0x000fe400018f16ff */
[----:B------:R-:W4:Y:S01]  /*27130*/  LDL.LU R131, [R1+0x11c] ;  /* 0x00011c0001837983 */ /* 0x000f220000300800 */
[----:B------:R-:W-:-:S03]  /*27140*/  LEA R94, P6, R133, R242, 0x2 ;  /* 0x000000f2855e7211 */ /* 0x000fc600078c10ff */
[----:B------:R2:W-:Y:S01]  /*27150*/  STL.64 [R1+0xb38], R238 ;  /* 0x000b38ee01007387 */ /* 0x0005e20000100a00 */
[----:B------:R-:W-:-:S03]  /*27160*/  LEA.HI.X.SX32 R95, R133, R243, 0x2, P6 ;  /* 0x000000f3855f7211 */ /* 0x000fc600030f16ff */
[----:B------:R-:W4:Y:S04]  /*27170*/  LDL.LU R133, [R1+0x120] ;  /* 0x0001200001857983 */ /* 0x000f280000300800 */
[----:B------:R1:W-:Y:S01]  /*27180*/  STL.64 [R1+0xb30], R94 ;  /* 0x000b305e01007387 */ /* 0x0003e20000100a00 */
[----:B--2---:R-:W-:-:S04]  /*27190*/  LEA R238, P3, R237, R242, 0x2 ;  /* 0x000000f2edee7211 */ /* 0x004fc800078610ff */
[----:B------:R-:W-:Y:S02]  /*271a0*/  LEA.HI.X.SX32 R239, R237, R243, 0x2, P3 ;  /* 0x000000f3edef7211 */ /* 0x000fe400018f16ff */
[----:B-1----:R-:W-:-:S04]  /*271b0*/  LEA R94, P6, R236, R242, 0x2 ;  /* 0x000000f2ec5e7211 */ /* 0x002fc800078c10ff */
[----:B------:R-:W-:Y:S01]  /*271c0*/  LEA.HI.X.SX32 R95, R236, R243, 0x2, P6 ;  /* 0x000000f3ec5f7211 */ /* 0x000fe200030f16ff */
[----:B------:R-:W-:Y:S04]  /*271d0*/  STL.64 [R1+0xb28], R238 ;  /* 0x000b28ee01007387 */ /* 0x000fe80000100a00 */
[----:B------:R1:W-:Y:S04]  /*271e0*/  STL.64 [R1+0xb20], R94 ;  /* 0x000b205e01007387 */ /* 0x0003e80000100a00 */
[----:B------:R-:W2:Y:S01]  /*271f0*/  LDL.LU R237, [R1+0x128] ;  /* 0x0001280001ed7983 */ /* 0x000ea20000300800 */
[----:B------:R-:W-:Y:S01]  /*27200*/  IMAD R70, R70, R102, RZ ;  /* 0x0000006646467224 */ /* 0x000fe200078e02ff */
[----:B------:R-:W-:Y:S01]  /*27210*/  LEA R102, P3, R152, R242, 0x2 ;  /* 0x000000f298667211 */ /* 0x000fe200078610ff */
[----:B------:R-:W-:-:S03]  /*27220*/  IMAD R66, R66, R103, RZ ;  /* 0x0000006742427224 */ /* 0x000fc600078e02ff */
[----:B------:R-:W-:Y:S02]  /*27230*/  LEA.HI.X.SX32 R103, R152, R243, 0x2, P3 ;  /* 0x000000f398677211 */ /* 0x000fe400018f16ff */
[----:B------:R-:W2:Y:S01]  /*27240*/  LDL.LU R152, [R1+0x138] ;  /* 0x0001380001987983 */ /* 0x000ea20000300800 */
[----:B-1----:R-:W-:-:S03]  /*27250*/  LEA R94, P6, R235, R242, 0x2 ;  /* 0x000000f2eb5e7211 */ /* 0x002fc600078c10ff */
[----:B------:R3:W-:Y:S01]  /*27260*/  STL.64 [R1+0xb18], R102 ;  /* 0x000b186601007387 */ /* 0x0007e20000100a00 */
[-C--:B------:R-:W-:Y:S02]  /*27270*/  LEA.HI.X.SX32 R95, R235, R243.reuse, 0x2, P6 ;  /* 0x000000f3eb5f7211 */ /* 0x080fe400030f16ff */
[CC--:B---3--:R-:W-:Y:S02]  /*27280*/  LEA R102, P3, R251.reuse, R242.reuse, 0x2 ;  /* 0x000000f2fb667211 */ /* 0x0c8fe400078610ff */
[C---:B------:R-:W-:Y:S02]  /*27290*/  LEA R238, P6, R154.reuse, R242, 0x2 ;  /* 0x000000f29aee7211 */ /* 0x040fe400078c10ff */
[-C--:B------:R-:W-:Y:S01]  /*272a0*/  LEA.HI.X.SX32 R103, R251, R243.reuse, 0x2, P3 ;  /* 0x000000f3fb677211 */ /* 0x080fe200018f16ff */
[----:B------:R1:W-:Y:S01]  /*272b0*/  STL.64 [R1+0xb10], R94 ;  /* 0x000b105e01007387 */ /* 0x0003e20000100a00 */
[----:B------:R-:W-:-:S03]  /*272c0*/  LEA.HI.X.SX32 R239, R154, R243, 0x2, P6 ;  /* 0x000000f39aef7211 */ /* 0x000fc600030f16ff */
[----:B------:R4:W-:Y:S04]  /*272d0*/  STL.64 [R1+0xb08], R102 ;  /* 0x000b086601007387 */ /* 0x0009e80000100a00 */
[----:B------:R-:W3:Y:S04]  /*272e0*/  LDL.LU R236, [R1+0x130] ;  /* 0x0001300001ec7983 */ /* 0x000ee80000300800 */
[----:B------:R4:W-:Y:S01]  /*272f0*/  STL.64 [R1+0xb00], R238 ;  /* 0x000b00ee01007387 */ /* 0x0009e20000100a00 */
[----:B-1----:R-:W1:Y:S08]  /*27300*/  LDC R94, c[0x0][0x240] ;  /* 0x00009000ff5e7b82 */ /* 0x002e700000000800 */
[----:B------:R-:W1:Y:S01]  /*27310*/  LDC R95, c[0x0][0x240] ;  /* 0x00009000ff5f7b82 */ /* 0x000e620000000800 */
[----:B----4-:R-:W-:-:S04]  /*27320*/  LEA R102, P3, R131, R242, 0x2 ;  /* 0x000000f283667211 */ /* 0x010fc800078610ff */
[----:B------:R-:W-:Y:S02]  /*27330*/  LEA.HI.X.SX32 R103, R131, R243, 0x2, P3 ;  /* 0x000000f383677211 */ /* 0x000fe400018f16ff */
[----:B------:R-:W4:Y:S01]  /*27340*/  LDL.LU R131, [R1+0x134] ;  /* 0x0001340001837983 */ /* 0x000f220000300800 */
[----:B------:R-:W-:-:S03]  /*27350*/  LEA R238, P6, R133, R242, 0x2 ;  /* 0x000000f285ee7211 */ /* 0x000fc600078c10ff */
[----:B------:R1:W-:Y:S01]  /*27360*/  STL.64 [R1+0xaf8], R102 ;  /* 0x000af86601007387 */ /* 0x0003e20000100a00 */
[----:B------:R-:W-:-:S03]  /*27370*/  LEA.HI.X.SX32 R239, R133, R243, 0x2, P6 ;  /* 0x000000f385ef7211 */ /* 0x000fc600030f16ff */
[----:B------:R-:W4:Y:S04]  /*27380*/  LDL.LU R251, [R1+0x1d0] ;  /* 0x0001d00001fb7983 */ /* 0x000f280000300800 */
[----:B------:R2:W-:Y:S01]  /*27390*/  STL.64 [R1+0xaf0], R238 ;  /* 0x000af0ee01007387 */ /* 0x0005e20000100a00 */
[----:B-1----:R-:W-:-:S03]  /*273a0*/  LEA R102, P3, R7, R242, 0x2 ;  /* 0x000000f207667211 */ /* 0x002fc600078610ff */
[----:B------:R-:W4:Y:S01]  /*273b0*/  LDL.LU R154, [R1+0x13c] ;  /* 0x00013c00019a7983 */ /* 0x000f220000300800 */
[----:B------:R-:W-:-:S03]  /*273c0*/  LEA.HI.X.SX32 R103, R7, R243, 0x2, P3 ;  /* 0x000000f307677211 */ /* 0x000fc600018f16ff */
[----:B------:R-:W4:Y:S04]  /*273d0*/  LDL.LU R133, [R1+0x14c] ;  /* 0x00014c0001857983 */ /* 0x000f280000300800 */
[----:B------:R-:W4:Y:S04]  /*273e0*/  LDL.LU R235, [R1+0x150] ;  /* 0x0001500001eb7983 */ /* 0x000f280000300800 */
[----:B------:R-:W4:Y:S04]  /*273f0*/  LDL.LU R7, [R1+0x1c4] ;  /* 0x0001c40001077983 */ /* 0x000f280000300800 */
[----:B------:R-:W4:Y:S04]  /*27400*/  LDL.LU R240, [R1+0x140] ;  /* 0x0001400001f07983 */ /* 0x000f280000300800 */
[----:B------:R1:W-:Y:S01]  /*27410*/  STL.64 [R1+0xae8], R102 ;  /* 0x000ae86601007387 */ /* 0x0003e20000100a00 */
[----:B--2---:R-:W-:-:S04]  /*27420*/  LEA R238, P6, R237, R242, 0x2 ;  /* 0x000000f2edee7211 */ /* 0x004fc800078c10ff */
[----:B------:R-:W-:Y:S02]  /*27430*/  LEA.HI.X.SX32 R239, R237, R243, 0x2, P6 ;  /* 0x000000f3edef7211 */ /* 0x000fe400030f16ff */
[----:B------:R-:W2:Y:S01]  /*27440*/  LDL.LU R237, [R1+0x144] ;  /* 0x0001440001ed7983 */ /* 0x000ea20000300800 */
[----:B-1----:R-:W-:-:S03]  /*27450*/  LEA R102, P3, R6, R242, 0x2 ;  /* 0x000000f206667211 */ /* 0x002fc600078610ff */
[----:B------:R3:W-:Y:S01]  /*27460*/  STL.64 [R1+0xae0], R238 ;  /* 0x000ae0ee01007387 */ /* 0x0007e20000100a00 */
[----:B------:R-:W-:-:S03]  /*27470*/  LEA.HI.X.SX32 R103, R6, R243, 0x2, P3 ;  /* 0x000000f306677211 */ /* 0x000fc600018f16ff */
[----:B------:R-:W2:Y:S04]  /*27480*/  LDL.LU R6, [R1+0x324] ;  /* 0x0003240001067983 */ /* 0x000ea80000300800 */
[----:B------:R-:W2:Y:S04]  /*27490*/  LDL.LU R246, [R1+0x148] ;  /* 0x0001480001f67983 */ /* 0x000ea80000300800 */
[----:B------:R-:W-:Y:S01]  /*274a0*/  STL.64 [R1+0xad8], R102 ;  /* 0x000ad86601007387 */ /* 0x000fe20000100a00 */
[----:B---3--:R-:W-:-:S04]  /*274b0*/  LEA R238, P6, R236, R242, 0x2 ;  /* 0x000000f2ecee7211 */ /* 0x008fc800078c10ff */
[----:B------:R-:W-:-:S05]  /*274c0*/  LEA.HI.X.SX32 R239, R236, R243, 0x2, P6 ;  /* 0x000000f3ecef7211 */ /* 0x000fca00030f16ff */
[----:B------:R1:W-:Y:S02]  /*274d0*/  STL.64 [R1+0xad0], R238 ;  /* 0x000ad0ee01007387 */ /* 0x0003e40000100a00 */
[----:B-1----:R-:W-:-:S04]  /*274e0*/  LEA R238, P6, R152, R242, 0x2 ;  /* 0x000000f298ee7211 */ /* 0x002fc800078c10ff */
[----:B------:R-:W-:Y:S02]  /*274f0*/  LEA.HI.X.SX32 R239, R152, R243, 0x2, P6 ;  /* 0x000000f398ef7211 */ /* 0x000fe400030f16ff */
[----:B----4-:R-:W-:-:S04]  /*27500*/  LEA R102, P3, R131, R242, 0x2 ;  /* 0x000000f283667211 */ /* 0x010fc800078610ff */
[----:B------:R-:W-:Y:S02]  /*27510*/  LEA.HI.X.SX32 R103, R131, R243, 0x2, P3 ;  /* 0x000000f383677211 */ /* 0x000fe400018f16ff */
[----:B------:R-:W3:Y:S04]  /*27520*/  LDL.LU R131, [R1+0x408] ;  /* 0x0004080001837983 */ /* 0x000ee80000300800 */
[----:B------:R1:W-:Y:S04]  /*27530*/  STL.64 [R1+0xac8], R102 ;  /* 0x000ac86601007387 */ /* 0x0003e80000100a00 */
[----:B------:R-:W4:Y:S04]  /*27540*/  LDL.LU R236, [R1+0xa8] ;  /* 0x0000a80001ec7983 */ /* 0x000f280000300800 */
[----:B------:R1:W-:Y:S02]  /*27550*/  STL.64 [R1+0xac0], R238 ;  /* 0x000ac0ee01007387 */ /* 0x0003e40000100a00 */
[----:B-1----:R-:W-:-:S02]  /*27560*/  LEA R102, P3, R154, R242, 0x2 ;  /* 0x000000f29a667211 */ /* 0x002fc400078610ff */
[----:B------:R-:W4:Y:S02]  /*27570*/  LDL.LU R152, [R1+0x154] ;  /* 0x0001540001987983 */ /* 0x000f240000300800 */
[----:B------:R-:W-:Y:S02]  /*27580*/  LEA.HI.X.SX32 R103, R154, R243, 0x2, P3 ;  /* 0x000000f39a677211 */ /* 0x000fe400018f16ff */
[----:B------:R-:W4:Y:S01]  /*27590*/  LDL.LU R154, [R1+0x158] ;  /* 0x00015800019a7983 */ /* 0x000f220000300800 */
[----:B------:R-:W-:-:S03]  /*275a0*/  LEA R238, P6, R240, R242, 0x2 ;  /* 0x000000f2f0ee7211 */ /* 0x000fc600078c10ff */
[----:B------:R-:W-:Y:S01]  /*275b0*/  STL.64 [R1+0xab8], R102 ;  /* 0x000ab86601007387 */ /* 0x000fe20000100a00 */
[----:B------:R-:W-:-:S05]  /*275c0*/  LEA.HI.X.SX32 R239, R240, R243, 0x2, P6 ;  /* 0x000000f3f0ef7211 */ /* 0x000fca00030f16ff */
[----:B------:R1:W-:Y:S04]  /*275d0*/  STL.64 [R1+0xab0], R238 ;  /* 0x000ab0ee01007387 */ /* 0x0003e80000100a00 */
[----:B-1----:R-:W4:Y:S04]  /*275e0*/  LDL.LU R239, [R1+0x454] ;  /* 0x0004540001ef7983 */ /* 0x002f280000300800 */
[----:B------:R-:W4:Y:S01]  /*275f0*/  LDL.LU R238, [R1+0x15c] ;  /* 0x00015c0001ee7983 */ /* 0x000f220000300800 */
[----:B--2---:R-:W-:-:S04]  /*27600*/  LEA R102, P3, R237, R242, 0x2 ;  /* 0x000000f2ed667211 */ /* 0x004fc800078610ff */
[----:B------:R-:W-:Y:S02]  /*27610*/  LEA.HI.X.SX32 R103, R237, R243, 0x2, P3 ;  /* 0x000000f3ed677211 */ /* 0x000fe400018f16ff */
[----:B------:R-:W2:Y:S01]  /*27620*/  LDL.LU R237, [R1+0xac] ;  /* 0x0000ac0001ed7983 */ /* 0x000ea20000300800 */
[----:B------:R-:W-:-:S03]  /*27630*/  IMAD R7, R7, R94, RZ ;  /* 0x0000005e07077224 */ /* 0x000fc600078e02ff */
[----:B------:R1:W-:Y:S01]  /*27640*/  STL.64 [R1+0xaa8], R102 ;  /* 0x000aa86601007387 */ /* 0x0003e20000100a00 */
[----:B------:R-:W-:-:S04]  /*27650*/  LEA R240, P6, R246, R242, 0x2 ;  /* 0x000000f2f6f07211 */ /* 0x000fc800078c10ff */
[----:B------:R-:W-:Y:S02]  /*27660*/  LEA.HI.X.SX32 R241, R246, R243, 0x2, P6 ;  /* 0x000000f3f6f17211 */ /* 0x000fe400030f16ff */
[-C--:B------:R-:W-:Y:S01]  /*27670*/  LEA R94, P6, R235, R242.reuse, 0x2 ;  /* 0x000000f2eb5e7211 */ /* 0x080fe200078c10ff */
[----:B------:R-:W-:Y:S01]  /*27680*/  IMAD R6, R6, R95, RZ ;  /* 0x0000005f06067224 */ /* 0x000fe200078e02ff */
[----:B------:R-:W2:Y:S01]  /*27690*/  LDC R246, c[0x0][0x240] ;  /* 0x00009000fff67b82 */ /* 0x000ea20000000800 */
[----:B-1----:R-:W-:Y:S01]  /*276a0*/  LEA R102, P3, R133, R242, 0x2 ;  /* 0x000000f285667211 */ /* 0x002fe200078610ff */
[----:B------:R1:W-:Y:S01]  /*276b0*/  STL.64 [R1+0xaa0], R240 ;  /* 0x000aa0f001007387 */ /* 0x0003e20000100a00 */
[-C--:B------:R-:W-:Y:S02]  /*276c0*/  LEA.HI.X.SX32 R95, R235, R243.reuse, 0x2, P6 ;  /* 0x000000f3eb5f7211 */ /* 0x080fe400030f16ff */
[----:B------:R-:W-:Y:S01]  /*276d0*/  LEA.HI.X.SX32 R103, R133, R243, 0x2, P3 ;  /* 0x000000f385677211 */ /* 0x000fe200018f16ff */
[----:B------:R-:W-:-:S02]  /*276e0*/  IMAD R69, R69, R84, RZ ;  /* 0x0000005445457224 */ /* 0x000fc400078e02ff */
[----:B------:R-:W2:Y:S01]  /*276f0*/  LDC R84, c[0x0][0x240] ;  /* 0x00009000ff547b82 */ /* 0x000ea20000000800 */
[----:B------:R-:W-:-:S07]  /*27700*/  IMAD R9, R9, R105, RZ ;  /* 0x0000006909097224 */ /* 0x000fce00078e02ff */
[----:B-1----:R-:W1:Y:S08]  /*27710*/  LDC R241, c[0x0][0x240] ;  /* 0x00009000fff17b82 */ /* 0x002e700000000800 */
[----:B------:R-:W1:Y:S01]  /*27720*/  LDC R240, c[0x0][0x240] ;  /* 0x00009000fff07b82 */ /* 0x000e620000000800 */
[----:B---3--:R-:W-:Y:S02]  /*27730*/  IMAD R250, R131, R250, RZ ;  /* 0x000000fa83fa7224 */ /* 0x008fe400078e02ff */
[----:B------:R-:W-:-:S02]  /*27740*/  IMAD.MOV.U32 R131, RZ, RZ, R129 ;  /* 0x000000ffff837224 */ /* 0x000fc400078e0081 */
[----:B------:R-:W-:Y:S01]  /*27750*/  IMAD.MOV.U32 R129, RZ, RZ, R127 ;  /* 0x000000ffff817224 */ /* 0x000fe200078e007f */
[----:B------:R-:W-:Y:S01]  /*27760*/  MOV R127, R123 ;  /* 0x0000007b007f7202 */ /* 0x000fe20000000f00 */
[----:B------:R-:W-:Y:S02]  /*27770*/  IMAD.MOV.U32 R123, RZ, RZ, R121 ;  /* 0x000000ffff7b7224 */ /* 0x000fe400078e0079 */
[----:B------:R-:W-:Y:S02]  /*27780*/  IMAD.MOV.U32 R121, RZ, RZ, R180 ;  /* 0x000000ffff797224 */ /* 0x000fe400078e00b4 */
[----:B------:R-:W3:Y:S04]  /*27790*/  LDL.LU R180, [R1+0x94] ;  /* 0x0000940001b47983 */ /* 0x000ee80000300800 */
[----:B------:R-:W3:Y:S04]  /*277a0*/  LDL.LU R133, [R1+0xa4] ;  /* 0x0000a40001857983 */ /* 0x000ee80000300800 */
[----:B------:R4:W-:Y:S04]  /*277b0*/  STL.64 [R1+0xa98], R102 ;  /* 0x000a986601007387 */ /* 0x0009e80000100a00 */
[----:B------:R-:W3:Y:S04]  /*277c0*/  LDL.LU R235, [R1+0xa0] ;  /* 0x0000a00001eb7983 */ /* 0x000ee80000300800 */
[----:B------:R1:W-:Y:S01]  /*277d0*/  STL.64 [R1+0xa90], R94 ;  /* 0x000a905e01007387 */ /* 0x0003e20000100a00 */
[----:B----4-:R-:W-:-:S04]  /*277e0*/  LEA R102, P3, R152, R242, 0x2 ;  /* 0x000000f298667211 */ /* 0x010fc800078610ff */
[----:B------:R-:W-:Y:S02]  /*277f0*/  LEA.HI.X.SX32 R103, R152, R243, 0x2, P3 ;  /* 0x000000f398677211 */ /* 0x000fe400018f16ff */
[----:B------:R-:W4:Y:S01]  /*27800*/  LDL.LU R152, [R1+0x9c] ;  /* 0x00009c0001987983 */ /* 0x000f220000300800 */
[----:B-1----:R-:W-:-:S04]  /*27810*/  LEA R94, P6, R154, R242, 0x2 ;  /* 0x000000f29a5e7211 */ /* 0x002fc800078c10ff */
[----:B------:R-:W-:Y:S01]  /*27820*/  LEA.HI.X.SX32 R95, R154, R243, 0x2, P6 ;  /* 0x000000f39a5f7211 */ /* 0x000fe200030f16ff */
[----:B------:R1:W-:Y:S04]  /*27830*/  STL.64 [R1+0xa88], R102 ;  /* 0x000a886601007387 */ /* 0x0003e80000100a00 */
[----:B------:R-:W4:Y:S04]  /*27840*/  LDL.LU R154, [R1+0x98] ;  /* 0x00009800019a7983 */ /* 0x000f280000300800 */
[----:B------:R2:W-:Y:S01]  /*27850*/  STL.64 [R1+0xa80], R94 ;  /* 0x000a805e01007387 */ /* 0x0005e20000100a00 */
[----:B-1----:R-:W-:-:S04]  /*27860*/  LEA R102, P3, R238, R242, 0x2 ;  /* 0x000000f2ee667211 */ /* 0x002fc800078610ff */
[----:B------:R-:W-:Y:S02]  /*27870*/  LEA.HI.X.SX32 R103, R238, R243, 0x2, P3 ;  /* 0x000000f3ee677211 */ /* 0x000fe400018f16ff */
[----:B--2---:R-:W-:-:S04]  /*27880*/  LEA R94, P6, R237, R242, 0x2 ;  /* 0x000000f2ed5e7211 */ /* 0x004fc800078c10ff */
[----:B------:R-:W-:Y:S01]  /*27890*/  LEA.HI.X.SX32 R95, R237, R243, 0x2, P6 ;  /* 0x000000f3ed5f7211 */ /* 0x000fe200030f16ff */
[----:B------:R1:W-:Y:S01]  /*278a0*/  STL.64 [R1+0xa78], R102 ;  /* 0x000a786601007387 */ /* 0x0003e20000100a00 */
[----:B------:R-:W-:-:S03]  /*278b0*/  IMAD R249, R239, R249, RZ ;  /* 0x000000f9eff97224 */ /* 0x000fc600078e02ff */
[----:B------:R3:W-:Y:S04]  /*278c0*/  STL.64 [R1+0xa70], R94 ;  /* 0x000a705e01007387 */ /* 0x0007e80000100a00 */
[----:B------:R-:W2:Y:S04]  /*278d0*/  LDL.LU R237, [R1+0x78] ;  /* 0x0000780001ed7983 */ /* 0x000ea80000300800 */
[----:B------:R-:W2:Y:S01]  /*278e0*/  LDL.LU R239, [R1+0x88] ;  /* 0x0000880001ef7983 */ /* 0x000ea20000300800 */
[----:B-1----:R-:W-:-:S04]  /*278f0*/  LEA R102, P3, R236, R242, 0x2 ;  /* 0x000000f2ec667211 */ /* 0x002fc800078610ff */
[----:B------:R-:W-:-:S05]  /*27900*/  LEA.HI.X.SX32 R103, R236, R243, 0x2, P3 ;  /* 0x000000f3ec677211 */ /* 0x000fca00018f16ff */
[----:B------:R1:W-:Y:S01]  /*27910*/  STL.64 [R1+0xa68], R102 ;  /* 0x000a686601007387 */ /* 0x0003e20000100a00 */
[----:B------:R-:W-:Y:S01]  /*27920*/  IMAD R251, R251, R84, RZ ;  /* 0x00000054fbfb7224 */ /* 0x000fe200078e02ff */
[----:B---3--:R-:W-:-:S04]  /*27930*/  LEA R94, P6, R133, R242, 0x2 ;  /* 0x000000f2855e7211 */ /* 0x008fc800078c10ff */
[----:B------:R-:W-:Y:S02]  /*27940*/  LEA.HI.X.SX32 R95, R133, R243, 0x2, P6 ;  /* 0x000000f3855f7211 */ /* 0x000fe400030f16ff */
[----:B------:R-:W3:Y:S01]  /*27950*/  LDL.LU R133, [R1+0x84] ;  /* 0x0000840001857983 */ /* 0x000ee20000300800 */
[----:B-1----:R-:W-:-:S04]  /*27960*/  LEA R102, P3, R235, R242, 0x2 ;  /* 0x000000f2eb667211 */ /* 0x002fc800078610ff */
[----:B------:R-:W-:Y:S01]  /*27970*/  LEA.HI.X.SX32 R103, R235, R243, 0x2, P3 ;  /* 0x000000f3eb677211 */ /* 0x000fe200018f16ff */
[----:B------:R4:W-:Y:S04]  /*27980*/  STL.64 [R1+0xa60], R94 ;  /* 0x000a605e01007387 */ /* 0x0009e80000100a00 */
[----:B------:R-:W3:Y:S04]  /*27990*/  LDL.LU R84, [R1+0x80] ;  /* 0x0000800001547983 */ /* 0x000ee80000300800 */
[----:B------:R1:W-:Y:S01]  /*279a0*/  STL.64 [R1+0xa58], R102 ;  /* 0x000a586601007387 */ /* 0x0003e20000100a00 */
[----:B----4-:R-:W-:-:S04]  /*279b0*/  LEA R94, P6, R152, R242, 0x2 ;  /* 0x000000f2985e7211 */ /* 0x010fc800078c10ff */
[----:B------:R-:W-:Y:S02]  /*279c0*/  LEA.HI.X.SX32 R95, R152, R243, 0x2, P6 ;  /* 0x000000f3985f7211 */ /* 0x000fe400030f16ff */
[----:B------:R-:W4:Y:S01]  /*279d0*/  LDL.LU R152, [R1+0x7c] ;  /* 0x00007c0001987983 */ /* 0x000f220000300800 */
[----:B-1----:R-:W-:-:S03]  /*279e0*/  LEA R102, P3, R154, R242, 0x2 ;  /* 0x000000f29a667211 */ /* 0x002fc600078610ff */
[----:B------:R-:W4:Y:S01]  /*279f0*/  LDL.LU R238, [R1+0x64] ;  /* 0x0000640001ee7983 */ /* 0x000f220000300800 */
[----:B------:R-:W-:-:S03]  /*27a00*/  LEA.HI.X.SX32 R103, R154, R243, 0x2, P3 ;  /* 0x000000f39a677211 */ /* 0x000fc600018f16ff */
[----:B------:R-:W4:Y:S04]  /*27a10*/  LDL.LU R235, [R1+0x60] ;  /* 0x0000600001eb7983 */ /* 0x000f280000300800 */
[----:B------:R1:W-:Y:S04]  /*27a20*/  STL.64 [R1+0xa50], R94 ;  /* 0x000a505e01007387 */ /* 0x0003e80000100a00 */
[----:B------:R2:W-:Y:S04]  /*27a30*/  STL.64 [R1+0xa48], R102 ;  /* 0x000a486601007387 */ /* 0x0005e80000100a00 */
[----:B------:R-:W4:Y:S01]  /*27a40*/  LDL.LU R154, [R1+0x74] ;  /* 0x00007400019a7983 */ /* 0x000f220000300800 */
[----:B-1----:R-:W-:-:S04]  /*27a50*/  LEA R94, P6, R180, R242, 0x2 ;  /* 0x000000f2b45e7211 */ /* 0x002fc800078c10ff */
[----:B------:R-:W-:Y:S02]  /*27a60*/  LEA.HI.X.SX32 R95, R180, R243, 0x2, P6 ;  /* 0x000000f3b45f7211 */ /* 0x000fe400030f16ff */
[----:B------:R-:W4:Y:S04]  /*27a70*/  LDL.LU R180, [R1+0x45c] ;  /* 0x00045c0001b47983 */ /* 0x000f280000300800 */
[----:B------:R-:W4:Y:S01]  /*27a80*/  LDL.LU R236, [R1+0x70] ;  /* 0x0000700001ec7983 */ /* 0x000f220000300800 */
[----:B--2---:R-:W-:-:S03]  /*27a90*/  LEA R102, P3, R239, R242, 0x2 ;  /* 0x000000f2ef667211 */ /* 0x004fc600078610ff */
[----:B------:R-:W-:Y:S01]  /*27aa0*/  STL.64 [R1+0xa40], R94 ;  /* 0x000a405e01007387 */ /* 0x000fe20000100a00 */
[----:B------:R-:W-:-:S03]  /*27ab0*/  LEA.HI.X.SX32 R103, R239, R243, 0x2, P3 ;  /* 0x000000f3ef677211 */ /* 0x000fc600018f16ff */
[----:B------:R-:W2:Y:S04]  /*27ac0*/  LDL.LU R239, [R1+0x6c] ;  /* 0x00006c0001ef7983 */ /* 0x000ea80000300800 */
[----:B------:R1:W-:Y:S04]  /*27ad0*/  STL.64 [R1+0xa38], R102 ;  /* 0x000a386601007387 */ /* 0x0003e80000100a00 */
[----:B-1----:R-:W2:Y:S04]  /*27ae0*/  LDL.LU R103, [R1+0x458] ;  /* 0x0004580001677983 */ /* 0x002ea80000300800 */
[----:B------:R-:W2:Y:S01]  /*27af0*/  LDL.LU R105, [R1+0x460] ;  /* 0x0004600001697983 */ /* 0x000ea20000300800 */
[----:B---3--:R-:W-:-:S04]  /*27b00*/  LEA R94, P6, R133, R242, 0x2 ;  /* 0x000000f2855e7211 */ /* 0x008fc800078c10ff */
[----:B------:R-:W-:Y:S02]  /*27b10*/  LEA.HI.X.SX32 R95, R133, R243, 0x2, P6 ;  /* 0x000000f3855f7211 */ /* 0x000fe400030f16ff */
[----:B------:R-:W3:Y:S01]  /*27b20*/  LDL.LU R133, [R1+0x50] ;  /* 0x0000500001857983 */ /* 0x000ee20000300800 */
[----:B------:R-:W-:-:S03]  /*27b30*/  LEA R102, P3, R84, R242, 0x2 ;  /* 0x000000f254667211 */ /* 0x000fc600078610ff */
[----:B------:R4:W-:Y:S02]  /*27b40*/  STL.64 [R1+0xa30], R94 ;  /* 0x000a305e01007387 */ /* 0x0009e40000100a00 */
[----:B----4-:R-:W-:-:S04]  /*27b50*/  LEA R94, P6, R152, R242, 0x2 ;  /* 0x000000f2985e7211 */ /* 0x010fc800078c10ff */
[-C--:B------:R-:W-:Y:S01]  /*27b60*/  LEA.HI.X.SX32 R95, R152, R243.reuse, 0x2, P6 ;  /* 0x000000f3985f7211 */ /* 0x080fe200030f16ff */
[----:B--2---:R-:W-:Y:S01]  /*27b70*/  IMAD R248, R103, R248, RZ ;  /* 0x000000f867f87224 */ /* 0x004fe200078e02ff */
[----:B------:R-:W-:-:S05]  /*27b80*/  LEA.HI.X.SX32 R103, R84, R243, 0x2, P3 ;  /* 0x000000f354677211 */ /* 0x000fca00018f16ff */
[----:B------:R1:W-:Y:S04]  /*27b90*/  STL.64 [R1+0xa28], R102 ;  /* 0x000a286601007387 */ /* 0x0003e80000100a00 */
[----:B------:R-:W2:Y:S01]  /*27ba0*/  LDL.LU R152, [R1+0x464] ;  /* 0x0004640001987983 */ /* 0x000ea20000300800 */
[----:B------:R-:W-:-:S03]  /*27bb0*/  IMAD R247, R180, R247, RZ ;  /* 0x000000f7b4f77224 */ /* 0x000fc600078e02ff */
[----:B------:R4:W-:Y:S01]  /*27bc0*/  STL.64 [R1+0xa20], R94 ;  /* 0x000a205e01007387 */ /* 0x0009e20000100a00 */
[----:B-1----:R-:W-:-:S03]  /*27bd0*/  LEA R102, P3, R237, R242, 0x2 ;  /* 0x000000f2ed667211 */ /* 0x002fc600078610ff */
[----:B------:R-:W3:Y:S01]  /*27be0*/  LDL.LU R180, [R1+0x5c] ;  /* 0x00005c0001b47983 */ /* 0x000ee20000300800 */
[----:B------:R-:W-:-:S03]  /*27bf0*/  LEA.HI.X.SX32 R103, R237, R243, 0x2, P3 ;  /* 0x000000f3ed677211 */ /* 0x000fc600018f16ff */
[----:B------:R-:W3:Y:S01]  /*27c00*/  LDL.LU R237, [R1+0x58] ;  /* 0x0000580001ed7983 */ /* 0x000ee20000300800 */
[----:B----4-:R-:W-:-:S03]  /*27c10*/  LEA R94, P6, R154, R242, 0x2 ;  /* 0x000000f29a5e7211 */ /* 0x010fc600078c10ff */
[----:B------:R1:W-:Y:S01]  /*27c20*/  STL.64 [R1+0xa18], R102 ;  /* 0x000a186601007387 */ /* 0x0003e20000100a00 */
[----:B------:R-:W-:-:S03]  /*27c30*/  LEA.HI.X.SX32 R95, R154, R243, 0x2, P6 ;  /* 0x000000f39a5f7211 */ /* 0x000fc600030f16ff */
[----:B------:R-:W4:Y:S04]  /*27c40*/  LDL.LU R154, [R1+0x468] ;  /* 0x00046800019a7983 */ /* 0x000f280000300800 */
[----:B------:R1:W-:Y:S02]  /*27c50*/  STL.64 [R1+0xa10], R94 ;  /* 0x000a105e01007387 */ /* 0x0003e40000100a00 */
[----:B-1----:R-:W-:-:S04]  /*27c60*/  LEA R102, P3, R236, R242, 0x2 ;  /* 0x000000f2ec667211 */ /* 0x002fc800078610ff */
[----:B------:R-:W-:Y:S02]  /*27c70*/  LEA.HI.X.SX32 R103, R236, R243, 0x2, P3 ;  /* 0x000000f3ec677211 */ /* 0x000fe400018f16ff */
[----:B------:R-:W3:Y:S01]  /*27c80*/  LDL.LU R236, [R1+0x54] ;  /* 0x0000540001ec7983 */ /* 0x000ee20000300800 */
[----:B------:R-:W-:-:S03]  /*27c90*/  LEA R94, P6, R239, R242, 0x2 ;  /* 0x000000f2ef5e7211 */ /* 0x000fc600078c10ff */
[----:B------:R-:W3:Y:S01]  /*27ca0*/  LDL.LU R84, [R1+0x38] ;  /* 0x0000380001547983 */ /* 0x000ee20000300800 */
[----:B------:R-:W-:-:S03]  /*27cb0*/  LEA.HI.X.SX32 R95, R239, R243, 0x2, P6 ;  /* 0x000000f3ef5f7211 */ /* 0x000fc600030f16ff */
[----:B------:R1:W-:Y:S01]  /*27cc0*/  STL.64 [R1+0xa08], R102 ;  /* 0x000a086601007387 */ /* 0x0003e20000100a00 */
[----:B------:R-:W-:Y:S01]  /*27cd0*/  IMAD R246, R105, R246, RZ ;  /* 0x000000f669f67224 */ /* 0x000fe200078e02ff */
[----:B------:R-:W3:Y:S02]  /*27ce0*/  LDC R239, c[0x0][0x240] ;  /* 0x00009000ffef7b82 */ /* 0x000ee40000000800 */
[----:B------:R1:W-:Y:S01]  /*27cf0*/  STL.64 [R1+0xa00], R94 ;  /* 0x000a005e01007387 */ /* 0x0003e20000100a00 */
[----:B--2---:R-:W-:Y:S01]  /*27d00*/  IMAD R241, R152, R241, RZ ;  /* 0x000000f198f17224 */ /* 0x004fe200078e02ff */
[----:B------:R-:W-:Y:S01]  /*27d10*/  MOV R152, R131 ;  /* 0x0000008300987202 */ /* 0x000fe20000000f00 */
[----:B------:R-:W-:Y:S02]  /*27d20*/  IMAD.MOV.U32 R131, RZ, RZ, R129 ;  /* 0x000000ffff837224 */ /* 0x000fe400078e0081 */
[----:B------:R-:W-:Y:S01]  /*27d30*/  IMAD.MOV.U32 R129, RZ, RZ, R125 ;  /* 0x000000ffff817224 */ /* 0x000fe200078e007d */
[----:B------:R-:W-:Y:S01]  /*27d40*/  MOV R125, R117 ;  /* 0x00000075007d7202 */ /* 0x000fe20000000f00 */
[----:B------:R-:W-:-:S02]  /*27d50*/  IMAD.MOV.U32 R117, RZ, RZ, R88 ;  /* 0x000000ffff757224 */ /* 0x000fc400078e0058 */
[----:B------:R-:W2:Y:S01]  /*27d60*/  LDL.LU R88, [R1+0x4c] ;  /* 0x00004c0001587983 */ /* 0x000ea20000300800 */
[CC--:B-1----:R-:W-:Y:S02]  /*27d70*/  LEA R102, P3, R238.reuse, R242.reuse, 0x2 ;  /* 0x000000f2ee667211 */ /* 0x0c2fe400078610ff */
[C---:B------:R-:W-:Y:S02]  /*27d80*/  LEA R94, P6, R235.reuse, R242, 0x2 ;  /* 0x000000f2eb5e7211 */ /* 0x040fe400078c10ff */
[-C--:B------:R-:W-:Y:S02]  /*27d90*/  LEA.HI.X.SX32 R103, R238, R243.reuse, 0x2, P3 ;  /* 0x000000f3ee677211 */ /* 0x080fe400018f16ff */
[----:B------:R-:W-:Y:S01]  /*27da0*/  LEA.HI.X.SX32 R95, R235, R243, 0x2, P6 ;  /* 0x000000f3eb5f7211 */ /* 0x000fe200030f16ff */
[----:B------:R-:W1:Y:S02]  /*27db0*/  LDC R238, c[0x0][0x240] ;  /* 0x00009000ffee7b82 */ /* 0x000e640000000800 */
[----:B------:R3:W-:Y:S04]  /*27dc0*/  STL.64 [R1+0x9f8], R102 ;  /* 0x0009f86601007387 */ /* 0x0007e80000100a00 */
[----:B------:R-:W2:Y:S01]  /*27dd0*/  LDL.LU R235, [R1+0x48] ;  /* 0x0000480001eb7983 */ /* 0x000ea20000300800 */
[----:B----4-:R-:W-:-:S03]  /*27de0*/  IMAD R240, R154, R240, RZ ;  /* 0x000000f09af07224 */ /* 0x010fc600078e02ff */
[----:B------:R4:W-:Y:S01]  /*27df0*/  STL.64 [R1+0x9f0], R94 ;  /* 0x0009f05e01007387 */ /* 0x0009e20000100a00 */
[----:B---3--:R-:W-:-:S03]  /*27e00*/  LEA R102, P3, R180, R242, 0x2 ;  /* 0x000000f2b4667211 */ /* 0x008fc600078610ff */
[----:B------:R-:W3:Y:S01]  /*27e10*/  LDL.LU R154, [R1+0x40] ;  /* 0x00004000019a7983 */ /* 0x000ee20000300800 */
[----:B------:R-:W-:-:S03]  /*27e20*/  LEA.HI.X.SX32 R103, R180, R243, 0x2, P3 ;  /* 0x000000f3b4677211 */ /* 0x000fc600018f16ff */
[----:B------:R-:W3:Y:S01]  /*27e30*/  LDL.LU R180, [R1+0x24] ;  /* 0x0000240001b47983 */ /* 0x000ee20000300800 */
[----:B----4-:R-:W-:-:S03]  /*27e40*/  LEA R94, P6, R237, R242, 0x2 ;  /* 0x000000f2ed5e7211 */ /* 0x010fc600078c10ff */
[----:B------:R4:W-:Y:S04]  /*27e50*/  STL.64 [R1+0x9e8], R102 ;  /* 0x0009e86601007387 */ /* 0x0009e80000100a00 */
[----:B------:R-:W3:Y:S01]  /*27e60*/  LDL.LU R105, [R1+0x3c] ;  /* 0x00003c0001697983 */ /* 0x000ee20000300800 */
[----:B------:R-:W-:Y:S02]  /*27e70*/  LEA.HI.X.SX32 R95, R237, R243, 0x2, P6 ;  /* 0x000000f3ed5f7211 */ /* 0x000fe400030f16ff */
[----:B----4-:R-:W-:-:S04]  /*27e80*/  LEA R102, P3, R236, R242, 0x2 ;  /* 0x000000f2ec667211 */ /* 0x010fc800078610ff */
[----:B------:R-:W-:Y:S01]  /*27e90*/  LEA.HI.X.SX32 R103, R236, R243, 0x2, P3 ;  /* 0x000000f3ec677211 */ /* 0x000fe200018f16ff */
[----:B------:R4:W-:Y:S04]  /*27ea0*/  STL.64 [R1+0x9e0], R94 ;  /* 0x0009e05e01007387 */ /* 0x0009e80000100a00 */
[----:B------:R2:W-:Y:S04]  /*27eb0*/  STL.64 [R1+0x9d8], R102 ;  /* 0x0009d86601007387 */ /* 0x0005e80000100a00 */
[----:B------:R-:W3:Y:S01]  /*27ec0*/  LDL.LU R237, [R1+0x34] ;  /* 0x0000340001ed7983 */ /* 0x000ee20000300800 */
[----:B----4-:R-:W-:-:S03]  /*27ed0*/  LEA R94, P6, R133, R242, 0x2 ;  /* 0x000000f2855e7211 */ /* 0x010fc600078c10ff */
[----:B------:R-:W4:Y:S01]  /*27ee0*/  LDL.LU R236, [R1+0x30] ;  /* 0x0000300001ec7983 */ /* 0x000f220000300800 */
[----:B------:R-:W-:-:S05]  /*27ef0*/  LEA.HI.X.SX32 R95, R133, R243, 0x2, P6 ;  /* 0x000000f3855f7211 */ /* 0x000fca00030f16ff */
[----:B------:R1:W-:Y:S01]  /*27f00*/  STL.64 [R1+0x9d0], R94 ;  /* 0x0009d05e01007387 */ /* 0x0003e20000100a00 */
[----:B--2---:R-:W-:-:S04]  /*27f10*/  LEA R102, P3, R88, R242, 0x2 ;  /* 0x000000f258667211 */ /* 0x004fc800078610ff */
[----:B------:R-:W-:Y:S02]  /*27f20*/  LEA.HI.X.SX32 R103, R88, R243, 0x2, P3 ;  /* 0x000000f358677211 */ /* 0x000fe400018f16ff */
[----:B------:R-:W2:Y:S04]  /*27f30*/  LDL.LU R88, [R1+0x2c] ;  /* 0x00002c0001587983 */ /* 0x000ea80000300800 */
[----:B------:R-:W2:Y:S01]  /*27f40*/  LDL.LU R133, [R1+0x28] ;  /* 0x0000280001857983 */ /* 0x000ea20000300800 */
[----:B-1----:R-:W-:-:S03]  /*27f50*/  LEA R94, P6, R235, R242, 0x2 ;  /* 0x000000f2eb5e7211 */ /* 0x002fc600078c10ff */
[----:B------:R3:W-:Y:S01]  /*27f60*/  STL.64 [R1+0x9c8], R102 ;  /* 0x0009c86601007387 */ /* 0x0007e20000100a00 */
[----:B------:R-:W-:-:S03]  /*27f70*/  LEA.HI.X.SX32 R95, R235, R243, 0x2, P6 ;  /* 0x000000f3eb5f7211 */ /* 0x000fc600030f16ff */
[----:B------:R-:W2:Y:S01]  /*27f80*/  LDL.LU R235, [R1+0x8] ;  /* 0x0000080001eb7983 */ /* 0x000ea20000300800 */
[----:B---3--:R-:W-:-:S03]  /*27f90*/  LEA R102, P3, R154, R242, 0x2 ;  /* 0x000000f29a667211 */ /* 0x008fc600078610ff */
[----:B------:R1:W-:Y:S01]  /*27fa0*/  STL.64 [R1+0x9c0], R94 ;  /* 0x0009c05e01007387 */ /* 0x0003e20000100a00 */
[----:B------:R-:W-:-:S03]  /*27fb0*/  LEA.HI.X.SX32 R103, R154, R243, 0x2, P3 ;  /* 0x000000f39a677211 */ /* 0x000fc600018f16ff */
[----:B------:R-:W3:Y:S04]  /*27fc0*/  LDL.LU R154, [R1+0x46c] ;  /* 0x00046c00019a7983 */ /* 0x000ee80000300800 */
[----:B------:R1:W-:Y:S02]  /*27fd0*/  STL.64 [R1+0x9b8], R102 ;  /* 0x0009b86601007387 */ /* 0x0003e40000100a00 */
[----:B-1----:R-:W-:-:S04]  /*27fe0*/  LEA R94, P6, R105, R242, 0x2 ;  /* 0x000000f2695e7211 */ /* 0x002fc800078c10ff */
[----:B------:R-:W-:Y:S02]  /*27ff0*/  LEA.HI.X.SX32 R95, R105, R243, 0x2, P6 ;  /* 0x000000f3695f7211 */ /* 0x000fe400030f16ff */
[----:B------:R-:W-:-:S03]  /*28000*/  LEA R102, P3, R84, R242, 0x2 ;  /* 0x000000f254667211 */ /* 0x000fc600078610ff */
[----:B------:R1:W-:Y:S01]  /*28010*/  STL.64 [R1+0x9b0], R94 ;  /* 0x0009b05e01007387 */ /* 0x0003e20000100a00 */
[----:B------:R-:W-:-:S03]  /*28020*/  LEA.HI.X.SX32 R103, R84, R243, 0x2, P3 ;  /* 0x000000f354677211 */ /* 0x000fc600018f16ff */
[----:B------:R-:W3:Y:S04]  /*28030*/  LDL.LU R105, [R1+0x1c] ;  /* 0x00001c0001697983 */ /* 0x000ee80000300800 */
[----:B------:R4:W-:Y:S01]  /*28040*/  STL.64 [R1+0x9a8], R102 ;  /* 0x0009a86601007387 */ /* 0x0009e20000100a00 */
[----:B-1----:R-:W-:-:S04]  /*28050*/  LEA R94, P6, R237, R242, 0x2 ;  /* 0x000000f2ed5e7211 */ /* 0x002fc800078c10ff */
[----:B------:R-:W-:Y:S02]  /*28060*/  LEA.HI.X.SX32 R95, R237, R243, 0x2, P6 ;  /* 0x000000f3ed5f7211 */ /* 0x000fe400030f16ff */
[----:B------:R-:W3:Y:S01]  /*28070*/  LDL.LU R237, [R1+0x18] ;  /* 0x0000180001ed7983 */ /* 0x000ee20000300800 */
[----:B----4-:R-:W-:-:S04]  /*28080*/  LEA R102, P3, R236, R242, 0x2 ;  /* 0x000000f2ec667211 */ /* 0x010fc800078610ff */
[-C--:B------:R-:W-:Y:S01]  /*28090*/  LEA.HI.X.SX32 R103, R236, R243.reuse, 0x2, P3 ;  /* 0x000000f3ec677211 */ /* 0x080fe200018f16ff */
[----:B------:R2:W-:Y:S04]  /*280a0*/  STL.64 [R1+0x9a0], R94 ;  /* 0x0009a05e01007387 */ /* 0x0005e80000100a00 */
[----:B------:R1:W-:Y:S01]  /*280b0*/  STL.64 [R1+0x998], R102 ;  /* 0x0009986601007387 */ /* 0x0003e20000100a00 */
[CC--:B--2---:R-:W-:Y:S02]  /*280c0*/  LEA R94, P6, R88.reuse, R242.reuse, 0x2 ;  /* 0x000000f2585e7211 */ /* 0x0c4fe400078c10ff */
[CC--:B-1----:R-:W-:Y:S02]  /*280d0*/  LEA R102, P3, R133.reuse, R242.reuse, 0x2 ;  /* 0x000000f285667211 */ /* 0x0c2fe400078610ff */
[-C--:B------:R-:W-:Y:S01]  /*280e0*/  LEA.HI.X.SX32 R95, R88, R243.reuse, 0x2, P6 ;  /* 0x000000f3585f7211 */ /* 0x080fe200030f16ff */
[----:B------:R-:W-:Y:S01]  /*280f0*/  IMAD.MOV.U32 R88, RZ, RZ, R162 ;  /* 0x000000ffff587224 */ /* 0x000fe200078e00a2 */
[----:B------:R-:W-:Y:S01]  /*28100*/  LEA.HI.X.SX32 R103, R133, R243, 0x2, P3 ;  /* 0x000000f385677211 */ /* 0x000fe200018f16ff */
[----:B------:R-:W2:Y:S04]  /*28110*/  LDL.LU R162, [R1+0x14] ;  /* 0x0000140001a27983 */ /* 0x000ea80000300800 */
[----:B------:R-:W4:Y:S04]  /*28120*/  LDL.LU R236, [R1+0xc] ;  /* 0x00000c0001ec7983 */ /* 0x000f280000300800 */
[----:B------:R-:W-:Y:S04]  /*28130*/  STL.64 [R1+0x990], R94 ;  /* 0x0009905e01007387 */ /* 0x000fe80000100a00 */
[----:B------:R1:W-:Y:S04]  /*28140*/  STL.64 [R1+0x988], R102 ;  /* 0x0009886601007387 */ /* 0x0003e80000100a00 */
[----:B------:R-:W2:Y:S04]  /*28150*/  LDL.LU R84, [R1+0x4] ;  /* 0x0000040001547983 */ /* 0x000ea80000300800 */
[----:B-1----:R-:W4:Y:S01]  /*28160*/  LDL.LU R103, [R1+0x470] ;  /* 0x0004700001677983 */ /* 0x002f220000300800 */
[----:B------:R-:W-:-:S02]  /*28170*/  LEA R94, P6, R180, R242, 0x2 ;  /* 0x000000f2b45e7211 */ /* 0x000fc400078c10ff */
[----:B------:R-:W-:Y:S01]  /*28180*/  MOV R133, R131 ;  /* 0x0000008300857202 */ /* 0x000fe20000000f00 */
[----:B------:R-:W-:Y:S01]  /*28190*/  IMAD.MOV.U32 R131, RZ, RZ, R129 ;  /* 0x000000ffff837224 */ /* 0x000fe200078e0081 */
[----:B------:R-:W-:Y:S01]  /*281a0*/  LEA.HI.X.SX32 R95, R180, R243, 0x2, P6 ;  /* 0x000000f3b45f7211 */ /* 0x000fe200030f16ff */
[----:B---3--:R-:W-:Y:S01]  /*281b0*/  IMAD R239, R154, R239, RZ ;  /* 0x000000ef9aef7224 */ /* 0x008fe200078e02ff */
[----:B------:R-:W3:Y:S01]  /*281c0*/  LDL.LU R180, [R1+0x478] ;  /* 0x0004780001b47983 */ /* 0x000ee20000300800 */
[----:B------:R-:W-:Y:S01]  /*281d0*/  IMAD.MOV.U32 R129, RZ, RZ, R117 ;  /* 0x000000ffff817224 */ /* 0x000fe200078e0075 */
[----:B------:R-:W-:Y:S02]  /*281e0*/  MOV R117, R186 ;  /* 0x000000ba00757202 */ /* 0x000fe40000000f00 */
[----:B------:R-:W3:Y:S01]  /*281f0*/  LDL.LU R154, [R1] ;  /* 0x00000000019a7983 */ /* 0x000ee20000300800 */
[----:B------:R-:W-:-:S03]  /*28200*/  LEA R102, P3, R105, R242, 0x2 ;  /* 0x000000f269667211 */ /* 0x000fc600078610ff */
[----:B------:R-:W3:Y:S04]  /*28210*/  LDL.LU R186, [R1+0x160] ;  /* 0x0001600001ba7983 */ /* 0x000ee80000300800 */
[----:B------:R-:W-:Y:S01]  /*28220*/  STL.64 [R1+0x980], R94 ;  /* 0x0009805e01007387 */ /* 0x000fe20000100a00 */
[----:B----4-:R-:W-:Y:S01]  /*28230*/  IMAD R238, R103, R238, RZ ;  /* 0x000000ee67ee7224 */ /* 0x010fe200078e02ff */
[----:B------:R-:W-:Y:S02]  /*28240*/  LEA.HI.X.SX32 R103, R105, R243, 0x2, P3 ;  /* 0x000000f369677211 */ /* 0x000fe400018f16ff */
[----:B------:R-:W4:Y:S04]  /*28250*/  LDL.LU R105, [R1+0x47c] ;  /* 0x00047c0001697983 */ /* 0x000f280000300800 */
[----:B------:R1:W-:Y:S04]  /*28260*/  STL.64 [R1+0x978], R102 ;  /* 0x0009786601007387 */ /* 0x0003e80000100a00 */
[----:B-1----:R-:W4:Y:S01]  /*28270*/  LDL.LU R103, [R1+0x474] ;  /* 0x0004740001677983 */ /* 0x002f220000300800 */
[----:B------:R-:W-:-:S04]  /*28280*/  LEA R94, P6, R237, R242, 0x2 ;  /* 0x000000f2ed5e7211 */ /* 0x000fc800078c10ff */
[----:B------:R-:W-:Y:S02]  /*28290*/  LEA.HI.X.SX32 R95, R237, R243, 0x2, P6 ;  /* 0x000000f3ed5f7211 */ /* 0x000fe400030f16ff */
[----:B------:R-:W4:Y:S03]  /*282a0*/  LDC R237, c[0x0][0x240] ;  /* 0x00009000ffed7b82 */ /* 0x000f260000000800 */
[----:B------:R1:W-:Y:S02]  /*282b0*/  STL.64 [R1+0x970], R94 ;  /* 0x0009705e01007387 */ /* 0x0003e40000100a00 */
[----:B-1----:R-:W-:-:S04]  /*282c0*/  LEA R94, P6, R236, R242, 0x2 ;  /* 0x000000f2ec5e7211 */ /* 0x002fc800078c10ff */
[----:B------:R-:W-:Y:S02]  /*282d0*/  LEA.HI.X.SX32 R95, R236, R243, 0x2, P6 ;  /* 0x000000f3ec5f7211 */ /* 0x000fe400030f16ff */
[----:B------:R-:W3:Y:S01]  /*282e0*/  LDC R236, c[0x0][0x240] ;  /* 0x00009000ffec7b82 */ /* 0x000ee20000000800 */
[----:B--2---:R-:W-:Y:S01]  /*282f0*/  LEA R102, P3, R162, R242, 0x2 ;  /* 0x000000f2a2667211 */ /* 0x004fe200078610ff */
[----:B---3--:R-:W-:Y:S02]  /*28300*/  IMAD R236, R180, R236, RZ ;  /* 0x000000ecb4ec7224 */ /* 0x008fe400078e02ff */
[----:B----4-:R-:W-:Y:S01]  /*28310*/  IMAD R237, R103, R237, RZ ;  /* 0x000000ed67ed7224 */ /* 0x010fe200078e02ff */
[----:B------:R-:W-:Y:S02]  /*28320*/  LEA.HI.X.SX32 R103, R162, R243, 0x2, P3 ;  /* 0x000000f3a2677211 */ /* 0x000fe400018f16ff */
[----:B------:R-:W2:Y:S04]  /*28330*/  LDL.LU R162, [R1+0x2f18] ;  /* 0x002f180001a27983 */ /* 0x000ea80000300800 */
[----:B------:R1:W-:Y:S04]  /*28340*/  STL.64 [R1+0x968], R102 ;  /* 0x0009686601007387 */ /* 0x0003e80000100a00 */
[----:B------:R3:W-:Y:S04]  /*28350*/  STL.64 [R1+0x960], R94 ;  /* 0x0009605e01007387 */ /* 0x0007e80000100a00 */
[----:B------:R-:W4:Y:S01]  /*28360*/  LDL.LU R180, [R1+0x164] ;  /* 0x0001640001b47983 */ /* 0x000f220000300800 */
[----:B-1----:R-:W-:-:S02]  /*28370*/  LEA R102, P3, R235, R242, 0x2 ;  /* 0x000000f2eb667211 */ /* 0x002fc400078610ff */
[CC--:B---3--:R-:W-:Y:S02]  /*28380*/  LEA R94, P6, R84.reuse, R242.reuse, 0x2 ;  /* 0x000000f2545e7211 */ /* 0x0c8fe400078c10ff */
[-C--:B------:R-:W-:Y:S02]  /*28390*/  LEA.HI.X.SX32 R103, R235, R243.reuse, 0x2, P3 ;  /* 0x000000f3eb677211 */ /* 0x080fe400018f16ff */
[----:B------:R-:W-:Y:S01]  /*283a0*/  LEA.HI.X.SX32 R95, R84, R243, 0x2, P6 ;  /* 0x000000f3545f7211 */ /* 0x000fe200030f16ff */
[----:B------:R-:W1:Y:S02]  /*283b0*/  LDC R235, c[0x0][0x240] ;  /* 0x00009000ffeb7b82 */ /* 0x000e640000000800 */
[----:B------:R3:W-:Y:S04]  /*283c0*/  STL.64 [R1+0x958], R102 ;  /* 0x0009586601007387 */ /* 0x0007e80000100a00 */
[----:B------:R3:W-:Y:S02]  /*283d0*/  STL.64 [R1+0x950], R94 ;  /* 0x0009505e01007387 */ /* 0x0007e40000100a00 */
[----:B------:R-:W4:Y:S01]  /*283e0*/  LDC R84, c[0x0][0x240] ;  /* 0x00009000ff547b82 */ /* 0x000f220000000800 */
[----:B---3--:R-:W-:-:S02]  /*283f0*/  LEA R102, P3, R154, R242, 0x2 ;  /* 0x000000f29a667211 */ /* 0x008fc400078610ff */
[-C--:B------:R-:W-:Y:S02]  /*28400*/  LEA R94, P6, R186, R242.reuse, 0x2 ;  /* 0x000000f2ba5e7211 */ /* 0x080fe400078c10ff */
[-C--:B------:R-:W-:Y:S02]  /*28410*/  LEA.HI.X.SX32 R103, R154, R243.reuse, 0x2, P3 ;  /* 0x000000f39a677211 */ /* 0x080fe400018f16ff */
[----:B------:R-:W-:Y:S01]  /*28420*/  LEA.HI.X.SX32 R95, R186, R243, 0x2, P6 ;  /* 0x000000f3ba5f7211 */ /* 0x000fe200030f16ff */
[----:B-1----:R-:W-:Y:S02]  /*28430*/  IMAD R235, R105, R235, RZ ;  /* 0x000000eb69eb7224 */ /* 0x002fe400078e02ff */
[----:B------:R-:W-:Y:S01]  /*28440*/  STL.64 [R1+0x948], R102 ;  /* 0x0009486601007387 */ /* 0x000fe20000100a00 */
[----:B------:R-:W-:Y:S01]  /*28450*/  IMAD.MOV.U32 R154, RZ, RZ, R131 ;  /* 0x000000ffff9a7224 */ /* 0x000fe200078e0083 */
[----:B------:R-:W1:Y:S02]  /*28460*/  LDC R186, c[0x0][0x240] ;  /* 0x00009000ffba7b82 */ /* 0x000e640000000800 */
[----:B------:R3:W-:Y:S02]  /*28470*/  STL.64 [R1+0x940], R94 ;  /* 0x0009405e01007387 */ /* 0x0007e40000100a00 */
[----:B---3--:R-:W-:-:S04]  /*28480*/  LEA R94, P6, R163, R242, 0x2 ;  /* 0x000000f2a35e7211 */ /* 0x008fc800078c10ff */
[----:B------:R-:W-:Y:S02]  /*28490*/  LEA.HI.X.SX32 R95, R163, R243, 0x2, P6 ;  /* 0x000000f3a35f7211 */ /* 0x000fe400030f16ff */
[----:B--2---:R-:W-:-:S04]  /*284a0*/  LEA R102, P3, R162, R242, 0x2 ;  /* 0x000000f2a2667211 */ /* 0x004fc800078610ff */
[----:B------:R-:W-:Y:S01]  /*284b0*/  LEA.HI.X.SX32 R103, R162, R243, 0x2, P3 ;  /* 0x000000f3a2677211 */ /* 0x000fe200018f16ff */
[----:B------:R-:W-:Y:S01]  /*284c0*/  IMAD.MOV.U32 R105, RZ, RZ, R133 ;  /* 0x000000ffff697224 */ /* 0x000fe200078e0085 */
[----:B------:R-:W2:Y:S03]  /*284d0*/  LDC R162, c[0x0][0x240] ;  /* 0x00009000ffa27b82 */ /* 0x000ea60000000800 */
[----:B------:R3:W-:Y:S04]  /*284e0*/  STL.64 [R1+0x938], R102 ;  /* 0x0009386601007387 */ /* 0x0007e80000100a00 */
[----:B------:R4:W-:Y:S01]  /*284f0*/  STL.64 [R1+0x930], R94 ;  /* 0x0009305e01007387 */ /* 0x0009e20000100a00 */
[----:B---3--:R-:W-:-:S02]  /*28500*/  LEA R102, P3, R169, R242, 0x2 ;  /* 0x000000f2a9667211 */ /* 0x008fc400078610ff */
[C---:B----4-:R-:W-:Y:S02]  /*28510*/  LEA R94, P6, R180.reuse, R242, 0x2 ;  /* 0x000000f2b45e7211 */ /* 0x050fe400078c10ff */
[-C--:B------:R-:W-:Y:S02]  /*28520*/  LEA.HI.X.SX32 R103, R169, R243.reuse, 0x2, P3 ;  /* 0x000000f3a9677211 */ /* 0x080fe400018f16ff */
[----:B------:R-:W-:-:S03]  /*28530*/  LEA.HI.X.SX32 R95, R180, R243, 0x2, P6 ;  /* 0x000000f3b45f7211 */ /* 0x000fc600030f16ff */
[----:B------:R3:W-:Y:S04]  /*28540*/  STL.64 [R1+0x928], R102 ;  /* 0x0009286601007387 */ /* 0x0007e80000100a00 */
[----:B------:R4:W-:Y:S04]  /*28550*/  STL.64 [R1+0x920], R94 ;  /* 0x0009205e01007387 */ /* 0x0009e80000100a00 */
[----:B------:R-:W2:Y:S01]  /*28560*/  LDL.LU R163, [R1+0x168] ;  /* 0x0001680001a37983 */ /* 0x000ea20000300800 */
[----:B---3--:R-:W-:Y:S02]  /*28570*/  LEA R102, P3, R171, R242, 0x2 ;  /* 0x000000f2ab667211 */ /* 0x008fe400078610ff */
[----:B------:R-:W-:-:S02]  /*28580*/  MOV R133, R129 ;  /* 0x0000008100857202 */ /* 0x000fc40000000f00 */
[----:B------:R-:W-:Y:S01]  /*28590*/  LEA.HI.X.SX32 R103, R171, R243, 0x2, P3 ;  /* 0x000000f3ab677211 */ /* 0x000fe200018f16ff */
[----:B------:R-:W-:Y:S01]  /*285a0*/  IMAD.MOV.U32 R129, RZ, RZ, R156 ;  /* 0x000000ffff817224 */ /* 0x000fe200078e009c */
[C---:B------:R-:W-:Y:S01]  /*285b0*/  LEA R180, P6, R165.reuse, R242, 0x2 ;  /* 0x000000f2a5b47211 */ /* 0x040fe200078c10ff */
[----:B------:R-:W3:Y:S01]  /*285c0*/  LDL.LU R156, [R1+0x174] ;  /* 0x00017400019c7983 */ /* 0x000ee20000300800 */
[----:B------:R-:W-:Y:S01]  /*285d0*/  IMAD.MOV.U32 R131, RZ, RZ, R119 ;  /* 0x000000ffff837224 */ /* 0x000fe200078e0077 */
[----:B------:R-:W-:Y:S01]  /*285e0*/  MOV R119, R181 ;  /* 0x000000b500777202 */ /* 0x000fe20000000f00 */
[----:B----4-:R-:W4:Y:S01]  /*285f0*/  LDC R94, c[0x0][0x240] ;  /* 0x00009000ff5e7b82 */ /* 0x010f220000000800 */
[----:B------:R1:W-:Y:S01]  /*28600*/  STL.64 [R1+0x918], R102 ;  /* 0x0009186601007387 */ /* 0x0003e20000100a00 */
[----:B------:R-:W-:-:S03]  /*28610*/  LEA.HI.X.SX32 R181, R165, R243, 0x2, P6 ;  /* 0x000000f3a5b57211 */ /* 0x000fc600030f16ff */
[----:B------:R-:W4:Y:S03]  /*28620*/  LDL.LU R169, [R1+0x480] ;  /* 0x0004800001a97983 */ /* 0x000f260000300800 */
[----:B------:R-:W3:Y:S01]  /*28630*/  LDC R95, c[0x0][0x240] ;  /* 0x00009000ff5f7b82 */ /* 0x000ee20000000800 */
[C---:B-1----:R-:W-:Y:S01]  /*28640*/  LEA R102, P3, R173.reuse, R242, 0x2 ;  /* 0x000000f2ad667211 */ /* 0x042fe200078610ff */
[----:B------:R1:W-:Y:S03]  /*28650*/  STL.64 [R1+0x910], R180 ;  /* 0x000910b401007387 */ /* 0x0003e60000100a00 */
[----:B------:R-:W-:-:S05]  /*28660*/  LEA.HI.X.SX32 R103, R173, R243, 0x2, P3 ;  /* 0x000000f3ad677211 */ /* 0x000fca00018f16ff */
[----:B------:R1:W-:Y:S02]  /*28670*/  STL.64 [R1+0x908], R102 ;  /* 0x0009086601007387 */ /* 0x0003e40000100a00 */
[----:B-1----:R-:W-:-:S04]  /*28680*/  LEA R180, P6, R166, R242, 0x2 ;  /* 0x000000f2a6b47211 */ /* 0x002fc800078c10ff */
[----:B------:R-:W-:Y:S01]  /*28690*/  LEA.HI.X.SX32 R181, R166, R243, 0x2, P6 ;  /* 0x000000f3a6b57211 */ /* 0x000fe200030f16ff */
[----:B------:R-:W-:Y:S02]  /*286a0*/  IMAD.MOV.U32 R102, RZ, RZ, R154 ;  /* 0x000000ffff667224 */ /* 0x000fe400078e009a */
[----:B------:R-:W-:Y:S02]  /*286b0*/  IMAD.MOV.U32 R154, RZ, RZ, R131 ;  /* 0x000000ffff9a7224 */ /* 0x000fe400078e0083 */
[----:B------:R-:W-:Y:S01]  /*286c0*/  IMAD.MOV.U32 R131, RZ, RZ, R113 ;  /* 0x000000ffff837224 */ /* 0x000fe200078e0071 */
[----:B------:R-:W-:Y:S01]  /*286d0*/  MOV R113, R188 ;  /* 0x000000bc00717202 */ /* 0x000fe20000000f00 */
[----:B------:R-:W-:Y:S01]  /*286e0*/  IMAD.MOV.U32 R103, RZ, RZ, R105 ;  /* 0x000000ffff677224 */ /* 0x000fe200078e0069 */
[----:B------:R-:W-:Y:S01]  /*286f0*/  MOV R105, R133 ;  /* 0x0000008500697202 */ /* 0x000fe20000000f00 */
[----:B------:R-:W-:Y:S01]  /*28700*/  IMAD.MOV.U32 R133, RZ, RZ, R129 ;  /* 0x000000ffff857224 */ /* 0x000fe200078e0081 */
[C---:B------:R-:W-:Y:S01]  /*28710*/  LEA R188, P3, R175.reuse, R242, 0x2 ;  /* 0x000000f2afbc7211 */ /* 0x040fe200078610ff */
[----:B------:R1:W-:Y:S01]  /*28720*/  STL.64 [R1+0x900], R180 ;  /* 0x000900b401007387 */ /* 0x0003e20000100a00 */
[----:B------:R-:W-:Y:S01]  /*28730*/  MOV R129, R127 ;  /* 0x0000007f00817202 */ /* 0x000fe20000000f00 */
[----:B------:R-:W-:Y:S01]  /*28740*/  IMAD.MOV.U32 R127, RZ, RZ, R189 ;  /* 0x000000ffff7f7224 */ /* 0x000fe200078e00bd */
[----:B------:R-:W-:Y:S01]  /*28750*/  LEA.HI.X.SX32 R189, R175, R243, 0x2, P3 ;  /* 0x000000f3afbd7211 */ /* 0x000fe200018f16ff */
[----:B------:R-:W-:-:S02]  /*28760*/  IMAD.MOV.U32 R165, RZ, RZ, R88 ;  /* 0x000000ffffa57224 */ /* 0x000fc400078e0058 */
[----:B------:R-:W-:Y:S01]  /*28770*/  IMAD.MOV.U32 R171, RZ, RZ, R89 ;  /* 0x000000ffffab7224 */ /* 0x000fe200078e0059 */
[CC--:B-1----:R-:W-:Y:S01]  /*28780*/  LEA R180, P6, R167.reuse, R242.reuse, 0x2 ;  /* 0x000000f2a7b47211 */ /* 0x0c2fe200078c10ff */
[----:B------:R1:W-:Y:S03]  /*28790*/  STL.64 [R1+0x8f8], R188 ;  /* 0x0008f8bc01007387 */ /* 0x0003e60000100a00 */
[----:B------:R-:W-:Y:S01]  /*287a0*/  LEA.HI.X.SX32 R181, R167, R243, 0x2, P6 ;  /* 0x000000f3a7b57211 */ /* 0x000fe200030f16ff */
[----:B-1----:R-:W3:Y:S04]  /*287b0*/  LDL.LU.64 R188, [R1+0x2f10] ;  /* 0x002f100001bc7983 */ /* 0x002ee80000300a00 */
[----:B------:R-:W3:Y:S04]  /*287c0*/  LDL.LU R166, [R1+0x484] ;  /* 0x0004840001a67983 */ /* 0x000ee80000300800 */
[----:B------:R-:W-:Y:S01]  /*287d0*/  STL.64 [R1+0x8f0], R180 ;  /* 0x0008f0b401007387 */ /* 0x000fe20000100a00 */
[----:B--2---:R-:W-:-:S04]  /*287e0*/  LEA R88, P3, R163, R242, 0x2 ;  /* 0x000000f2a3587211 */ /* 0x004fc800078610ff */
[----:B------:R-:W-:-:S05]  /*287f0*/  LEA.HI.X.SX32 R89, R163, R243, 0x2, P3 ;  /* 0x000000f3a3597211 */ /* 0x000fca00018f16ff */
[----:B------:R1:W-:Y:S04]  /*28800*/  STL.64 [R1+0x8e8], R88 ;  /* 0x0008e85801007387 */ /* 0x0003e80000100a00 */
[----:B-1----:R-:W2:Y:S04]  /*28810*/  LDL.LU.64 R88, [R1+0x2f08] ;  /* 0x002f080001587983 */ /* 0x002ea80000300a00 */
[----:B------:R-:W2:Y:S01]  /*28820*/  LDL.LU R173, [R1+0x488] ;  /* 0x0004880001ad7983 */ /* 0x000ea20000300800 */
[C---:B------:R-:W-:Y:S01]  /*28830*/  LEA R180, P6, R168.reuse, R242, 0x2 ;  /* 0x000000f2a8b47211 */ /* 0x040fe200078c10ff */
[----:B----4-:R-:W-:Y:S01]  /*28840*/  IMAD R186, R169, R186, RZ ;  /* 0x000000baa9ba7224 */ /* 0x010fe200078e02ff */
[----:B------:R-:W-:Y:S01]  /*28850*/  MOV R169, R103 ;  /* 0x0000006700a97202 */ /* 0x000fe20000000f00 */
[----:B------:R-:W-:Y:S01]  /*28860*/  IMAD.MOV.U32 R103, RZ, RZ, R105 ;  /* 0x000000ffff677224 */ /* 0x000fe200078e0069 */
[----:B------:R-:W-:Y:S01]  /*28870*/  LEA.HI.X.SX32 R181, R168, R243, 0x2, P6 ;  /* 0x000000f3a8b57211 */ /* 0x000fe200030f16ff */
[----:B------:R-:W-:-:S02]  /*28880*/  IMAD.MOV.U32 R105, RZ, RZ, R133 ;  /* 0x000000ffff697224 */ /* 0x000fc400078e0085 */
[----:B------:R-:W-:Y:S01]  /*28890*/  IMAD.MOV.U32 R163, RZ, RZ, R102 ;  /* 0x000000ffffa37224 */ /* 0x000fe200078e0066 */
[----:B------:R-:W-:Y:S01]  /*288a0*/  MOV R102, R154 ;  /* 0x0000009a00667202 */ /* 0x000fe20000000f00 */
[----:B------:R-:W-:Y:S02]  /*288b0*/  IMAD.MOV.U32 R133, RZ, RZ, R184 ;  /* 0x000000ffff857224 */ /* 0x000fe400078e00b8 */
[----:B------:R-:W-:Y:S01]  /*288c0*/  IMAD.MOV.U32 R154, RZ, RZ, R113 ;  /* 0x000000ffff9a7224 */ /* 0x000fe200078e0071 */
[----:B------:R-:W-:Y:S01]  /*288d0*/  MOV R113, R121 ;  /* 0x0000007900717202 */ /* 0x000fe20000000f00 */
[----:B------:R-:W-:Y:S01]  /*288e0*/  IMAD.MOV.U32 R121, RZ, RZ, R185 ;  /* 0x000000ffff797224 */ /* 0x000fe200078e00b9 */
[----:B------:R1:W-:Y:S01]  /*288f0*/  STL.64 [R1+0x8e0], R180 ;  /* 0x0008e0b401007387 */ /* 0x0003e20000100a00 */
[----:B------:R-:W-:Y:S01]  /*28900*/  MOV R175, R171 ;  /* 0x000000ab00af7202 */ /* 0x000fe20000000f00 */
[----:B------:R-:W-:Y:S01]  /*28910*/  IMAD.MOV.U32 R171, RZ, RZ, R167 ;  /* 0x000000ffffab7224 */ /* 0x000fe200078e00a7 */
[----:B-1----:R-:W-:-:S04]  /*28920*/  LEA R180, P6, R170, R242, 0x2 ;  /* 0x000000f2aab47211 */ /* 0x002fc800078c10ff */
[----:B------:R-:W-:Y:S01]  /*28930*/  LEA.HI.X.SX32 R181, R170, R243, 0x2, P6 ;  /* 0x000000f3aab57211 */ /* 0x000fe200030f16ff */
[----:B---3--:R-:W-:Y:S01]  /*28940*/  IMAD R168, R166, R84, RZ ;  /* 0x00000054a6a87224 */ /* 0x008fe200078e02ff */
[----:B--2---:R-:W-:-:S04]  /*28950*/  LEA R184, P3, R88, R242, 0x2 ;  /* 0x000000f258b87211 */ /* 0x004fc800078610ff */
[----:B------:R-:W-:Y:S02]  /*28960*/  LEA.HI.X.SX32 R185, R88, R243, 0x2, P3 ;  /* 0x000000f358b97211 */ /* 0x000fe400018f16ff */
[----:B------:R-:W-:-:S03]  /*28970*/  LEA R166, P3, R165, R242, 0x2 ;  /* 0x000000f2a5a67211 */ /* 0x000fc600078610ff */
[----:B------:R1:W-:Y:S01]  /*28980*/  STL.64 [R1+0x8d8], R184 ;  /* 0x0008d8b801007387 */ /* 0x0003e20000100a00 */
[----:B------:R-:W-:Y:S01]  /*28990*/  LEA.HI.X.SX32 R171, R165, R243, 0x2, P3 ;  /* 0x000000f3a5ab7211 */ /* 0x000fe200018f16ff */
[----:B------:R-:W-:Y:S02]  /*289a0*/  IMAD.MOV.U32 R170, RZ, RZ, R166 ;  /* 0x000000ffffaa7224 */ /* 0x000fe400078e00a6 */
[----:B-1----:R-:W2:Y:S04]  /*289b0*/  LDL.LU.64 R184, [R1+0x2f00] ;  /* 0x002f000001b87983 */ /* 0x002ea80000300a00 */
[----:B------:R1:W-:Y:S04]  /*289c0*/  STL [R1+0x8c8], R166 ;  /* 0x0008c8a601007387 */ /* 0x0003e80000100800 */
[----:B------:R-:W3:Y:S04]  /*289d0*/  LDL.LU R167, [R1+0x48c] ;  /* 0x00048c0001a77983 */ /* 0x000ee80000300800 */
[----:B------:R4:W-:Y:S01]  /*289e0*/  STL.64 [R1+0x8d0], R180 ;  /* 0x0008d0b401007387 */ /* 0x0009e20000100a00 */
[----:B-1----:R-:W-:-:S03]  /*289f0*/  IMAD R166, R173, R94, RZ ;  /* 0x0000005eada67224 */ /* 0x002fc600078e02ff */
[----:B------:R-:W-:Y:S04]  /*28a00*/  STL [R1+0x8cc], R171 ;  /* 0x0008ccab01007387 */ /* 0x000fe80000100800 */
[----:B------:R-:W2:Y:S01]  /*28a10*/  LDL.LU R173, [R1+0x490] ;  /* 0x0004900001ad7983 */ /* 0x000ea20000300800 */
[----:B----4-:R-:W-:-:S04]  /*28a20*/  LEA R180, P6, R172, R242, 0x2 ;  /* 0x000000f2acb47211 */ /* 0x010fc800078c10ff */
[----:B------:R-:W-:-:S05]  /*28a30*/  LEA.HI.X.SX32 R181, R172, R243, 0x2, P6 ;  /* 0x000000f3acb57211 */ /* 0x000fca00030f16ff */
[----:B------:R1:W-:Y:S04]  /*28a40*/  STL.64 [R1+0x8c0], R180 ;  /* 0x0008c0b401007387 */ /* 0x0003e80000100a00 */
[----:B-1----:R-:W4:Y:S01]  /*28a50*/  LDL.LU R181, [R1+0x2ef8] ;  /* 0x002ef80001b57983 */ /* 0x002f220000300800 */
[----:B------:R-:W-:Y:S01]  /*28a60*/  IMAD.MOV.U32 R171, RZ, RZ, R163 ;  /* 0x000000ffffab7224 */ /* 0x000fe200078e00a3 */
[----:B------:R-:W-:Y:S01]  /*28a70*/  MOV R163, R102 ;  /* 0x0000006600a37202 */ /* 0x000fe20000000f00 */
[----:B------:R-:W-:Y:S01]  /*28a80*/  IMAD.MOV.U32 R102, RZ, RZ, R105 ;  /* 0x000000ffff667224 */ /* 0x000fe200078e0069 */
[----:B------:R-:W-:Y:S01]  /*28a90*/  MOV R105, R133 ;  /* 0x0000008500697202 */ /* 0x000fe20000000f00 */
[----:B------:R-:W3:Y:S01]  /*28aa0*/  LDL.LU R172, [R1+0x178] ;  /* 0x0001780001ac7983 */ /* 0x000ee20000300800 */
[----:B------:R-:W-:Y:S01]  /*28ab0*/  MOV R165, R169 ;  /* 0x000000a900a57202 */ /* 0x000fe20000000f00 */
[----:B------:R-:W-:Y:S01]  /*28ac0*/  IMAD.MOV.U32 R169, RZ, RZ, R103 ;  /* 0x000000ffffa97224 */ /* 0x000fe200078e0067 */
[----:B------:R-:W-:Y:S01]  /*28ad0*/  MOV R133, R178 ;  /* 0x000000b200857202 */ /* 0x000fe20000000f00 */
[----:B------:R-:W-:Y:S01]  /*28ae0*/  IMAD.MOV.U32 R103, RZ, RZ, R154 ;  /* 0x000000ffff677224 */ /* 0x000fe200078e009a */
[----:B------:R-:W-:Y:S01]  /*28af0*/  LEA R178, P3, R89, R242, 0x2 ;  /* 0x000000f259b27211 */ /* 0x000fe200078610ff */
[----:B------:R-:W-:-:S02]  /*28b00*/  IMAD.MOV.U32 R154, RZ, RZ, R123 ;  /* 0x000000ffff9a7224 */ /* 0x000fc400078e007b */
[----:B------:R-:W-:Y:S01]  /*28b10*/  IMAD.MOV.U32 R123, RZ, RZ, R179 ;  /* 0x000000ffff7b7224 */ /* 0x000fe200078e00b3 */
[----:B------:R-:W-:-:S05]  /*28b20*/  LEA.HI.X.SX32 R179, R89, R243, 0x2, P3 ;  /* 0x000000f359b37211 */ /* 0x000fca00018f16ff */
[----:B------:R1:W-:Y:S01]  /*28b30*/  STL.64 [R1+0x8b8], R178 ;  /* 0x0008b8b201007387 */ /* 0x0003e20000100a00 */
[----:B------:R-:W-:-:S03]  /*28b40*/  LEA R180, P6, R175, R242, 0x2 ;  /* 0x000000f2afb47211 */ /* 0x000fc600078c10ff */
[----:B-1----:R-:W3:Y:S02]  /*28b50*/  LDL.LU.64 R178, [R1+0x2ef0] ;  /* 0x002ef00001b27983 */ /* 0x002ee40000300a00 */
[----:B------:R-:W-:Y:S02]  /*28b60*/  IMAD.MOV.U32 R88, RZ, RZ, R180 ;  /* 0x000000ffff587224 */ /* 0x000fe400078e00b4 */
[----:B------:R1:W-:Y:S02]  /*28b70*/  STL [R1+0x8b0], R180 ;  /* 0x0008b0b401007387 */ /* 0x0003e40000100800 */
[C---:B-1----:R-:W-:Y:S01]  /*28b80*/  LEA R180, P3, R156.reuse, R242, 0x2 ;  /* 0x000000f29cb47211 */ /* 0x042fe200078610ff */
[----:B----4-:R-:W-:Y:S01]  /*28b90*/  IMAD.MOV.U32 R89, RZ, RZ, R181 ;  /* 0x000000ffff597224 */ /* 0x010fe200078e00b5 */
[-C--:B------:R-:W-:Y:S02]  /*28ba0*/  LEA.HI.X.SX32 R89, R175, R243.reuse, 0x2, P6 ;  /* 0x000000f3af597211 */ /* 0x080fe400030f16ff */
[----:B------:R-:W-:-:S03]  /*28bb0*/  LEA.HI.X.SX32 R181, R156, R243, 0x2, P3 ;  /* 0x000000f39cb57211 */ /* 0x000fc600018f16ff */
[----:B------:R-:W-:Y:S01]  /*28bc0*/  STL [R1+0x8b4], R89 ;  /* 0x0008b45901007387 */ /* 0x000fe20000100800 */
[C---:B------:R-:W-:Y:S01]  /*28bd0*/  LEA R88, P6, R176.reuse, R242, 0x2 ;  /* 0x000000f2b0587211 */ /* 0x040fe200078c10ff */
[----:B--2---:R-:W-:Y:S01]  /*28be0*/  IMAD R170, R173, R95, RZ ;  /* 0x0000005fadaa7224 */ /* 0x004fe200078e02ff */
[----:B------:R-:W-:Y:S01]  /*28bf0*/  MOV R175, R171 ;  /* 0x000000ab00af7202 */ /* 0x000fe20000000f00 */
[----:B------:R1:W-:Y:S01]  /*28c00*/  STL.64 [R1+0x8a8], R180 ;  /* 0x0008a8b401007387 */ /* 0x0003e20000100a00 */
[----:B---3--:R-:W-:Y:S01]  /*28c10*/  IMAD R162, R167, R162, RZ ;  /* 0x000000a2a7a27224 */ /* 0x008fe200078e02ff */
[----:B------:R-:W2:Y:S02]  /*28c20*/  LDC R156, c[0x0][0x240] ;  /* 0x00009000ff9c7b82 */ /* 0x000ea40000000800 */
[----:B-1----:R-:W3:Y:S01]  /*28c30*/  LDL.LU.64 R180, [R1+0x2ee8] ;  /* 0x002ee80001b47983 */ /* 0x002ee20000300a00 */
[----:B------:R-:W-:Y:S02]  /*28c40*/  LEA.HI.X.SX32 R89, R176, R243, 0x2, P6 ;  /* 0x000000f3b0597211 */ /* 0x000fe400030f16ff */
[----:B------:R-:W-:-:S03]  /*28c50*/  LEA R94, P3, R100, R242, 0x2 ;  /* 0x000000f2645e7211 */ /* 0x000fc600078610ff */
[----:B------:R1:W-:Y:S01]  /*28c60*/  STL.64 [R1+0x8a0], R88 ;  /* 0x0008a05801007387 */ /* 0x0003e20000100a00 */
[----:B------:R-:W-:Y:S01]  /*28c70*/  LEA.HI.X.SX32 R95, R100, R243, 0x2, P3 ;  /* 0x000000f3645f7211 */ /* 0x000fe200018f16ff */
[----:B------:R-:W-:Y:S01]  /*28c80*/  IMAD.MOV.U32 R171, RZ, RZ, R133 ;  /* 0x000000ffffab7224 */ /* 0x000fe200078e0085 */
[----:B------:R-:W-:-:S03]  /*28c90*/  MOV R133, R152 ;  /* 0x0000009800857202 */ /* 0x000fc60000000f00 */
[----:B------:R4:W-:Y:S01]  /*28ca0*/  STL.64 [R1+0x898], R94 ;  /* 0x0008985e01007387 */ /* 0x0009e20000100a00 */
[----:B-1----:R-:W-:-:S04]  /*28cb0*/  LEA R88, P6, R178, R242, 0x2 ;  /* 0x000000f2b2587211 */ /* 0x002fc800078c10ff */
[-C--:B------:R-:W-:Y:S02]  /*28cc0*/  LEA.HI.X.SX32 R89, R178, R243.reuse, 0x2, P6 ;  /* 0x000000f3b2597211 */ /* 0x080fe400030f16ff */
[C---:B----4-:R-:W-:Y:S01]  /*28cd0*/  LEA R94, P3, R184.reuse, R242, 0x2 ;  /* 0x000000f2b85e7211 */ /* 0x050fe200078610ff */
[----:B------:R-:W-:Y:S01]  /*28ce0*/  IMAD.MOV.U32 R152, RZ, RZ, R106 ;  /* 0x000000ffff987224 */ /* 0x000fe200078e006a */
[----:B------:R-:W-:Y:S01]  /*28cf0*/  MOV R106, R190 ;  /* 0x000000be006a7202 */ /* 0x000fe20000000f00 */
[----:B------:R1:W-:Y:S01]  /*28d00*/  STL.64 [R1+0x890], R88 ;  /* 0x0008905801007387 */ /* 0x0003e20000100a00 */
[----:B------:R-:W-:Y:S01]  /*28d10*/  LEA.HI.X.SX32 R95, R184, R243, 0x2, P3 ;  /* 0x000000f3b85f7211 */ /* 0x000fe200018f16ff */
[----:B------:R-:W-:Y:S01]  /*28d20*/  IMAD.MOV.U32 R167, RZ, RZ, R169 ;  /* 0x000000ffffa77224 */ /* 0x000fe200078e00a9 */
[CC--:B------:R-:W-:Y:S01]  /*28d30*/  LEA R190, P3, R172.reuse, R242.reuse, 0x2 ;  /* 0x000000f2acbe7211 */ /* 0x0c0fe200078610ff */
[----:B------:R-:W-:Y:S01]  /*28d40*/  IMAD.MOV.U32 R169, RZ, RZ, R103 ;  /* 0x000000ffffa97224 */ /* 0x000fe200078e0067 */
[----:B------:R-:W-:Y:S01]  /*28d50*/  MOV R103, R105 ;  /* 0x0000006900677202 */ /* 0x000fe20000000f00 */
[----:B------:R-:W-:Y:S01]  /*28d60*/  IMAD.MOV.U32 R105, RZ, RZ, R191 ;  /* 0x000000ffff697224 */ /* 0x000fe200078e00bf */
[----:B------:R-:W-:Y:S01]  /*28d70*/  LEA.HI.X.SX32 R191, R172, R243, 0x2, P3 ;  /* 0x000000f3acbf7211 */ /* 0x000fe200018f16ff */
[----:B------:R-:W4:Y:S01]  /*28d80*/  LDL.LU R184, [R1+0x17c] ;  /* 0x00017c0001b87983 */ /* 0x000f220000300800 */
[----:B-1----:R-:W-:Y:S01]  /*28d90*/  LEA R88, P6, R179, R242, 0x2 ;  /* 0x000000f2b3587211 */ /* 0x002fe200078c10ff */
[----:B------:R-:W-:-:S03]  /*28da0*/  IMAD.MOV.U32 R84, RZ, RZ, R106 ;  /* 0x000000ffff547224 */ /* 0x000fc600078e006a */
[----:B------:R-:W-:Y:S01]  /*28db0*/  LEA.HI.X.SX32 R89, R179, R243, 0x2, P6 ;  /* 0x000000f3b3597211 */ /* 0x000fe200030f16ff */
[----:B------:R-:W-:Y:S01]  /*28dc0*/  STL.64 [R1+0x888], R94 ;  /* 0x0008885e01007387 */ /* 0x000fe20000100a00 */
[----:B------:R-:W-:-:S03]  /*28dd0*/  MOV R106, R196 ;  /* 0x000000c4006a7202 */ /* 0x000fc60000000f00 */
[----:B------:R1:W-:Y:S04]  /*28de0*/  STL.64 [R1+0x880], R88 ;  /* 0x0008805801007387 */ /* 0x0003e80000100a00 */
[----:B------:R2:W-:Y:S01]  /*28df0*/  STL.64 [R1+0x878], R190 ;  /* 0x000878be01007387 */ /* 0x0005e20000100a00 */
[----:B-1----:R-:W-:Y:S02]  /*28e00*/  IMAD.MOV.U32 R88, RZ, RZ, R105 ;  /* 0x000000ffff587224 */ /* 0x002fe400078e0069 */
[----:B------:R-:W-:Y:S01]  /*28e10*/  IMAD.MOV.U32 R105, RZ, RZ, R197 ;  /* 0x000000ffff697224 */ /* 0x000fe200078e00c5 */
[----:B--2---:R-:W-:-:S04]  /*28e20*/  LEA R190, P3, R188, R242, 0x2 ;  /* 0x000000f2bcbe7211 */ /* 0x004fc800078610ff */
[----:B------:R-:W-:Y:S02]  /*28e30*/  LEA.HI.X.SX32 R191, R188, R243, 0x2, P3 ;  /* 0x000000f3bcbf7211 */ /* 0x000fe400018f16ff */
[----:B---3--:R-:W-:-:S04]  /*28e40*/  LEA R196, P6, R180, R242, 0x2 ;  /* 0x000000f2b4c47211 */ /* 0x008fc800078c10ff */
[----:B------:R-:W-:-:S05]  /*28e50*/  LEA.HI.X.SX32 R197, R180, R243, 0x2, P6 ;  /* 0x000000f3b4c57211 */ /* 0x000fca00030f16ff */
[----:B------:R1:W-:Y:S04]  /*28e60*/  STL.64 [R1+0x870], R196 ;  /* 0x000870c401007387 */ /* 0x0003e80000100a00 */
[----:B-1----:R-:W2:Y:S04]  /*28e70*/  LDL.LU.64 R196, [R1+0x2ee0] ;  /* 0x002ee00001c47983 */ /* 0x002ea80000300a00 */
[----:B------:R1:W-:Y:S04]  /*28e80*/  STL.64 [R1+0x868], R190 ;  /* 0x000868be01007387 */ /* 0x0003e80000100a00 */
[----:B-1----:R-:W3:Y:S01]  /*28e90*/  LDL.LU.64 R190, [R1+0x2ed8] ;  /* 0x002ed80001be7983 */ /* 0x002ee20000300a00 */
[----:B------:R-:W-:-:S02]  /*28ea0*/  IMAD.MOV.U32 R94, RZ, RZ, R171 ;  /* 0x000000ffff5e7224 */ /* 0x000fc400078e00ab */
[----:B------:R-:W-:Y:S01]  /*28eb0*/  IMAD.MOV.U32 R172, RZ, RZ, R105 ;  /* 0x000000ffffac7224 */ /* 0x000fe200078e0069 */
[----:B------:R-:W2:Y:S01]  /*28ec0*/  LDL.LU R188, [R1+0x184] ;  /* 0x0001840001bc7983 */ /* 0x000ea20000300800 */
[----:B------:R-:W-:Y:S02]  /*28ed0*/  IMAD.MOV.U32 R105, RZ, RZ, R115 ;  /* 0x000000ffff697224 */ /* 0x000fe400078e0073 */
[----:B------:R-:W-:Y:S01]  /*28ee0*/  IMAD.MOV.U32 R115, RZ, RZ, R86 ;  /* 0x000000ffff737224 */ /* 0x000fe200078e0056 */
[C---:B------:R-:W-:Y:S01]  /*28ef0*/  LEA R86, P6, R181.reuse, R242, 0x2 ;  /* 0x000000f2b5567211 */ /* 0x040fe200078c10ff */
[----:B------:R-:W-:Y:S02]  /*28f00*/  IMAD.MOV.U32 R95, RZ, RZ, R94 ;  /* 0x000000ffff5f7224 */ /* 0x000fe400078e005e */
[----:B------:R-:W-:Y:S01]  /*28f10*/  IMAD.MOV.U32 R94, RZ, RZ, R88 ;  /* 0x000000ffff5e7224 */ /* 0x000fe200078e0058 */
[----:B------:R-:W-:Y:S02]  /*28f20*/  MOV R88, R87 ;  /* 0x0000005700587202 */ /* 0x000fe40000000f00 */
[----:B------:R-:W-:-:S05]  /*28f30*/  LEA.HI.X.SX32 R87, R181, R243, 0x2, P6 ;  /* 0x000000f3b5577211 */ /* 0x000fca00030f16ff */
[----:B------:R1:W-:Y:S01]  /*28f40*/  STL.64 [R1+0x860], R86 ;  /* 0x0008605601007387 */ /* 0x0003e20000100a00 */
[----:B------:R-:W-:Y:S01]  /*28f50*/  MOV R181, R179 ;  /* 0x000000b300b57202 */ /* 0x000fe20000000f00 */
[----:B------:R-:W-:Y:S01]  /*28f60*/  IMAD.MOV.U32 R100, RZ, RZ, R95 ;  /* 0x000000ffff647224 */ /* 0x000fe200078e005f */
[----:B------:R-:W-:Y:S01]  /*28f70*/  MOV R95, R172 ;  /* 0x000000ac005f7202 */ /* 0x000fe20000000f00 */
[----:B------:R-:W-:Y:S01]  /*28f80*/  IMAD.MOV.U32 R172, RZ, RZ, R167 ;  /* 0x000000ffffac7224 */ /* 0x000fe200078e00a7 */
[----:B------:R-:W-:Y:S01]  /*28f90*/  MOV R167, R192 ;  /* 0x000000c000a77202 */ /* 0x000fe20000000f00 */
[----:B-1----:R-:W2:Y:S01]  /*28fa0*/  LDL.LU.64 R86, [R1+0x2ed0] ;  /* 0x002ed00001567983 */ /* 0x002ea20000300a00 */
[----:B---3--:R-:W-:-:S05]  /*28fb0*/  LEA R178, P3, R190, R242, 0x2 ;  /* 0x000000f2beb27211 */ /* 0x008fca00078610ff */
[----:B------:R1:W-:Y:S01]  /*28fc0*/  STL [R1+0x858], R178 ;  /* 0x000858b201007387 */ /* 0x0003e20000100800 */
[----:B------:R-:W-:Y:S01]  /*28fd0*/  IMAD.MOV.U32 R180, RZ, RZ, R178 ;  /* 0x000000ffffb47224 */ /* 0x000fe200078e00b2 */
[----:B------:R-:W-:Y:S02]  /*28fe0*/  LEA.HI.X.SX32 R181, R190, R243, 0x2, P3 ;  /* 0x000000f3beb57211 */ /* 0x000fe400018f16ff */
[----:B------:R-:W3:Y:S01]  /*28ff0*/  LDL.LU R192, [R1+0x2ec8] ;  /* 0x002ec80001c07983 */ /* 0x000ee20000300800 */
[----:B-1----:R-:W-:-:S03]  /*29000*/  LEA R178, P6, R182, R242, 0x2 ;  /* 0x000000f2b6b27211 */ /* 0x002fc600078c10ff */
[----:B------:R1:W-:Y:S01]  /*29010*/  STL [R1+0x85c], R181 ;  /* 0x00085cb501007387 */ /* 0x0003e20000100800 */
[----:B------:R-:W-:-:S03]  /*29020*/  LEA.HI.X.SX32 R179, R182, R243, 0x2, P6 ;  /* 0x000000f3b6b37211 */ /* 0x000fc600030f16ff */
[----:B------:R-:W2:Y:S04]  /*29030*/  LDL.LU R190, [R1+0x180] ;  /* 0x0001800001be7983 */ /* 0x000ea80000300800 */
[----:B------:R4:W-:Y:S04]  /*29040*/  STL.64 [R1+0x850], R178 ;  /* 0x000850b201007387 */ /* 0x0009e80000100a00 */
[----:B-1----:R-:W2:Y:S01]  /*29050*/  LDL.LU R181, [R1+0x494] ;  /* 0x0004940001b57983 */ /* 0x002ea20000300800 */
[----:B----4-:R-:W-:-:S04]  /*29060*/  LEA R178, P6, R184, R242, 0x2 ;  /* 0x000000f2b8b27211 */ /* 0x010fc800078c10ff */
[----:B------:R-:W-:Y:S02]  /*29070*/  LEA.HI.X.SX32 R179, R184, R243, 0x2, P6 ;  /* 0x000000f3b8b37211 */ /* 0x000fe400030f16ff */
[----:B---3--:R-:W-:Y:S01]  /*29080*/  LEA R180, P3, R192, R242, 0x2 ;  /* 0x000000f2c0b47211 */ /* 0x008fe200078610ff */
[----:B--2---:R-:W-:-:S03]  /*29090*/  IMAD R156, R181, R156, RZ ;  /* 0x0000009cb59c7224 */ /* 0x004fc600078e02ff */
[----:B------:R-:W-:-:S05]  /*290a0*/  LEA.HI.X.SX32 R181, R192, R243, 0x2, P3 ;  /* 0x000000f3c0b57211 */ /* 0x000fca00018f16ff */
[----:B------:R1:W-:Y:S04]  /*290b0*/  STL.64 [R1+0x848], R180 ;  /* 0x000848b401007387 */ /* 0x0003e80000100a00 */
[----:B------:R2:W-:Y:S04]  /*290c0*/  STL.64 [R1+0x840], R178 ;  /* 0x000840b201007387 */ /* 0x0005e80000100a00 */
[----:B------:R-:W3:Y:S01]  /*290d0*/  LDL.LU R182, [R1+0x498] ;  /* 0x0004980001b67983 */ /* 0x000ee20000300800 */
[----:B-1----:R-:W-:-:S03]  /*290e0*/  LEA R180, P3, R190, R242, 0x2 ;  /* 0x000000f2beb47211 */ /* 0x002fc600078610ff */
[----:B------:R-:W4:Y:S01]  /*290f0*/  LDL.LU R184, [R1+0x188] ;  /* 0x0001880001b87983 */ /* 0x000f220000300800 */
[C---:B--2---:R-:W-:Y:S02]  /*29100*/  LEA R178, P6, R185.reuse, R242, 0x2 ;  /* 0x000000f2b9b27211 */ /* 0x044fe400078c10ff */
[-C--:B------:R-:W-:Y:S02]  /*29110*/  LEA.HI.X.SX32 R181, R190, R243.reuse, 0x2, P3 ;  /* 0x000000f3beb57211 */ /* 0x080fe400018f16ff */
[----:B------:R-:W-:-:S03]  /*29120*/  LEA.HI.X.SX32 R179, R185, R243, 0x2, P6 ;  /* 0x000000f3b9b37211 */ /* 0x000fc600030f16ff */
[----:B------:R1:W-:Y:S04]  /*29130*/  STL.64 [R1+0x838], R180 ;  /* 0x000838b401007387 */ /* 0x0003e80000100a00 */
[----:B------:R2:W-:Y:S04]  /*29140*/  STL.64 [R1+0x830], R178 ;  /* 0x000830b201007387 */ /* 0x0005e80000100a00 */
[----:B------:R-:W3:Y:S01]  /*29150*/  LDL.LU R190, [R1+0x49c] ;  /* 0x00049c0001be7983 */ /* 0x000ee20000300800 */
[----:B------:R-:W-:Y:S02]  /*29160*/  MOV R171, R152 ;  /* 0x0000009800ab7202 */ /* 0x000fe40000000f00 */
[----:B------:R-:W3:Y:S01]  /*29170*/  LDC R152, c[0x0][0x240] ;  /* 0x00009000ff987b82 */ /* 0x000ee20000000800 */
[----:B-1----:R-:W-:-:S02]  /*29180*/  LEA R180, P3, R104, R242, 0x2 ;  /* 0x000000f268b47211 */ /* 0x002fc400078610ff */
[C---:B--2---:R-:W-:Y:S02]  /*29190*/  LEA R178, P6, R187.reuse, R242, 0x2 ;  /* 0x000000f2bbb27211 */ /* 0x044fe400078c10ff */
[-C--:B------:R-:W-:Y:S02]  /*291a0*/  LEA.HI.X.SX32 R181, R104, R243.reuse, 0x2, P3 ;  /* 0x000000f368b57211 */ /* 0x080fe400018f16ff */
[----:B------:R-:W-:Y:S01]  /*291b0*/  LEA.HI.X.SX32 R179, R187, R243, 0x2, P6 ;  /* 0x000000f3bbb37211 */ /* 0x000fe200030f16ff */
[----:B------:R-:W-:Y:S01]  /*291c0*/  IMAD.MOV.U32 R173, RZ, RZ, R154 ;  /* 0x000000ffffad7224 */ /* 0x000fe200078e009a */
[----:B------:R-:W-:Y:S01]  /*291d0*/  MOV R89, R84 ;  /* 0x0000005400597202 */ /* 0x000fe20000000f00 */
[----:B------:R1:W-:Y:S01]  /*291e0*/  STL.64 [R1+0x828], R180 ;  /* 0x000828b401007387 */ /* 0x0003e20000100a00 */
[----:B------:R-:W2:Y:S03]  /*291f0*/  LDC R84, c[0x0][0x240] ;  /* 0x00009000ff547b82 */ /* 0x000ea60000000800 */
[----:B------:R1:W-:Y:S05]  /*29200*/  STL.64 [R1+0x820], R178 ;  /* 0x000820b201007387 */ /* 0x0003ea0000100a00 */
[----:B------:R-:W2:Y:S01]  /*29210*/  LDC R154, c[0x0][0x240] ;  /* 0x00009000ff9a7b82 */ /* 0x000ea20000000800 */
[----:B---3--:R-:W-:-:S07]  /*29220*/  IMAD R152, R190, R152, RZ ;  /* 0x00000098be987224 */ /* 0x008fce00078e02ff */
[----:B------:R-:W3:Y:S01]  /*29230*/  LDC R104, c[0x0][0x240] ;  /* 0x00009000ff687b82 */ /* 0x000ee20000000800 */
[----:B------:R-:W4:Y:S01]  /*29240*/  LDL.LU R190, [R1+0x4a0] ;  /* 0x0004a00001be7983 */ /* 0x000f220000300800 */
[CC--:B-1----:R-:W-:Y:S02]  /*29250*/  LEA R180, P3, R86.reuse, R242.reuse, 0x2 ;  /* 0x000000f256b47211 */ /* 0x0c2fe400078610ff */
[C---:B------:R-:W-:Y:S02]  /*29260*/  LEA R178, P6, R189.reuse, R242, 0x2 ;  /* 0x000000f2bdb27211 */ /* 0x040fe400078c10ff */
[-C--:B------:R-:W-:Y:S02]  /*29270*/  LEA.HI.X.SX32 R181, R86, R243.reuse, 0x2, P3 ;  /* 0x000000f356b57211 */ /* 0x080fe400018f16ff */
[----:B------:R-:W-:-:S03]  /*29280*/  LEA.HI.X.SX32 R179, R189, R243, 0x2, P6 ;  /* 0x000000f3bdb37211 */ /* 0x000fc600030f16ff */
[----:B------:R1:W-:Y:S04]  /*29290*/  STL.64 [R1+0x818], R180 ;  /* 0x000818b401007387 */ /* 0x0003e80000100a00 */
[----:B------:R2:W-:Y:S01]  /*292a0*/  STL.64 [R1+0x810], R178 ;  /* 0x000810b201007387 */ /* 0x0005e20000100a00 */
[----:B-1----:R-:W-:-:S04]  /*292b0*/  LEA R180, P3, R188, R242, 0x2 ;  /* 0x000000f2bcb47211 */ /* 0x002fc800078610ff */
[----:B------:R-:W-:Y:S02]  /*292c0*/  LEA.HI.X.SX32 R181, R188, R243, 0x2, P3 ;  /* 0x000000f3bcb57211 */ /* 0x000fe400018f16ff */
[----:B--2---:R-:W-:Y:S01]  /*292d0*/  LEA R178, P6, R191, R242, 0x2 ;  /* 0x000000f2bfb27211 */ /* 0x004fe200078c10ff */
[----:B------:R-:W-:-:S03]  /*292e0*/  IMAD R154, R182, R154, RZ ;  /* 0x0000009ab69a7224 */ /* 0x000fc600078e02ff */
[----:B------:R-:W-:Y:S01]  /*292f0*/  LEA.HI.X.SX32 R179, R191, R243, 0x2, P6 ;  /* 0x000000f3bfb37211 */ /* 0x000fe200030f16ff */
[----:B----4-:R-:W-:Y:S02]  /*29300*/  IMAD R84, R190, R84, RZ ;  /* 0x00000054be547224 */ /* 0x010fe400078e02ff */
[----:B------:R-:W2:Y:S04]  /*29310*/  LDL.LU R190, [R1+0x4a4] ;  /* 0x0004a40001be7983 */ /* 0x000ea80000300800 */
[----:B------:R1:W-:Y:S04]  /*29320*/  STL.64 [R1+0x808], R180 ;  /* 0x000808b401007387 */ /* 0x0003e80000100a00 */
[----:B------:R-:W4:Y:S04]  /*29330*/  LDL.LU R182, [R1+0x18c] ;  /* 0x00018c0001b67983 */ /* 0x000f280000300800 */
[----:B------:R3:W-:Y:S01]  /*29340*/  STL.64 [R1+0x800], R178 ;  /* 0x000800b201007387 */ /* 0x0007e20000100a00 */
[----:B-1----:R-:W-:-:S04]  /*29350*/  LEA R180, P3, R87, R242, 0x2 ;  /* 0x000000f257b47211 */ /* 0x002fc800078610ff */
[-C--:B------:R-:W-:Y:S01]  /*29360*/  LEA.HI.X.SX32 R181, R87, R243.reuse, 0x2, P3 ;  /* 0x000000f357b57211 */ /* 0x080fe200018f16ff */
[----:B------:R-:W-:Y:S01]  /*29370*/  IMAD.MOV.U32 R176, RZ, RZ, R89 ;  /* 0x000000ffffb07224 */ /* 0x000fe200078e0059 */
[----:B------:R-:W1:Y:S01]  /*29380*/  LDC R87, c[0x0][0x240] ;  /* 0x00009000ff577b82 */ /* 0x000e620000000800 */
[C---:B---3--:R-:W-:Y:S02]  /*29390*/  LEA R178, P6, R193.reuse, R242, 0x2 ;  /* 0x000000f2c1b27211 */ /* 0x048fe400078c10ff */
[----:B------:R3:W-:Y:S01]  /*293a0*/  STL.64 [R1+0x7f8], R180 ;  /* 0x0007f8b401007387 */ /* 0x0007e20000100a00 */
[----:B------:R-:W-:Y:S01]  /*293b0*/  IMAD.MOV.U32 R89, RZ, RZ, R88 ;  /* 0x000000ffff597224 */ /* 0x000fe200078e0058 */
[----:B------:R-:W-:-:S03]  /*293c0*/  LEA.HI.X.SX32 R179, R193, R243, 0x2, P6 ;  /* 0x000000f3c1b37211 */ /* 0x000fc600030f16ff */
[----:B------:R-:W2:Y:S02]  /*293d0*/  LDC R88, c[0x0][0x240] ;  /* 0x00009000ff587b82 */ /* 0x000ea40000000800 */
[----:B------:R3:W-:Y:S02]  /*293e0*/  STL.64 [R1+0x7f0], R178 ;  /* 0x0007f0b201007387 */ /* 0x0007e40000100a00 */
[----:B---3--:R-:W-:-:S04]  /*293f0*/  LEA R180, P3, R199, R242, 0x2 ;  /* 0x000000f2c7b47211 */ /* 0x008fc800078610ff */
[----:B------:R-:W-:Y:S02]  /*29400*/  LEA.HI.X.SX32 R181, R199, R243, 0x2, P3 ;  /* 0x000000f3c7b57211 */ /* 0x000fe400018f16ff */
[----:B------:R-:W-:-:S03]  /*29410*/  LEA R178, P6, R194, R242, 0x2 ;  /* 0x000000f2c2b27211 */ /* 0x000fc600078c10ff */
[----:B------:R3:W-:Y:S01]  /*29420*/  STL.64 [R1+0x7e8], R180 ;  /* 0x0007e8b401007387 */ /* 0x0007e20000100a00 */
[CC--:B------:R-:W-:Y:S02]  /*29430*/  LEA R188, P3, R201.reuse, R242.reuse, 0x2 ;  /* 0x000000f2c9bc7211 */ /* 0x0c0fe400078610ff */
[-C--:B------:R-:W-:Y:S02]  /*29440*/  LEA.HI.X.SX32 R179, R194, R243.reuse, 0x2, P6 ;  /* 0x000000f3c2b37211 */ /* 0x080fe400030f16ff */
[-C--:B------:R-:W-:Y:S02]  /*29450*/  LEA.HI.X.SX32 R189, R201, R243.reuse, 0x2, P3 ;  /* 0x000000f3c9bd7211 */ /* 0x080fe400018f16ff */
[CC--:B---3--:R-:W-:Y:S01]  /*29460*/  LEA R180, P6, R184.reuse, R242.reuse, 0x2 ;  /* 0x000000f2b8b47211 */ /* 0x0c8fe200078c10ff */
[----:B------:R-:W-:Y:S03]  /*29470*/  STL.64 [R1+0x7e0], R178 ;  /* 0x0007e0b201007387 */ /* 0x000fe60000100a00 */
[----:B------:R-:W-:Y:S01]  /*29480*/  LEA.HI.X.SX32 R181, R184, R243, 0x2, P6 ;  /* 0x000000f3b8b57211 */ /* 0x000fe200030f16ff */
[----:B------:R3:W-:Y:S04]  /*29490*/  STL.64 [R1+0x7d8], R188 ;  /* 0x0007d8bc01007387 */ /* 0x0007e80000100a00 */
[----:B------:R1:W-:Y:S01]  /*294a0*/  STL.64 [R1+0x7d0], R180 ;  /* 0x0007d0b401007387 */ /* 0x0003e20000100a00 */
[----:B---3--:R-:W-:-:S02]  /*294b0*/  LEA R188, P3, R203, R242, 0x2 ;  /* 0x000000f2cbbc7211 */ /* 0x008fc400078610ff */
[C---:B-1----:R-:W-:Y:S02]  /*294c0*/  LEA R180, P6, R196.reuse, R242, 0x2 ;  /* 0x000000f2c4b47211 */ /* 0x042fe400078c10ff */
[-C--:B------:R-:W-:Y:S02]  /*294d0*/  LEA.HI.X.SX32 R189, R203, R243.reuse, 0x2, P3 ;  /* 0x000000f3cbbd7211 */ /* 0x080fe400018f16ff */
[----:B------:R-:W-:Y:S01]  /*294e0*/  LEA.HI.X.SX32 R181, R196, R243, 0x2, P6 ;  /* 0x000000f3c4b57211 */ /* 0x000fe200030f16ff */
[----:B--2---:R-:W-:Y:S02]  /*294f0*/  IMAD R86, R190, R88, RZ ;  /* 0x00000058be567224 */ /* 0x004fe400078e02ff */
[----:B------:R-:W2:Y:S01]  /*29500*/  LDL.LU R190, [R1+0x190] ;  /* 0x0001900001be7983 */ /* 0x000ea20000300800 */
[----:B------:R-:W1:Y:S03]  /*29510*/  LDC R88, c[0x0][0x240] ;  /* 0x00009000ff587b82 */ /* 0x000e660000000800 */
[----:B------:R3:W-:Y:S04]  /*29520*/  STL.64 [R1+0x7c8], R188 ;  /* 0x0007c8bc01007387 */ /* 0x0007e80000100a00 */
[----:B------:R4:W-:Y:S01]  /*29530*/  STL.64 [R1+0x7c0], R180 ;  /* 0x0007c0b401007387 */ /* 0x0009e20000100a00 */
[----:B---3--:R-:W-:-:S02]  /*29540*/  LEA R188, P3, R205, R242, 0x2 ;  /* 0x000000f2cdbc7211 */ /* 0x008fc400078610ff */
[----:B----4-:R-:W-:Y:S02]  /*29550*/  LEA R180, P6, R197, R242, 0x2 ;  /* 0x000000f2c5b47211 */ /* 0x010fe400078c10ff */
[-C--:B------:R-:W-:Y:S02]  /*29560*/  LEA.HI.X.SX32 R189, R205, R243.reuse, 0x2, P3 ;  /* 0x000000f3cdbd7211 */ /* 0x080fe400018f16ff */
[----:B------:R-:W-:-:S03]  /*29570*/  LEA.HI.X.SX32 R181, R197, R243, 0x2, P6 ;  /* 0x000000f3c5b57211 */ /* 0x000fc600030f16ff */
[----:B------:R3:W-:Y:S04]  /*29580*/  STL.64 [R1+0x7b8], R188 ;  /* 0x0007b8bc01007387 */ /* 0x0007e80000100a00 */
[----:B------:R4:W-:Y:S04]  /*29590*/  STL.64 [R1+0x7b0], R180 ;  /* 0x0007b0b401007387 */ /* 0x0009e80000100a00 */
[----:B------:R-:W1:Y:S01]  /*295a0*/  LDL.LU R192, [R1+0x4a8] ;  /* 0x0004a80001c07983 */ /* 0x000e620000300800 */
[-C--:B---3--:R-:W-:Y:S02]  /*295b0*/  LEA R188, P3, R207, R242.reuse, 0x2 ;  /* 0x000000f2cfbc7211 */ /* 0x088fe400078610ff */
[----:B----4-:R-:W-:-:S02]  /*295c0*/  LEA R180, P6, R198, R242, 0x2 ;  /* 0x000000f2c6b47211 */ /* 0x010fc400078c10ff */
[-C--:B------:R-:W-:Y:S02]  /*295d0*/  LEA.HI.X.SX32 R189, R207, R243.reuse, 0x2, P3 ;  /* 0x000000f3cfbd7211 */ /* 0x080fe400018f16ff */
[----:B------:R-:W-:-:S03]  /*295e0*/  LEA.HI.X.SX32 R181, R198, R243, 0x2, P6 ;  /* 0x000000f3c6b57211 */ /* 0x000fc600030f16ff */
[----:B------:R3:W-:Y:S04]  /*295f0*/  STL.64 [R1+0x7a8], R188 ;  /* 0x0007a8bc01007387 */ /* 0x0007e80000100a00 */
[----:B------:R4:W-:Y:S01]  /*29600*/  STL.64 [R1+0x7a0], R180 ;  /* 0x0007a0b401007387 */ /* 0x0009e20000100a00 */
[----:B-1----:R-:W-:-:S03]  /*29610*/  IMAD R88, R192, R88, RZ ;  /* 0x00000058c0587224 */ /* 0x002fc600078e02ff */
[----:B------:R-:W2:Y:S01]  /*29620*/  LDL.LU R192, [R1+0x4ac] ;  /* 0x0004ac0001c07983 */ /* 0x000ea20000300800 */
[-C--:B---3--:R-:W-:Y:S02]  /*29630*/  LEA R188, P3, R182, R242.reuse, 0x2 ;  /* 0x000000f2b6bc7211 */ /* 0x088fe400078610ff */
[----:B----4-:R-:W-:Y:S02]  /*29640*/  LEA R180, P6, R200, R242, 0x2 ;  /* 0x000000f2c8b47211 */ /* 0x010fe400078c10ff */
[-C--:B------:R-:W-:Y:S02]  /*29650*/  LEA.HI.X.SX32 R189, R182, R243.reuse, 0x2, P3 ;  /* 0x000000f3b6bd7211 */ /* 0x080fe400018f16ff */
[----:B------:R-:W-:-:S03]  /*29660*/  LEA.HI.X.SX32 R181, R200, R243, 0x2, P6 ;  /* 0x000000f3c8b57211 */ /* 0x000fc600030f16ff */
[----:B------:R1:W-:Y:S01]  /*29670*/  STL.64 [R1+0x798], R188 ;  /* 0x000798bc01007387 */ /* 0x0003e20000100a00 */
[----:B------:R-:W-:Y:S02]  /*29680*/  IMAD.MOV.U32 R178, RZ, RZ, R100 ;  /* 0x000000ffffb27224 */ /* 0x000fe400078e0064 */
[----:B------:R-:W-:Y:S01]  /*29690*/  IMAD.MOV.U32 R100, RZ, RZ, R95 ;  /* 0x000000ffff647224 */ /* 0x000fe200078e005f */
[----:B------:R-:W-:Y:S02]  /*296a0*/  MOV R95, R89 ;  /* 0x00000059005f7202 */ /* 0x000fe40000000f00 */
[----:B------:R-:W3:Y:S01]  /*296b0*/  LDC R89, c[0x0][0x240] ;  /* 0x00009000ff597b82 */ /* 0x000ee20000000800 */
[----:B--2---:R-:W-:Y:S02]  /*296c0*/  IMAD R87, R192, R87, RZ ;  /* 0x00000057c0577224 */ /* 0x004fe400078e02ff */
[----:B------:R-:W2:Y:S04]  /*296d0*/  LDL.LU R192, [R1+0x194] ;  /* 0x0001940001c07983 */ /* 0x000ea80000300800 */
[----:B------:R4:W-:Y:S04]  /*296e0*/  STL.64 [R1+0x790], R180 ;  /* 0x000790b401007387 */ /* 0x0009e80000100a00 */
[----:B------:R-:W3:Y:S01]  /*296f0*/  LDL.LU R182, [R1+0x4b0] ;  /* 0x0004b00001b67983 */ /* 0x000ee20000300800 */
[----:B-1----:R-:W-:-:S04]  /*29700*/  LEA R188, P3, R90, R242, 0x2 ;  /* 0x000000f25abc7211 */ /* 0x002fc800078610ff */
[----:B------:R-:W-:Y:S02]  /*29710*/  LEA.HI.X.SX32 R189, R90, R243, 0x2, P3 ;  /* 0x000000f35abd7211 */ /* 0x000fe400018f16ff */
[----:B----4-:R-:W-:-:S04]  /*29720*/  LEA R180, P6, R202, R242, 0x2 ;  /* 0x000000f2cab47211 */ /* 0x010fc800078c10ff */
[----:B------:R-:W-:Y:S01]  /*29730*/  LEA.HI.X.SX32 R181, R202, R243, 0x2, P6 ;  /* 0x000000f3cab57211 */ /* 0x000fe200030f16ff */
[----:B------:R1:W-:Y:S04]  /*29740*/  STL.64 [R1+0x788], R188 ;  /* 0x000788bc01007387 */ /* 0x0003e80000100a00 */
[----:B------:R4:W-:Y:S01]  /*29750*/  STL.64 [R1+0x780], R180 ;  /* 0x000780b401007387 */ /* 0x0009e20000100a00 */
[----:B------:R-:W-:Y:S02]  /*29760*/  IMAD.MOV.U32 R184, RZ, RZ, R178 ;  /* 0x000000ffffb87224 */ /* 0x000fe400078e00b2 */
[----:B------:R-:W-:Y:S02]  /*29770*/  IMAD.MOV.U32 R178, RZ, RZ, R94 ;  /* 0x000000ffffb27224 */ /* 0x000fe400078e005e */
[----:B------:R-:W2:Y:S01]  /*29780*/  LDC R94, c[0x0][0x240] ;  /* 0x00009000ff5e7b82 */ /* 0x000ea20000000800 */
[----:B---3--:R-:W-:-:S02]  /*29790*/  IMAD R89, R182, R89, RZ ;  /* 0x00000059b6597224 */ /* 0x008fc400078e02ff */
[----:B------:R-:W2:Y:S01]  /*297a0*/  LDL.LU R182, [R1+0x4b4] ;  /* 0x0004b40001b67983 */ /* 0x000ea20000300800 */
[CC--:B-1----:R-:W-:Y:S02]  /*297b0*/  LEA R188, P3, R109.reuse, R242.reuse, 0x2 ;  /* 0x000000f26dbc7211 */ /* 0x0c2fe400078610ff */
[C---:B----4-:R-:W-:Y:S02]  /*297c0*/  LEA R180, P6, R204.reuse, R242, 0x2 ;  /* 0x000000f2ccb47211 */ /* 0x050fe400078c10ff */
[-C--:B------:R-:W-:Y:S02]  /*297d0*/  LEA.HI.X.SX32 R189, R109, R243.reuse, 0x2, P3 ;  /* 0x000000f36dbd7211 */ /* 0x080fe400018f16ff */
[----:B------:R-:W-:Y:S01]  /*297e0*/  LEA.HI.X.SX32 R181, R204, R243, 0x2, P6 ;  /* 0x000000f3ccb57211 */ /* 0x000fe200030f16ff */
[----:B------:R-:W1:Y:S02]  /*297f0*/  LDC R109, c[0x0][0x240] ;  /* 0x00009000ff6d7b82 */ /* 0x000e640000000800 */
[----:B------:R3:W-:Y:S04]  /*29800*/  STL.64 [R1+0x778], R188 ;  /* 0x000778bc01007387 */ /* 0x0007e80000100a00 */
[----:B------:R4:W-:Y:S01]  /*29810*/  STL.64 [R1+0x770], R180 ;  /* 0x000770b401007387 */ /* 0x0009e20000100a00 */
[----:B------:R-:W-:Y:S01]  /*29820*/  MOV R179, R184 ;  /* 0x000000b800b37202 */ /* 0x000fe20000000f00 */
[----:B------:R-:W-:-:S02]  /*29830*/  IMAD.MOV.U32 R184, RZ, RZ, R178 ;  /* 0x000000ffffb87224 */ /* 0x000fc400078e00b2 */
[----:B------:R-:W-:Y:S01]  /*29840*/  IMAD.MOV.U32 R178, RZ, RZ, R100 ;  /* 0x000000ffffb27224 */ /* 0x000fe200078e0064 */
[----:B------:R-:W-:Y:S01]  /*29850*/  MOV R100, R176 ;  /* 0x000000b000647202 */ /* 0x000fe20000000f00 */
[----:B------:R-:W-:Y:S02]  /*29860*/  IMAD.MOV.U32 R176, RZ, RZ, R106 ;  /* 0x000000ffffb07224 */ /* 0x000fe400078e006a */
[----:B------:R-:W1:Y:S01]  /*29870*/  LDC R106, c[0x0][0x240] ;  /* 0x00009000ff6a7b82 */ /* 0x000e620000000800 */
[----:B--2---:R-:W-:Y:S02]  /*29880*/  IMAD R94, R182, R94, RZ ;  /* 0x0000005eb65e7224 */ /* 0x004fe400078e02ff */
[----:B------:R-:W1:Y:S01]  /*29890*/  LDL.LU R182, [R1+0x4b8] ;  /* 0x0004b80001b67983 */ /* 0x000e620000300800 */
[-C--:B---3--:R-:W-:Y:S02]  /*298a0*/  LEA R188, P3, R91, R242.reuse, 0x2 ;  /* 0x000000f25bbc7211 */ /* 0x088fe400078610ff */
[----:B----4-:R-:W-:-:S02]  /*298b0*/  LEA R180, P6, R190, R242, 0x2 ;  /* 0x000000f2beb47211 */ /* 0x010fc400078c10ff */
[-C--:B------:R-:W-:Y:S02]  /*298c0*/  LEA.HI.X.SX32 R189, R91, R243.reuse, 0x2, P3 ;  /* 0x000000f35bbd7211 */ /* 0x080fe400018f16ff */
[----:B------:R-:W-:-:S03]  /*298d0*/  LEA.HI.X.SX32 R181, R190, R243, 0x2, P6 ;  /* 0x000000f3beb57211 */ /* 0x000fc600030f16ff */
[----:B------:R2:W-:Y:S01]  /*298e0*/  STL.64 [R1+0x768], R188 ;  /* 0x000768bc01007387 */ /* 0x0005e20000100a00 */
[----:B------:R-:W-:-:S04]  /*298f0*/  LEA R90, P6, R208, R242, 0x2 ;  /* 0x000000f2d05a7211 */ /* 0x000fc800078c10ff */
[-C--:B------:R-:W-:Y:S02]  /*29900*/  LEA.HI.X.SX32 R91, R208, R243.reuse, 0x2, P6 ;  /* 0x000000f3d05b7211 */ /* 0x080fe400030f16ff */
[CC--:B--2---:R-:W-:Y:S01]  /*29910*/  LEA R188, P3, R96.reuse, R242.reuse, 0x2 ;  /* 0x000000f260bc7211 */ /* 0x0c4fe200078610ff */
[----:B------:R-:W-:Y:S03]  /*29920*/  STL.64 [R1+0x760], R180 ;  /* 0x000760b401007387 */ /* 0x000fe60000100a00 */
[----:B------:R-:W-:Y:S02]  /*29930*/  LEA.HI.X.SX32 R189, R96, R243, 0x2, P3 ;  /* 0x000000f360bd7211 */ /* 0x000fe400018f16ff */
[----:B------:R-:W-:-:S04]  /*29940*/  LEA R190, P3, R214, R242, 0x2 ;  /* 0x000000f2d6be7211 */ /* 0x000fc800078610ff */
[----:B------:R-:W-:Y:S01]  /*29950*/  LEA.HI.X.SX32 R191, R214, R243, 0x2, P3 ;  /* 0x000000f3d6bf7211 */ /* 0x000fe200018f16ff */
[----:B-1----:R-:W-:Y:S02]  /*29960*/  IMAD R106, R182, R106, RZ ;  /* 0x0000006ab66a7224 */ /* 0x002fe400078e02ff */
[----:B------:R-:W2:Y:S04]  /*29970*/  LDL.LU R182, [R1+0x198] ;  /* 0x0001980001b67983 */ /* 0x000ea80000300800 */
[----:B------:R-:W-:Y:S04]  /*29980*/  STL.64 [R1+0x758], R188 ;  /* 0x000758bc01007387 */ /* 0x000fe80000100a00 */
[----:B------:R1:W-:Y:S04]  /*29990*/  STL.64 [R1+0x750], R90 ;  /* 0x0007505a01007387 */ /* 0x0003e80000100a00 */
[----:B------:R3:W-:Y:S01]  /*299a0*/  STL.64 [R1+0x748], R190 ;  /* 0x000748be01007387 */ /* 0x0007e20000100a00 */
[----:B-1----:R-:W-:-:S04]  /*299b0*/  LEA R90, P6, R209, R242, 0x2 ;  /* 0x000000f2d15a7211 */ /* 0x002fc800078c10ff */
[----:B------:R-:W-:Y:S02]  /*299c0*/  LEA.HI.X.SX32 R91, R209, R243, 0x2, P6 ;  /* 0x000000f3d15b7211 */ /* 0x000fe400030f16ff */
[----:B---3--:R-:W-:-:S03]  /*299d0*/  LEA R190, P3, R216, R242, 0x2 ;  /* 0x000000f2d8be7211 */ /* 0x008fc600078610ff */
[----:B------:R1:W-:Y:S01]  /*299e0*/  STL.64 [R1+0x740], R90 ;  /* 0x0007405a01007387 */ /* 0x0003e20000100a00 */
[----:B------:R-:W-:Y:S02]  /*299f0*/  LEA.HI.X.SX32 R191, R216, R243, 0x2, P3 ;  /* 0x000000f3d8bf7211 */ /* 0x000fe400018f16ff */
[----:B-1----:R-:W-:-:S03]  /*29a00*/  LEA R90, P6, R210, R242, 0x2 ;  /* 0x000000f2d25a7211 */ /* 0x002fc600078c10ff */
[----:B------:R1:W-:Y:S01]  /*29a10*/  STL.64 [R1+0x738], R190 ;  /* 0x000738be01007387 */ /* 0x0003e20000100a00 */
[----:B------:R-:W-:-:S05]  /*29a20*/  LEA.HI.X.SX32 R91, R210, R243, 0x2, P6 ;  /* 0x000000f3d25b7211 */ /* 0x000fca00030f16ff */
[----:B------:R3:W-:Y:S01]  /*29a30*/  STL.64 [R1+0x730], R90 ;  /* 0x0007305a01007387 */ /* 0x0007e20000100a00 */
[----:B-1----:R-:W-:-:S04]  /*29a40*/  LEA R190, P3, R192, R242, 0x2 ;  /* 0x000000f2c0be7211 */ /* 0x002fc800078610ff */
[----:B------:R-:W-:Y:S02]  /*29a50*/  LEA.HI.X.SX32 R191, R192, R243, 0x2, P3 ;  /* 0x000000f3c0bf7211 */ /* 0x000fe400018f16ff */
[----:B---3--:R-:W-:-:S03]  /*29a60*/  LEA R90, P6, R211, R242, 0x2 ;  /* 0x000000f2d35a7211 */ /* 0x008fc600078c10ff */
[----:B------:R-:W-:Y:S01]  /*29a70*/  STL.64 [R1+0x728], R190 ;  /* 0x000728be01007387 */ /* 0x000fe20000100a00 */
[----:B------:R-:W-:-:S03]  /*29a80*/  LEA.HI.X.SX32 R91, R211, R243, 0x2, P6 ;  /* 0x000000f3d35b7211 */ /* 0x000fc600030f16ff */
[----:B------:R-:W3:Y:S01]  /*29a90*/  LDL.LU R192, [R1+0x19c] ;  /* 0x00019c0001c07983 */ /* 0x000ee20000300800 */
[----:B------:R-:W-:-:S03]  /*29aa0*/  LEA R196, P3, R220, R242, 0x2 ;  /* 0x000000f2dcc47211 */ /* 0x000fc600078610ff */
[----:B------:R1:W-:Y:S01]  /*29ab0*/  STL.64 [R1+0x720], R90 ;  /* 0x0007205a01007387 */ /* 0x0003e20000100a00 */
[----:B------:R-:W-:Y:S02]  /*29ac0*/  LEA.HI.X.SX32 R197, R220, R243, 0x2, P3 ;  /* 0x000000f3dcc57211 */ /* 0x000fe400018f16ff */
[----:B-1----:R-:W-:-:S04]  /*29ad0*/  LEA R90, P6, R212, R242, 0x2 ;  /* 0x000000f2d45a7211 */ /* 0x002fc800078c10ff */
[----:B------:R-:W-:Y:S01]  /*29ae0*/  LEA.HI.X.SX32 R91, R212, R243, 0x2, P6 ;  /* 0x000000f3d45b7211 */ /* 0x000fe200030f16ff */
[----:B------:R1:W-:Y:S04]  /*29af0*/  STL.64 [R1+0x718], R196 ;  /* 0x000718c401007387 */ /* 0x0003e80000100a00 */
[----:B------:R4:W-:Y:S04]  /*29b00*/  STL.64 [R1+0x710], R90 ;  /* 0x0007105a01007387 */ /* 0x0009e80000100a00 */
[----:B------:R-:W3:Y:S01]  /*29b10*/  LDL.LU R185, [R1+0x4bc] ;  /* 0x0004bc0001b97983 */ /* 0x000ee20000300800 */
[----:B------:R-:W-:Y:S01]  /*29b20*/  IMAD.MOV.U32 R180, RZ, RZ, R179 ;  /* 0x000000ffffb47224 */ /* 0x000fe200078e00b3 */
[----:B------:R-:W-:Y:S01]  /*29b30*/  MOV R179, R184 ;  /* 0x000000b800b37202 */ /* 0x000fe20000000f00 */
[----:B------:R-:W-:-:S02]  /*29b40*/  IMAD.MOV.U32 R184, RZ, RZ, R178 ;  /* 0x000000ffffb87224 */ /* 0x000fc400078e00b2 */
[----:B------:R-:W-:Y:S01]  /*29b50*/  IMAD.MOV.U32 R178, RZ, RZ, R100 ;  /* 0x000000ffffb27224 */ /* 0x000fe200078e0064 */
[----:B------:R-:W-:Y:S01]  /*29b60*/  MOV R100, R176 ;  /* 0x000000b000647202 */ /* 0x000fe20000000f00 */
[----:B------:R-:W-:Y:S02]  /*29b70*/  IMAD.MOV.U32 R176, RZ, RZ, R95 ;  /* 0x000000ffffb07224 */ /* 0x000fe400078e005f */
[----:B------:R-:W3:Y:S01]  /*29b80*/  LDC R95, c[0x0][0x240] ;  /* 0x00009000ff5f7b82 */ /* 0x000ee20000000800 */
[CC--:B-1----:R-:W-:Y:S02]  /*29b90*/  LEA R196, P3, R222.reuse, R242.reuse, 0x2 ;  /* 0x000000f2dec47211 */ /* 0x0c2fe400078610ff */
[C---:B----4-:R-:W-:Y:S02]  /*29ba0*/  LEA R90, P6, R213.reuse, R242, 0x2 ;  /* 0x000000f2d55a7211 */ /* 0x050fe400078c10ff */
[-C--:B------:R-:W-:Y:S02]  /*29bb0*/  LEA.HI.X.SX32 R197, R222, R243.reuse, 0x2, P3 ;  /* 0x000000f3dec57211 */ /* 0x080fe400018f16ff */
[----:B------:R-:W-:-:S03]  /*29bc0*/  LEA.HI.X.SX32 R91, R213, R243, 0x2, P6 ;  /* 0x000000f3d55b7211 */ /* 0x000fc600030f16ff */
[----:B------:R1:W-:Y:S04]  /*29bd0*/  STL.64 [R1+0x708], R196 ;  /* 0x000708c401007387 */ /* 0x0003e80000100a00 */
[----:B------:R2:W-:Y:S01]  /*29be0*/  STL.64 [R1+0x700], R90 ;  /* 0x0007005a01007387 */ /* 0x0005e20000100a00 */
[----:B-1----:R-:W-:-:S04]  /*29bf0*/  LEA R196, P3, R92, R242, 0x2 ;  /* 0x000000f25cc47211 */ /* 0x002fc800078610ff */
[----:B------:R-:W-:Y:S02]  /*29c00*/  LEA.HI.X.SX32 R197, R92, R243, 0x2, P3 ;  /* 0x000000f35cc57211 */ /* 0x000fe400018f16ff */
[----:B--2---:R-:W-:-:S04]  /*29c10*/  LEA R90, P6, R182, R242, 0x2 ;  /* 0x000000f2b65a7211 */ /* 0x004fc800078c10ff */
[----:B------:R-:W-:Y:S01]  /*29c20*/  LEA.HI.X.SX32 R91, R182, R243, 0x2, P6 ;  /* 0x000000f3b65b7211 */ /* 0x000fe200030f16ff */
[----:B---3--:R-:W-:Y:S02]  /*29c30*/  IMAD R95, R185, R95, RZ ;  /* 0x0000005fb95f7224 */ /* 0x008fe400078e02ff */
[----:B------:R-:W2:Y:S04]  /*29c40*/  LDL.LU R185, [R1+0x4c0] ;  /* 0x0004c00001b97983 */ /* 0x000ea80000300800 */
[----:B------:R1:W-:Y:S04]  /*29c50*/  STL.64 [R1+0x6f8], R196 ;  /* 0x0006f8c401007387 */ /* 0x0003e80000100a00 */
[----:B------:R3:W-:Y:S04]  /*29c60*/  STL.64 [R1+0x6f0], R90 ;  /* 0x0006f05a01007387 */ /* 0x0007e80000100a00 */
[----:B------:R-:W4:Y:S01]  /*29c70*/  LDL.LU R182, [R1+0x4c4] ;  /* 0x0004c40001b67983 */ /* 0x000f220000300800 */
[----:B------:R-:W-:Y:S01]  /*29c80*/  IMAD.MOV.U32 R188, RZ, RZ, R180 ;  /* 0x000000ffffbc7224 */ /* 0x000fe200078e00b4 */
[----:B------:R-:W-:Y:S01]  /*29c90*/  MOV R180, R179 ;  /* 0x000000b300b47202 */ /* 0x000fe20000000f00 */
[----:B------:R-:W-:-:S02]  /*29ca0*/  IMAD.MOV.U32 R179, RZ, RZ, R184 ;  /* 0x000000ffffb37224 */ /* 0x000fc400078e00b8 */
[----:B------:R-:W-:Y:S01]  /*29cb0*/  IMAD.MOV.U32 R184, RZ, RZ, R178 ;  /* 0x000000ffffb87224 */ /* 0x000fe200078e00b2 */
[----:B------:R-:W-:Y:S01]  /*29cc0*/  MOV R178, R100 ;  /* 0x0000006400b27202 */ /* 0x000fe20000000f00 */
[----:B------:R-:W-:Y:S01]  /*29cd0*/  IMAD.MOV.U32 R181, RZ, RZ, R188 ;  /* 0x000000ffffb57224 */ /* 0x000fe200078e00bc */
[----:B-1----:R-:W-:Y:S01]  /*29ce0*/  LEA R196, P3, R97, R242, 0x2 ;  /* 0x000000f261c47211 */ /* 0x002fe200078610ff */
[----:B------:R-:W-:Y:S01]  /*29cf0*/  IMAD.MOV.U32 R188, RZ, RZ, R180 ;  /* 0x000000ffffbc7224 */ /* 0x000fe200078e00b4 */
[----:B------:R-:W-:Y:S01]  /*29d00*/  MOV R180, R184 ;  /* 0x000000b800b47202 */ /* 0x000fe20000000f00 */
[----:B------:R-:W-:Y:S01]  /*29d10*/  IMAD.MOV.U32 R184, RZ, RZ, R178 ;  /* 0x000000ffffb87224 */ /* 0x000fe200078e00b2 */
[----:B---3--:R-:W-:Y:S01]  /*29d20*/  LEA R90, P6, R217, R242, 0x2 ;  /* 0x000000f2d95a7211 */ /* 0x008fe200078c10ff */
[----:B------:R-:W-:Y:S01]  /*29d30*/  IMAD.MOV.U32 R178, RZ, RZ, R176 ;  /* 0x000000ffffb27224 */ /* 0x000fe200078e00b0 */
[----:B------:R-:W-:Y:S01]  /*29d40*/  MOV R176, R167 ;  /* 0x000000a700b07202 */ /* 0x000fe20000000f00 */
[----:B------:R-:W-:Y:S01]  /*29d50*/  IMAD.MOV.U32 R167, RZ, RZ, R163 ;  /* 0x000000ffffa77224 */ /* 0x000fe200078e00a3 */
[----:B------:R-:W-:Y:S01]  /*29d60*/  MOV R190, R103 ;  /* 0x0000006700be7202 */ /* 0x000fe20000000f00 */
[----:B------:R-:W-:Y:S01]  /*29d70*/  IMAD.MOV.U32 R163, RZ, RZ, R102 ;  /* 0x000000ffffa37224 */ /* 0x000fe200078e0066 */
[-C--:B------:R-:W-:Y:S01]  /*29d80*/  LEA.HI.X.SX32 R197, R97, R243.reuse, 0x2, P3 ;  /* 0x000000f361c57211 */ /* 0x080fe200018f16ff */
[----:B------:R-:W4:Y:S01]  /*29d90*/  LDC R102, c[0x0][0x240] ;  /* 0x00009000ff667b82 */ /* 0x000f220000000800 */
[----:B------:R-:W-:-:S03]  /*29da0*/  LEA.HI.X.SX32 R91, R217, R243, 0x2, P6 ;  /* 0x000000f3d95b7211 */ /* 0x000fc600030f16ff */
[----:B------:R1:W-:Y:S04]  /*29db0*/  STL.64 [R1+0x6e8], R196 ;  /* 0x0006e8c401007387 */ /* 0x0003e80000100a00 */
[----:B------:R-:W3:Y:S01]  /*29dc0*/  LDL.LU R187, [R1+0x1a0] ;  /* 0x0001a00001bb7983 */ /* 0x000ee20000300800 */
[----:B------:R-:W3:Y:S03]  /*29dd0*/  LDC R103, c[0x0][0x240] ;  /* 0x00009000ff677b82 */ /* 0x000ee60000000800 */
[----:B------:R1:W-:Y:S05]  /*29de0*/  STL.64 [R1+0x6e0], R90 ;  /* 0x0006e05a01007387 */ /* 0x0003ea0000100a00 */
[----:B------:R-:W2:Y:S01]  /*29df0*/  LDC R100, c[0x0][0x240] ;  /* 0x00009000ff647b82 */ /* 0x000ea20000000800 */
[----:B----4-:R-:W-:-:S02]  /*29e00*/  IMAD R102, R182, R102, RZ ;  /* 0x00000066b6667224 */ /* 0x010fc400078e02ff */
[----:B------:R-:W4:Y:S01]  /*29e10*/  LDL.LU R182, [R1+0x4c8] ;  /* 0x0004c80001b67983 */ /* 0x000f220000300800 */
[-C--:B-1----:R-:W-:Y:S02]  /*29e20*/  LEA R196, P3, R93, R242.reuse, 0x2 ;  /* 0x000000f25dc47211 */ /* 0x082fe400078610ff */
[-C--:B------:R-:W-:Y:S02]  /*29e30*/  LEA R90, P6, R219, R242.reuse, 0x2 ;  /* 0x000000f2db5a7211 */ /* 0x080fe400078c10ff */
[-C--:B------:R-:W-:Y:S02]  /*29e40*/  LEA.HI.X.SX32 R197, R93, R243.reuse, 0x2, P3 ;  /* 0x000000f35dc57211 */ /* 0x080fe400018f16ff */
[-C--:B------:R-:W-:Y:S02]  /*29e50*/  LEA.HI.X.SX32 R91, R219, R243.reuse, 0x2, P6 ;  /* 0x000000f3db5b7211 */ /* 0x080fe400030f16ff */
[C---:B------:R-:W-:Y:S01]  /*29e60*/  LEA R96, P3, R98.reuse, R242, 0x2 ;  /* 0x000000f262607211 */ /* 0x040fe200078610ff */
[----:B------:R-:W-:Y:S04]  /*29e70*/  STL.64 [R1+0x6d8], R196 ;  /* 0x0006d8c401007387 */ /* 0x000fe80000100a00 */
[----:B------:R1:W-:Y:S01]  /*29e80*/  STL.64 [R1+0x6d0], R90 ;  /* 0x0006d05a01007387 */ /* 0x0003e20000100a00 */
[----:B------:R-:W-:-:S02]  /*29e90*/  LEA.HI.X.SX32 R97, R98, R243, 0x2, P3 ;  /* 0x000000f362617211 */ /* 0x000fc400018f16ff */
[-C--:B------:R-:W-:Y:S02]  /*29ea0*/  LEA R92, P3, R192, R242.reuse, 0x2 ;  /* 0x000000f2c05c7211 */ /* 0x080fe400078610ff */
[----:B-1----:R-:W-:-:S04]  /*29eb0*/  LEA R90, P6, R221, R242, 0x2 ;  /* 0x000000f2dd5a7211 */ /* 0x002fc800078c10ff */
[-C--:B------:R-:W-:Y:S02]  /*29ec0*/  LEA.HI.X.SX32 R91, R221, R243.reuse, 0x2, P6 ;  /* 0x000000f3dd5b7211 */ /* 0x080fe400030f16ff */
[----:B------:R-:W-:Y:S01]  /*29ed0*/  LEA.HI.X.SX32 R93, R192, R243, 0x2, P3 ;  /* 0x000000f3c05d7211 */ /* 0x000fe200018f16ff */
[----:B----4-:R-:W-:Y:S02]  /*29ee0*/  IMAD R104, R182, R104, RZ ;  /* 0x00000068b6687224 */ /* 0x010fe400078e02ff */
[----:B------:R-:W4:Y:S04]  /*29ef0*/  LDL.LU R182, [R1+0x4cc] ;  /* 0x0004cc0001b67983 */ /* 0x000f280000300800 */
[----:B------:R-:W-:Y:S04]  /*29f00*/  STL.64 [R1+0x6c8], R96 ;  /* 0x0006c86001007387 */ /* 0x000fe80000100a00 */
[----:B------:R1:W-:Y:S04]  /*29f10*/  STL.64 [R1+0x6c0], R90 ;  /* 0x0006c05a01007387 */ /* 0x0003e80000100a00 */
[----:B------:R2:W-:Y:S01]  /*29f20*/  STL.64 [R1+0x6b8], R92 ;  /* 0x0006b85c01007387 */ /* 0x0005e20000100a00 */
[----:B-1----:R-:W-:-:S04]  /*29f30*/  LEA R90, P6, R223, R242, 0x2 ;  /* 0x000000f2df5a7211 */ /* 0x002fc800078c10ff */
[-C--:B------:R-:W-:Y:S02]  /*29f40*/  LEA.HI.X.SX32 R91, R223, R243.reuse, 0x2, P6 ;  /* 0x000000f3df5b7211 */ /* 0x080fe400030f16ff */
[----:B--2---:R-:W-:Y:S01]  /*29f50*/  LEA R92, P3, R229, R242, 0x2 ;  /* 0x000000f2e55c7211 */ /* 0x004fe200078610ff */
[----:B------:R-:W-:Y:S01]  /*29f60*/  IMAD R100, R185, R100, RZ ;  /* 0x00000064b9647224 */ /* 0x000fe200078e02ff */
[----:B------:R-:W1:Y:S01]  /*29f70*/  LDC R223, c[0x0][0x240] ;  /* 0x00009000ffdf7b82 */ /* 0x000e620000000800 */
[----:B------:R2:W-:Y:S01]  /*29f80*/  STL.64 [R1+0x6b0], R90 ;  /* 0x0006b05a01007387 */ /* 0x0005e20000100a00 */
[----:B------:R-:W-:Y:S02]  /*29f90*/  LEA.HI.X.SX32 R93, R229, R243, 0x2, P3 ;  /* 0x000000f3e55d7211 */ /* 0x000fe400018f16ff */
[----:B--2---:R-:W-:-:S03]  /*29fa0*/  LEA R90, P6, R224, R242, 0x2 ;  /* 0x000000f2e05a7211 */ /* 0x004fc600078c10ff */
[----:B------:R2:W-:Y:S01]  /*29fb0*/  STL.64 [R1+0x6a8], R92 ;  /* 0x0006a85c01007387 */ /* 0x0005e20000100a00 */
[----:B------:R-:W1:Y:S01]  /*29fc0*/  LDC R229, c[0x0][0x240] ;  /* 0x00009000ffe57b82 */ /* 0x000e620000000800 */
[----:B------:R-:W-:-:S05]  /*29fd0*/  LEA.HI.X.SX32 R91, R224, R243, 0x2, P6 ;  /* 0x000000f3e05b7211 */ /* 0x000fca00030f16ff */
[----:B------:R3:W-:Y:S01]  /*29fe0*/  STL.64 [R1+0x6a0], R90 ;  /* 0x0006a05a01007387 */ /* 0x0007e20000100a00 */
[----:B--2---:R-:W-:-:S03]  /*29ff0*/  LEA R92, P3, R231, R242, 0x2 ;  /* 0x000000f2e75c7211 */ /* 0x004fc600078610ff */
[----:B------:R-:W2:Y:S01]  /*2a000*/  LDL.LU R199, [R1+0x1a4] ;  /* 0x0001a40001c77983 */ /* 0x000ea20000300800 */
[-C--:B------:R-:W-:Y:S02]  /*2a010*/  LEA.HI.X.SX32 R93, R231, R243.reuse, 0x2, P3 ;  /* 0x000000f3e75d7211 */ /* 0x080fe400018f16ff */
[----:B------:R-:W1:Y:S01]  /*2a020*/  LDC R231, c[0x0][0x240] ;  /* 0x00009000ffe77b82 */ /* 0x000e620000000800 */
[CC--:B---3--:R-:W-:Y:S02]  /*2a030*/  LEA R90, P6, R225.reuse, R242.reuse, 0x2 ;  /* 0x000000f2e15a7211 */ /* 0x0c8fe400078c10ff */
[----:B------:R3:W-:Y:S02]  /*2a040*/  STL.64 [R1+0x698], R92 ;  /* 0x0006985c01007387 */ /* 0x0007e40000100a00 */
[----:B------:R-:W-:Y:S02]  /*2a050*/  LEA.HI.X.SX32 R91, R225, R243, 0x2, P6 ;  /* 0x000000f3e15b7211 */ /* 0x000fe400030f16ff */
[----:B------:R-:W2:Y:S01]  /*2a060*/  LDL.LU R201, [R1+0x1a8] ;  /* 0x0001a80001c97983 */ /* 0x000ea20000300800 */
[----:B------:R-:W1:Y:S03]  /*2a070*/  LDC R225, c[0x0][0x240] ;  /* 0x00009000ffe17b82 */ /* 0x000e660000000800 */
[----:B------:R3:W-:Y:S02]  /*2a080*/  STL.64 [R1+0x690], R90 ;  /* 0x0006905a01007387 */ /* 0x0007e40000100a00 */
[----:B---3--:R-:W-:-:S02]  /*2a090*/  LEA R92, P3, R232, R242, 0x2 ;  /* 0x000000f2e85c7211 */ /* 0x008fc400078610ff */
[----:B------:R-:W3:Y:S02]  /*2a0a0*/  LDL.LU R194, [R1+0x1ac] ;  /* 0x0001ac0001c27983 */ /* 0x000ee40000300800 */
[----:B------:R-:W-:Y:S02]  /*2a0b0*/  LEA.HI.X.SX32 R93, R232, R243, 0x2, P3 ;  /* 0x000000f3e85d7211 */ /* 0x000fe400018f16ff */
[----:B------:R-:W-:-:S03]  /*2a0c0*/  LEA R90, P6, R187, R242, 0x2 ;  /* 0x000000f2bb5a7211 */ /* 0x000fc600078c10ff */
[----:B------:R1:W-:Y:S01]  /*2a0d0*/  STL.64 [R1+0x688], R92 ;  /* 0x0006885c01007387 */ /* 0x0003e20000100a00 */
[----:B------:R-:W-:-:S03]  /*2a0e0*/  LEA.HI.X.SX32 R91, R187, R243, 0x2, P6 ;  /* 0x000000f3bb5b7211 */ /* 0x000fc600030f16ff */
[----:B------:R-:W3:Y:S04]  /*2a0f0*/  LDL.LU R207, [R1+0x1b0] ;  /* 0x0001b00001cf7983 */ /* 0x000ee80000300800 */
[----:B------:R1:W-:Y:S02]  /*2a100*/  STL.64 [R1+0x680], R90 ;  /* 0x0006805a01007387 */ /* 0x0003e40000100a00 */
[C---:B-1----:R-:W-:Y:S02]  /*2a110*/  LEA R92, P3, R233.reuse, R242, 0x2 ;  /* 0x000000f2e95c7211 */ /* 0x042fe400078610ff */
[----:B------:R-:W3:Y:S02]  /*2a120*/  LDL.LU R196, [R1+0x1b4] ;  /* 0x0001b40001c47983 */ /* 0x000ee40000300800 */
[----:B------:R-:W-:-:S02]  /*2a130*/  LEA.HI.X.SX32 R93, R233, R243, 0x2, P3 ;  /* 0x000000f3e95d7211 */ /* 0x000fc400018f16ff */
[----:B------:R-:W1:Y:S01]  /*2a140*/  LDC R233, c[0x0][0x240] ;  /* 0x00009000ffe97b82 */ /* 0x000e620000000800 */
[CC--:B------:R-:W-:Y:S02]  /*2a150*/  LEA R90, P6, R227.reuse, R242.reuse, 0x2 ;  /* 0x000000f2e35a7211 */ /* 0x0c0fe400078c10ff */
[----:B------:R1:W-:Y:S02]  /*2a160*/  STL.64 [R1+0x678], R92 ;  /* 0x0006785c01007387 */ /* 0x0003e40000100a00 */
[----:B------:R-:W-:Y:S02]  /*2a170*/  LEA.HI.X.SX32 R91, R227, R243, 0x2, P6 ;  /* 0x000000f3e35b7211 */ /* 0x000fe400030f16ff */
[----:B------:R-:W3:Y:S01]  /*2a180*/  LDL.LU R189, [R1+0x1b8] ;  /* 0x0001b80001bd7983 */ /* 0x000ee20000300800 */
[----:B------:R-:W3:Y:S03]  /*2a190*/  LDC R227, c[0x0][0x240] ;  /* 0x00009000ffe37b82 */ /* 0x000ee60000000800 */
[----:B------:R1:W-:Y:S04]  /*2a1a0*/  STL.64 [R1+0x670], R90 ;  /* 0x0006705a01007387 */ /* 0x0003e80000100a00 */
[----:B------:R-:W2:Y:S01]  /*2a1b0*/  LDL.LU R191, [R1+0x4d0] ;  /* 0x0004d00001bf7983 */ /* 0x000ea20000300800 */
[----:B-1----:R-:W-:-:S03]  /*2a1c0*/  LEA R92, P3, R234, R242, 0x2 ;  /* 0x000000f2ea5c7211 */ /* 0x002fc600078610ff */
[----:B------:R-:W3:Y:S01]  /*2a1d0*/  LDL.LU R205, [R1+0x1bc] ;  /* 0x0001bc0001cd7983 */ /* 0x000ee20000300800 */
[----:B------:R-:W-:Y:S02]  /*2a1e0*/  LEA.HI.X.SX32 R93, R234, R243, 0x2, P3 ;  /* 0x000000f3ea5d7211 */ /* 0x000fe400018f16ff */
[----:B------:R-:W-:-:S04]  /*2a1f0*/  LEA R90, P6, R228, R242, 0x2 ;  /* 0x000000f2e45a7211 */ /* 0x000fc800078c10ff */
[----:B------:R-:W-:Y:S01]  /*2a200*/  LEA.HI.X.SX32 R91, R228, R243, 0x2, P6 ;  /* 0x000000f3e45b7211 */ /* 0x000fe200030f16ff */
[----:B------:R1:W-:Y:S04]  /*2a210*/  STL.64 [R1+0x668], R92 ;  /* 0x0006685c01007387 */ /* 0x0003e80000100a00 */
[----:B------:R1:W-:Y:S04]  /*2a220*/  STL.64 [R1+0x660], R90 ;  /* 0x0006605a01007387 */ /* 0x0003e80000100a00 */
[----:B------:R-:W3:Y:S01]  /*2a230*/  LDL.LU R193, [R1+0x4d4] ;  /* 0x0004d40001c17983 */ /* 0x000ee20000300800 */
[----:B-1----:R-:W-:-:S02]  /*2a240*/  LEA R92, P3, R99, R242, 0x2 ;  /* 0x000000f2635c7211 */ /* 0x002fc400078610ff */
[C---:B------:R-:W-:Y:S02]  /*2a250*/  LEA R90, P6, R230.reuse, R242, 0x2 ;  /* 0x000000f2e65a7211 */ /* 0x040fe400078c10ff */
[-C--:B------:R-:W-:Y:S02]  /*2a260*/  LEA.HI.X.SX32 R93, R99, R243.reuse, 0x2, P3 ;  /* 0x000000f3635d7211 */ /* 0x080fe400018f16ff */
[----:B------:R-:W-:Y:S01]  /*2a270*/  LEA.HI.X.SX32 R91, R230, R243, 0x2, P6 ;  /* 0x000000f3e65b7211 */ /* 0x000fe200030f16ff */
[----:B----4-:R-:W-:Y:S02]  /*2a280*/  IMAD R103, R182, R103, RZ ;  /* 0x00000067b6677224 */ /* 0x010fe400078e02ff */
[----:B------:R-:W-:Y:S02]  /*2a290*/  IMAD.MOV.U32 R182, RZ, RZ, R190 ;  /* 0x000000ffffb67224 */ /* 0x000fe400078e00be */
[----:B------:R-:W-:Y:S01]  /*2a2a0*/  IMAD.MOV.U32 R190, RZ, RZ, R181 ;  /* 0x000000ffffbe7224 */ /* 0x000fe200078e00b5 */
[----:B------:R-:W-:Y:S01]  /*2a2b0*/  MOV R181, R188 ;  /* 0x000000bc00b57202 */ /* 0x000fe20000000f00 */
[----:B------:R-:W-:-:S02]  /*2a2c0*/  IMAD.MOV.U32 R188, RZ, RZ, R180 ;  /* 0x000000ffffbc7224 */ /* 0x000fc400078e00b4 */
[----:B------:R-:W-:Y:S01]  /*2a2d0*/  IMAD.MOV.U32 R180, RZ, RZ, R184 ;  /* 0x000000ffffb47224 */ /* 0x000fe200078e00b8 */
[----:B------:R-:W-:Y:S01]  /*2a2e0*/  MOV R184, R178 ;  /* 0x000000b200b87202 */ /* 0x000fe20000000f00 */
[----:B------:R-:W-:Y:S02]  /*2a2f0*/  IMAD.MOV.U32 R178, RZ, RZ, R105 ;  /* 0x000000ffffb27224 */ /* 0x000fe400078e0069 */
[----:B------:R-:W2:Y:S02]  /*2a300*/  LDC R105, c[0x0][0x240] ;  /* 0x00009000ff697b82 */ /* 0x000ea40000000800 */
[----:B--2---:R-:W-:Y:S02]  /*2a310*/  IMAD R105, R191, R105, RZ ;  /* 0x00000069bf697224 */ /* 0x004fe400078e02ff */
[----:B------:R-:W2:Y:S04]  /*2a320*/  LDL.LU R191, [R1+0x1c0] ;  /* 0x0001c00001bf7983 */ /* 0x000ea80000300800 */
[----:B------:R-:W4:Y:S04]  /*2a330*/  LDL.LU R197, [R1+0x1c8] ;  /* 0x0001c80001c57983 */ /* 0x000f280000300800 */
[----:B------:R1:W-:Y:S04]  /*2a340*/  STL.64 [R1+0x658], R92 ;  /* 0x0006585c01007387 */ /* 0x0003e80000100a00 */
[----:B------:R3:W-:Y:S04]  /*2a350*/  STL.64 [R1+0x650], R90 ;  /* 0x0006505a01007387 */ /* 0x0007e80000100a00 */
[----:B------:R-:W2:Y:S01]  /*2a360*/  LDL.LU R203, [R1+0x4d8] ;  /* 0x0004d80001cb7983 */ /* 0x000ea20000300800 */
[----:B------:R-:W-:Y:S01]  /*2a370*/  IMAD.MOV.U32 R192, RZ, RZ, R182 ;  /* 0x000000ffffc07224 */ /* 0x000fe200078e00b6 */
[----:B------:R-:W-:Y:S01]  /*2a380*/  MOV R182, R190 ;  /* 0x000000be00b67202 */ /* 0x000fe20000000f00 */
[----:B------:R-:W-:-:S02]  /*2a390*/  IMAD.MOV.U32 R190, RZ, RZ, R181 ;  /* 0x000000ffffbe7224 */ /* 0x000fc400078e00b5 */
[----:B------:R-:W-:Y:S01]  /*2a3a0*/  IMAD.MOV.U32 R181, RZ, RZ, R188 ;  /* 0x000000ffffb57224 */ /* 0x000fe200078e00bc */
[----:B------:R-:W-:Y:S01]  /*2a3b0*/  MOV R188, R180 ;  /* 0x000000b400bc7202 */ /* 0x000fe20000000f00 */
[----:B------:R-:W-:Y:S02]  /*2a3c0*/  IMAD.MOV.U32 R180, RZ, RZ, R184 ;  /* 0x000000ffffb47224 */ /* 0x000fe400078e00b8 */
[----:B------:R-:W-:Y:S01]  /*2a3d0*/  IMAD.MOV.U32 R184, RZ, RZ, R178 ;  /* 0x000000ffffb87224 */ /* 0x000fe200078e00b2 */
[----:B------:R-:W-:Y:S01]  /*2a3e0*/  MOV R178, R165 ;  /* 0x000000a500b27202 */ /* 0x000fe20000000f00 */
[----:B------:R-:W-:Y:S02]  /*2a3f0*/  IMAD.MOV.U32 R165, RZ, RZ, R107 ;  /* 0x000000ffffa57224 */ /* 0x000fe400078e006b */
[----:B------:R-:W3:Y:S01]  /*2a400*/  LDC R107, c[0x0][0x240] ;  /* 0x00009000ff6b7b82 */ /* 0x000ee20000000800 */
[-C--:B-1----:R-:W-:Y:S02]  /*2a410*/  LEA R92, P3, R199, R242.reuse, 0x2 ;  /* 0x000000f2c75c7211 */ /* 0x082fe400078610ff */
[----:B---3--:R-:W-:-:S02]  /*2a420*/  LEA R90, P6, R201, R242, 0x2 ;  /* 0x000000f2c95a7211 */ /* 0x008fc400078c10ff */
[-C--:B------:R-:W-:Y:S02]  /*2a430*/  LEA.HI.X.SX32 R93, R199, R243.reuse, 0x2, P3 ;  /* 0x000000f3c75d7211 */ /* 0x080fe400018f16ff */
[----:B------:R-:W-:Y:S01]  /*2a440*/  LEA.HI.X.SX32 R91, R201, R243, 0x2, P6 ;  /* 0x000000f3c95b7211 */ /* 0x000fe200030f16ff */
[----:B------:R-:W-:Y:S02]  /*2a450*/  IMAD R107, R193, R107, RZ ;  /* 0x0000006bc16b7224 */ /* 0x000fe400078e02ff */
[----:B------:R-:W3:Y:S04]  /*2a460*/  LDL.LU R193, [R1+0x1cc] ;  /* 0x0001cc0001c17983 */ /* 0x000ee80000300800 */
[----:B------:R1:W-:Y:S01]  /*2a470*/  STL.64 [R1+0x648], R92 ;  /* 0x0006485c01007387 */ /* 0x0003e20000100a00 */
[----:B--2---:R-:W-:-:S03]  /*2a480*/  IMAD R109, R203, R109, RZ ;  /* 0x0000006dcb6d7224 */ /* 0x004fc600078e02ff */
[----:B------:R-:W2:Y:S04]  /*2a490*/  LDL.LU R203, [R1+0x1d8] ;  /* 0x0001d80001cb7983 */ /* 0x000ea80000300800 */
[----:B------:R-:W2:Y:S04]  /*2a4a0*/  LDL.LU R199, [R1+0x1dc] ;  /* 0x0001dc0001c77983 */ /* 0x000ea80000300800 */
[----:B------:R4:W-:Y:S04]  /*2a4b0*/  STL.64 [R1+0x640], R90 ;  /* 0x0006405a01007387 */ /* 0x0009e80000100a00 */
[----:B------:R-:W3:Y:S01]  /*2a4c0*/  LDL.LU R198, [R1+0x4dc] ;  /* 0x0004dc0001c67983 */ /* 0x000ee20000300800 */
[----:B------:R-:W-:Y:S01]  /*2a4d0*/  IMAD.MOV.U32 R185, RZ, RZ, R192 ;  /* 0x000000ffffb97224 */ /* 0x000fe200078e00c0 */
[----:B------:R-:W-:Y:S01]  /*2a4e0*/  MOV R192, R182 ;  /* 0x000000b600c07202 */ /* 0x000fe20000000f00 */
[----:B------:R-:W-:Y:S01]  /*2a4f0*/  IMAD.MOV.U32 R182, RZ, RZ, R190 ;  /* 0x000000ffffb67224 */ /* 0x000fe200078e00be */
[----:B-1----:R-:W-:Y:S01]  /*2a500*/  LEA R92, P3, R194, R242, 0x2 ;  /* 0x000000f2c25c7211 */ /* 0x002fe200078610ff */
[----:B------:R-:W-:Y:S01]  /*2a510*/  IMAD.MOV.U32 R190, RZ, RZ, R181 ;  /* 0x000000ffffbe7224 */ /* 0x000fe200078e00b5 */
[----:B------:R-:W-:Y:S01]  /*2a520*/  MOV R181, R188 ;  /* 0x000000bc00b57202 */ /* 0x000fe20000000f00 */
[----:B------:R-:W-:Y:S01]  /*2a530*/  IMAD.MOV.U32 R188, RZ, RZ, R180 ;  /* 0x000000ffffbc7224 */ /* 0x000fe200078e00b4 */
[----:B----4-:R-:W-:Y:S01]  /*2a540*/  LEA R90, P6, R207, R242, 0x2 ;  /* 0x000000f2cf5a7211 */ /* 0x010fe200078c10ff */
[----:B------:R-:W-:Y:S01]  /*2a550*/  IMAD.MOV.U32 R180, RZ, RZ, R172 ;  /* 0x000000ffffb47224 */ /* 0x000fe200078e00ac */
[----:B------:R-:W-:Y:S01]  /*2a560*/  MOV R172, R167 ;  /* 0x000000a700ac7202 */ /* 0x000fe20000000f00 */
[----:B------:R-:W-:Y:S01]  /*2a570*/  IMAD.MOV.U32 R167, RZ, RZ, R163 ;  /* 0x000000ffffa77224 */ /* 0x000fe200078e00a3 */
[----:B------:R-:W4:Y:S01]  /*2a580*/  LDL.LU R201, [R1+0x1e0] ;  /* 0x0001e00001c97983 */ /* 0x000f220000300800 */
[----:B------:R-:W-:-:S02]  /*2a590*/  IMAD.MOV.U32 R163, RZ, RZ, R111 ;  /* 0x000000ffffa37224 */ /* 0x000fc400078e006f */
[----:B------:R-:W3:Y:S01]  /*2a5a0*/  LDC R111, c[0x0][0x240] ;  /* 0x00009000ff6f7b82 */ /* 0x000ee20000000800 */
[-C--:B------:R-:W-:Y:S02]  /*2a5b0*/  LEA.HI.X.SX32 R93, R194, R243.reuse, 0x2, P3 ;  /* 0x000000f3c25d7211 */ /* 0x080fe400018f16ff */
[----:B------:R-:W-:-:S03]  /*2a5c0*/  LEA.HI.X.SX32 R91, R207, R243, 0x2, P6 ;  /* 0x000000f3cf5b7211 */ /* 0x000fc600030f16ff */
[----:B------:R1:W-:Y:S04]  /*2a5d0*/  STL.64 [R1+0x638], R92 ;  /* 0x0006385c01007387 */ /* 0x0003e80000100a00 */
[----:B------:R-:W4:Y:S04]  /*2a5e0*/  LDL.LU R194, [R1+0x1e4] ;  /* 0x0001e40001c27983 */ /* 0x000f280000300800 */
[----:B------:R1:W-:Y:S02]  /*2a5f0*/  STL.64 [R1+0x630], R90 ;  /* 0x0006305a01007387 */ /* 0x0003e40000100a00 */
[----:B-1----:R-:W-:-:S02]  /*2a600*/  LEA R92, P3, R196, R242, 0x2 ;  /* 0x000000f2c45c7211 */ /* 0x002fc400078610ff */
[----:B------:R-:W4:Y:S02]  /*2a610*/  LDL.LU R207, [R1+0x4e0] ;  /* 0x0004e00001cf7983 */ /* 0x000f240000300800 */
[----:B------:R-:W-:Y:S02]  /*2a620*/  LEA.HI.X.SX32 R93, R196, R243, 0x2, P3 ;  /* 0x000000f3c45d7211 */ /* 0x000fe400018f16ff */
[----:B------:R-:W4:Y:S04]  /*2a630*/  LDL.LU R204, [R1+0x1e8] ;  /* 0x0001e80001cc7983 */ /* 0x000f280000300800 */
[----:B------:R1:W-:Y:S01]  /*2a640*/  STL.64 [R1+0x628], R92 ;  /* 0x0006285c01007387 */ /* 0x0003e20000100a00 */
[----:B------:R-:W-:Y:S01]  /*2a650*/  LEA R90, P6, R189, R242, 0x2 ;  /* 0x000000f2bd5a7211 */ /* 0x000fe200078c10ff */
[----:B---3--:R-:W-:-:S02]  /*2a660*/  IMAD R111, R198, R111, RZ ;  /* 0x0000006fc66f7224 */ /* 0x008fc400078e02ff */
[----:B------:R-:W3:Y:S01]  /*2a670*/  LDL.LU R198, [R1+0x1f4] ;  /* 0x0001f40001c67983 */ /* 0x000ee20000300800 */
[----:B------:R-:W-:Y:S02]  /*2a680*/  LEA.HI.X.SX32 R91, R189, R243, 0x2, P6 ;  /* 0x000000f3bd5b7211 */ /* 0x000fe400030f16ff */
[----:B-1----:R-:W-:-:S03]  /*2a690*/  LEA R92, P3, R205, R242, 0x2 ;  /* 0x000000f2cd5c7211 */ /* 0x002fc600078610ff */
[----:B------:R1:W-:Y:S01]  /*2a6a0*/  STL.64 [R1+0x620], R90 ;  /* 0x0006205a01007387 */ /* 0x0003e20000100a00 */
[----:B------:R-:W-:-:S03]  /*2a6b0*/  LEA.HI.X.SX32 R93, R205, R243, 0x2, P3 ;  /* 0x000000f3cd5d7211 */ /* 0x000fc600018f16ff */
[----:B------:R-:W3:Y:S01]  /*2a6c0*/  LDL.LU R196, [R1+0x200] ;  /* 0x0002000001c47983 */ /* 0x000ee20000300800 */
[----:B------:R-:W-:-:S03]  /*2a6d0*/  MOV R187, R172 ;  /* 0x000000ac00bb7202 */ /* 0x000fc60000000f00 */
[----:B------:R-:W3:Y:S01]  /*2a6e0*/  LDL.LU R202, [R1+0x204] ;  /* 0x0002040001ca7983 */ /* 0x000ee20000300800 */
[----:B-1----:R-:W-:-:S03]  /*2a6f0*/  LEA R90, P6, R191, R242, 0x2 ;  /* 0x000000f2bf5a7211 */ /* 0x002fc600078c10ff */
[----:B------:R1:W-:Y:S01]  /*2a700*/  STL.64 [R1+0x618], R92 ;  /* 0x0006185c01007387 */ /* 0x0003e20000100a00 */
[-C--:B------:R-:W-:Y:S01]  /*2a710*/  LEA.HI.X.SX32 R91, R191, R243.reuse, 0x2, P6 ;  /* 0x000000f3bf5b7211 */ /* 0x080fe200030f16ff */
[----:B------:R-:W-:Y:S02]  /*2a720*/  IMAD.MOV.U32 R172, RZ, RZ, R167 ;  /* 0x000000ffffac7224 */ /* 0x000fe400078e00a7 */
[----:B------:R-:W-:Y:S02]  /*2a730*/  IMAD.MOV.U32 R167, RZ, RZ, R113 ;  /* 0x000000ffffa77224 */ /* 0x000fe400078e0071 */
[----:B------:R2:W-:Y:S01]  /*2a740*/  STL.64 [R1+0x610], R90 ;  /* 0x0006105a01007387 */ /* 0x0005e20000100a00 */
[----:B------:R-:W4:Y:S01]  /*2a750*/  LDC R113, c[0x0][0x240] ;  /* 0x00009000ff717b82 */ /* 0x000f220000000800 */
[C---:B-1----:R-:W-:Y:S02]  /*2a760*/  LEA R92, P3, R197.reuse, R242, 0x2 ;  /* 0x000000f2c55c7211 */ /* 0x042fe400078610ff */
[----:B------:R-:W3:Y:S02]  /*2a770*/  LDL.LU R205, [R1+0x208] ;  /* 0x0002080001cd7983 */ /* 0x000ee40000300800 */
[----:B------:R-:W-:-:S02]  /*2a780*/  LEA.HI.X.SX32 R93, R197, R243, 0x2, P3 ;  /* 0x000000f3c55d7211 */ /* 0x000fc400018f16ff */
[----:B------:R-:W3:Y:S01]  /*2a790*/  LDL.LU R200, [R1+0x214] ;  /* 0x0002140001c87983 */ /* 0x000ee20000300800 */
[----:B--2---:R-:W-:-:S03]  /*2a7a0*/  LEA R90, P6, R193, R242, 0x2 ;  /* 0x000000f2c15a7211 */ /* 0x004fc600078c10ff */
[----:B------:R1:W-:Y:S01]  /*2a7b0*/  STL.64 [R1+0x608], R92 ;  /* 0x0006085c01007387 */ /* 0x0003e20000100a00 */
[----:B------:R-:W-:-:S03]  /*2a7c0*/  LEA.HI.X.SX32 R91, R193, R243, 0x2, P6 ;  /* 0x000000f3c15b7211 */ /* 0x000fc600030f16ff */
[----:B------:R-:W2:Y:S04]  /*2a7d0*/  LDL.LU R197, [R1+0x218] ;  /* 0x0002180001c57983 */ /* 0x000ea80000300800 */
[----:B------:R1:W-:Y:S02]  /*2a7e0*/  STL.64 [R1+0x600], R90 ;  /* 0x0006005a01007387 */ /* 0x0003e40000100a00 */
[----:B-1----:R-:W-:-:S04]  /*2a7f0*/  LEA R92, P3, R203, R242, 0x2 ;  /* 0x000000f2cb5c7211 */ /* 0x002fc800078610ff */
[----:B------:R-:W-:Y:S02]  /*2a800*/  LEA.HI.X.SX32 R93, R203, R243, 0x2, P3 ;  /* 0x000000f3cb5d7211 */ /* 0x000fe400018f16ff */
[----:B------:R-:W-:-:S03]  /*2a810*/  LEA R90, P6, R199, R242, 0x2 ;  /* 0x000000f2c75a7211 */ /* 0x000fc600078c10ff */
[----:B------:R4:W-:Y:S01]  /*2a820*/  STL.64 [R1+0x5f8], R92 ;  /* 0x0005f85c01007387 */ /* 0x0009e20000100a00 */
[----:B------:R-:W-:-:S05]  /*2a830*/  LEA.HI.X.SX32 R91, R199, R243, 0x2, P6 ;  /* 0x000000f3c75b7211 */ /* 0x000fca00030f16ff */
[----:B------:R1:W-:Y:S01]  /*2a840*/  STL.64 [R1+0x5f0], R90 ;  /* 0x0005f05a01007387 */ /* 0x0003e20000100a00 */
[-C--:B----4-:R-:W-:Y:S01]  /*2a850*/  LEA R92, P3, R201, R242.reuse, 0x2 ;  /* 0x000000f2c95c7211 */ /* 0x090fe200078610ff */
[----:B------:R-:W-:Y:S02]  /*2a860*/  IMAD R113, R207, R113, RZ ;  /* 0x00000071cf717224 */ /* 0x000fe400078e02ff */
[----:B------:R-:W4:Y:S01]  /*2a870*/  LDL.LU R207, [R1+0x21c] ;  /* 0x00021c0001cf7983 */ /* 0x000f220000300800 */
[----:B------:R-:W-:Y:S02]  /*2a880*/  LEA.HI.X.SX32 R93, R201, R243, 0x2, P3 ;  /* 0x000000f3c95d7211 */ /* 0x000fe400018f16ff */
[----:B-1----:R-:W-:-:S03]  /*2a890*/  LEA R90, P6, R194, R242, 0x2 ;  /* 0x000000f2c25a7211 */ /* 0x002fc600078c10ff */
[----:B------:R1:W-:Y:S01]  /*2a8a0*/  STL.64 [R1+0x5e8], R92 ;  /* 0x0005e85c01007387 */ /* 0x0003e20000100a00 */
[----:B------:R-:W-:-:S03]  /*2a8b0*/  LEA.HI.X.SX32 R91, R194, R243, 0x2, P6 ;  /* 0x000000f3c25b7211 */ /* 0x000fc600030f16ff */
[----:B------:R-:W4:Y:S04]  /*2a8c0*/  LDL.LU R203, [R1+0x220] ;  /* 0x0002200001cb7983 */ /* 0x000f280000300800 */
[----:B------:R-:W4:Y:S01]  /*2a8d0*/  LDL.LU R201, [R1+0x224] ;  /* 0x0002240001c97983 */ /* 0x000f220000300800 */
[----:B-1----:R-:W-:-:S03]  /*2a8e0*/  LEA R92, P3, R204, R242, 0x2 ;  /* 0x000000f2cc5c7211 */ /* 0x002fc600078610ff */
[----:B------:R3:W-:Y:S01]  /*2a8f0*/  STL.64 [R1+0x5e0], R90 ;  /* 0x0005e05a01007387 */ /* 0x0007e20000100a00 */
[----:B------:R-:W-:-:S05]  /*2a900*/  LEA.HI.X.SX32 R93, R204, R243, 0x2, P3 ;  /* 0x000000f3cc5d7211 */ /* 0x000fca00018f16ff */
[----:B------:R1:W-:Y:S01]  /*2a910*/  STL.64 [R1+0x5d8], R92 ;  /* 0x0005d85c01007387 */ /* 0x0003e20000100a00 */
[----:B---3--:R-:W-:-:S04]  /*2a920*/  LEA R90, P6, R198, R242, 0x2 ;  /* 0x000000f2c65a7211 */ /* 0x008fc800078c10ff */
[----:B------:R-:W-:-:S05]  /*2a930*/  LEA.HI.X.SX32 R91, R198, R243, 0x2, P6 ;  /* 0x000000f3c65b7211 */ /* 0x000fca00030f16ff */
[----:B------:R3:W-:Y:S04]  /*2a940*/  STL.64 [R1+0x5d0], R90 ;  /* 0x0005d05a01007387 */ /* 0x0007e80000100a00 */
[----:B------:R-:W2:Y:S01]  /*2a950*/  LDL.LU R198, [R1+0x4e4] ;  /* 0x0004e40001c67983 */ /* 0x000ea20000300800 */
[----:B------:R-:W-:Y:S01]  /*2a960*/  MOV R189, R187 ;  /* 0x000000bb00bd7202 */ /* 0x000fe20000000f00 */
[----:B------:R-:W-:Y:S02]  /*2a970*/  IMAD.MOV.U32 R187, RZ, RZ, R185 ;  /* 0x000000ffffbb7224 */ /* 0x000fe400078e00b9 */
[----:B------:R-:W-:Y:S01]  /*2a980*/  IMAD.MOV.U32 R185, RZ, RZ, R192 ;  /* 0x000000ffffb97224 */ /* 0x000fe200078e00c0 */
[----:B------:R-:W-:Y:S01]  /*2a990*/  MOV R192, R182 ;  /* 0x000000b600c07202 */ /* 0x000fe20000000f00 */
[----:B------:R-:W-:-:S02]  /*2a9a0*/  IMAD.MOV.U32 R182, RZ, RZ, R181 ;  /* 0x000000ffffb67224 */ /* 0x000fc400078e00b5 */
[----:B------:R-:W-:Y:S01]  /*2a9b0*/  IMAD.MOV.U32 R181, RZ, RZ, R178 ;  /* 0x000000ffffb57224 */ /* 0x000fe200078e00b2 */
[----:B------:R-:W-:Y:S01]  /*2a9c0*/  MOV R178, R165 ;  /* 0x000000a500b27202 */ /* 0x000fe20000000f00 */
[----:B------:R-:W-:Y:S02]  /*2a9d0*/  IMAD.MOV.U32 R165, RZ, RZ, R115 ;  /* 0x000000ffffa57224 */ /* 0x000fe400078e0073 */
[----:B------:R-:W2:Y:S01]  /*2a9e0*/  LDC R115, c[0x0][0x240] ;  /* 0x00009000ff737b82 */ /* 0x000ea20000000800 */
[-C--:B-1----:R-:W-:Y:S02]  /*2a9f0*/  LEA R92, P3, R196, R242.reuse, 0x2 ;  /* 0x000000f2c45c7211 */ /* 0x082fe400078610ff */
[----:B---3--:R-:W-:Y:S02]  /*2aa00*/  LEA R90, P6, R202, R242, 0x2 ;  /* 0x000000f2ca5a7211 */ /* 0x008fe400078c10ff */
[-C--:B------:R-:W-:Y:S02]  /*2aa10*/  LEA.HI.X.SX32 R93, R196, R243.reuse, 0x2, P3 ;  /* 0x000000f3c45d7211 */ /* 0x080fe400018f16ff */
[----:B------:R-:W-:-:S03]  /*2aa20*/  LEA.HI.X.SX32 R91, R202, R243, 0x2, P6 ;  /* 0x000000f3ca5b7211 */ /* 0x000fc600030f16ff */
[----:B------:R1:W-:Y:S02]  /*2aa30*/  STL.64 [R1+0x5c8], R92 ;  /* 0x0005c85c01007387 */ /* 0x0003e40000100a00 */
[----:B-1----:R-:W-:-:S04]  /*2aa40*/  LEA R92, P3, R205, R242, 0x2 ;  /* 0x000000f2cd5c7211 */ /* 0x002fc800078610ff */
[----:B------:R-:W-:Y:S01]  /*2aa50*/  LEA.HI.X.SX32 R93, R205, R243, 0x2, P3 ;  /* 0x000000f3cd5d7211 */ /* 0x000fe200018f16ff */
[----:B--2---:R-:W-:Y:S02]  /*2aa60*/  IMAD R115, R198, R115, RZ ;  /* 0x00000073c6737224 */ /* 0x004fe400078e02ff */
[----:B------:R-:W2:Y:S04]  /*2aa70*/  LDL.LU R198, [R1+0x228] ;  /* 0x0002280001c67983 */ /* 0x000ea80000300800 */
[----:B------:R-:W3:Y:S04]  /*2aa80*/  LDL.LU R196, [R1+0x22c] ;  /* 0x00022c0001c47983 */ /* 0x000ee80000300800 */
[----:B------:R1:W-:Y:S04]  /*2aa90*/  STL.64 [R1+0x5c0], R90 ;  /* 0x0005c05a01007387 */ /* 0x0003e80000100a00 */
[----:B------:R-:W2:Y:S01]  /*2aaa0*/  LDL.LU R202, [R1+0x4e8] ;  /* 0x0004e80001ca7983 */ /* 0x000ea20000300800 */
[----:B-1----:R-:W-:-:S03]  /*2aab0*/  LEA R90, P6, R200, R242, 0x2 ;  /* 0x000000f2c85a7211 */ /* 0x002fc600078c10ff */
[----:B------:R1:W-:Y:S01]  /*2aac0*/  STL.64 [R1+0x5b8], R92 ;  /* 0x0005b85c01007387 */ /* 0x0003e20000100a00 */
[----:B------:R-:W-:-:S03]  /*2aad0*/  LEA.HI.X.SX32 R91, R200, R243, 0x2, P6 ;  /* 0x000000f3c85b7211 */ /* 0x000fc600030f16ff */
[----:B------:R-:W3:Y:S04]  /*2aae0*/  LDL.LU R205, [R1+0x234] ;  /* 0x0002340001cd7983 */ /* 0x000ee80000300800 */
[----:B------:R4:W-:Y:S04]  /*2aaf0*/  STL.64 [R1+0x5b0], R90 ;  /* 0x0005b05a01007387 */ /* 0x0009e80000100a00 */
[----:B------:R-:W2:Y:S01]  /*2ab00*/  LDL.LU R200, [R1+0x4ec] ;  /* 0x0004ec0001c87983 */ /* 0x000ea20000300800 */
[----:B------:R-:W-:Y:S01]  /*2ab10*/  IMAD.MOV.U32 R191, RZ, RZ, R189 ;  /* 0x000000ffffbf7224 */ /* 0x000fe200078e00bd */
[----:B------:R-:W-:-:S03]  /*2ab20*/  MOV R189, R180 ;  /* 0x000000b400bd7202 */ /* 0x000fc60000000f00 */
[----:B------:R-:W-:Y:S01]  /*2ab30*/  IMAD.MOV.U32 R193, RZ, RZ, R191 ;  /* 0x000000ffffc17224 */ /* 0x000fe200078e00bf */
[----:B------:R-:W-:Y:S01]  /*2ab40*/  MOV R191, R189 ;  /* 0x000000bd00bf7202 */ /* 0x000fe20000000f00 */
[----:B------:R-:W-:Y:S02]  /*2ab50*/  IMAD.MOV.U32 R189, RZ, RZ, R175 ;  /* 0x000000ffffbd7224 */ /* 0x000fe400078e00af */
[----:B------:R-:W-:Y:S02]  /*2ab60*/  IMAD.MOV.U32 R175, RZ, RZ, R119 ;  /* 0x000000ffffaf7224 */ /* 0x000fe400078e0077 */
[----:B------:R-:W2:Y:S01]  /*2ab70*/  LDC R119, c[0x0][0x240] ;  /* 0x00009000ff777b82 */ /* 0x000ea20000000800 */
[-C--:B-1----:R-:W-:Y:S02]  /*2ab80*/  LEA R92, P3, R197, R242.reuse, 0x2 ;  /* 0x000000f2c55c7211 */ /* 0x082fe400078610ff */
[----:B----4-:R-:W-:Y:S02]  /*2ab90*/  LEA R90, P6, R85, R242, 0x2 ;  /* 0x000000f2555a7211 */ /* 0x010fe400078c10ff */
[----:B------:R-:W-:-:S02]  /*2aba0*/  LEA.HI.X.SX32 R93, R197, R243, 0x2, P3 ;  /* 0x000000f3c55d7211 */ /* 0x000fc400018f16ff */
[----:B------:R-:W-:Y:S02]  /*2abb0*/  LEA.HI.X.SX32 R91, R85, R243, 0x2, P6 ;  /* 0x000000f3555b7211 */ /* 0x000fe400030f16ff */
[----:B------:R-:W-:Y:S01]  /*2abc0*/  MOV R199, R193 ;  /* 0x000000c100c77202 */ /* 0x000fe20000000f00 */
[----:B------:R1:W-:Y:S01]  /*2abd0*/  STL.64 [R1+0x5a8], R92 ;  /* 0x0005a85c01007387 */ /* 0x0003e20000100a00 */
[----:B------:R-:W-:Y:S01]  /*2abe0*/  IMAD.MOV.U32 R180, RZ, RZ, R117 ;  /* 0x000000ffffb47224 */ /* 0x000fe200078e0075 */
[----:B------:R-:W4:Y:S02]  /*2abf0*/  LDC R85, c[0x0][0x240] ;  /* 0x00009000ff557b82 */ /* 0x000f240000000800 */
[----:B------:R1:W-:Y:S01]  /*2ac00*/  STL.64 [R1+0x5a0], R90 ;  /* 0x0005a05a01007387 */ /* 0x0003e20000100a00 */
[----:B------:R-:W-:Y:S02]  /*2ac10*/  IMAD.MOV.U32 R193, RZ, RZ, R191 ;  /* 0x000000ffffc17224 */ /* 0x000fe400078e00bf */
[----:B--2---:R-:W-:Y:S01]  /*2ac20*/  IMAD R119, R200, R119, RZ ;  /* 0x00000077c8777224 */ /* 0x004fe200078e02ff */
[-C--:B-1----:R-:W-:Y:S01]  /*2ac30*/  LEA R92, P3, R101, R242.reuse, 0x2 ;  /* 0x000000f2655c7211 */ /* 0x082fe200078610ff */
[----:B------:R-:W2:Y:S01]  /*2ac40*/  LDL.LU R200, [R1+0x4f0] ;  /* 0x0004f00001c87983 */ /* 0x000ea20000300800 */
[----:B------:R-:W-:Y:S01]  /*2ac50*/  LEA R90, P6, R207, R242, 0x2 ;  /* 0x000000f2cf5a7211 */ /* 0x000fe200078c10ff */
[----:B------:R-:W-:Y:S01]  /*2ac60*/  IMAD.MOV.U32 R194, RZ, RZ, R199 ;  /* 0x000000ffffc27224 */ /* 0x000fe200078e00c7 */
[-C--:B------:R-:W-:Y:S01]  /*2ac70*/  LEA.HI.X.SX32 R93, R101, R243.reuse, 0x2, P3 ;  /* 0x000000f3655d7211 */ /* 0x080fe200018f16ff */
[----:B------:R-:W4:Y:S01]  /*2ac80*/  LDL.LU R197, [R1+0x238] ;  /* 0x0002380001c57983 */ /* 0x000f220000300800 */
[----:B------:R-:W-:Y:S01]  /*2ac90*/  LEA.HI.X.SX32 R91, R207, R243, 0x2, P6 ;  /* 0x000000f3cf5b7211 */ /* 0x000fe200030f16ff */
[----:B------:R-:W1:Y:S02]  /*2aca0*/  LDC R117, c[0x0][0x240] ;  /* 0x00009000ff757b82 */ /* 0x000e640000000800 */
[----:B------:R3:W-:Y:S04]  /*2acb0*/  STL.64 [R1+0x598], R92 ;  /* 0x0005985c01007387 */ /* 0x0007e80000100a00 */
[----:B------:R3:W-:Y:S04]  /*2acc0*/  STL.64 [R1+0x590], R90 ;  /* 0x0005905a01007387 */ /* 0x0007e80000100a00 */
[----:B------:R-:W3:Y:S01]  /*2acd0*/  LDL.LU R207, [R1+0x4f4] ;  /* 0x0004f40001cf7983 */ /* 0x000ee20000300800 */
[----:B------:R-:W-:Y:S01]  /*2ace0*/  IMAD.MOV.U32 R191, RZ, RZ, R189 ;  /* 0x000000ffffbf7224 */ /* 0x000fe200078e00bd */
[----:B------:R-:W-:-:S02]  /*2acf0*/  MOV R189, R131 ;  /* 0x0000008300bd7202 */ /* 0x000fc40000000f00 */
[----:B------:R-:W-:Y:S01]  /*2ad00*/  MOV R199, R193 ;  /* 0x000000c100c77202 */ /* 0x000fe20000000f00 */
[----:B------:R-:W-:Y:S02]  /*2ad10*/  IMAD.MOV.U32 R193, RZ, RZ, R191 ;  /* 0x000000ffffc17224 */ /* 0x000fe400078e00bf */
[----:B------:R-:W-:Y:S01]  /*2ad20*/  IMAD.MOV.U32 R191, RZ, RZ, R189 ;  /* 0x000000ffffbf7224 */ /* 0x000fe200078e00bd */
[----:B------:R-:W-:Y:S01]  /*2ad30*/  MOV R189, R187 ;  /* 0x000000bb00bd7202 */ /* 0x000fe20000000f00 */
[----:B------:R-:W-:Y:S02]  /*2ad40*/  IMAD.MOV.U32 R187, RZ, RZ, R185 ;  /* 0x000000ffffbb7224 */ /* 0x000fe400078e00b9 */
[----:B------:R-:W-:Y:S02]  /*2ad50*/  IMAD.MOV.U32 R185, RZ, RZ, R123 ;  /* 0x000000ffffb97224 */ /* 0x000fe400078e007b */
[----:B------:R-:W3:Y:S02]  /*2ad60*/  LDC R123, c[0x0][0x240] ;  /* 0x00009000ff7b7b82 */ /* 0x000ee40000000800 */
[----:B---3--:R-:W-:Y:S01]  /*2ad70*/  IMAD R123, R207, R123, RZ ;  /* 0x0000007bcf7b7224 */ /* 0x008fe200078e02ff */
        /* <DEDUP_REMOVED lines=14> */
[----:B------:R-:W3:Y:S01]  /*2ae60*/  LDL.LU R108, [R1+0x2ec4] ;  /* 0x002ec400016c7983 */ /* 0x000ee20000300800 */
[-C--:B------:R-:W-:Y:S02]  /*2ae70*/  LEA R92, P3, R203, R242.reuse, 0x2 ;  /* 0x000000f2cb5c7211 */ /* 0x080fe400078610ff */
[----:B------:R-:W-:Y:S02]  /*2ae80*/  LEA R90, P6, R201, R242, 0x2 ;  /* 0x000000f2c95a7211 */ /* 0x000fe400078c10ff */
[-C--:B------:R-:W-:Y:S02]  /*2ae90*/  LEA.HI.X.SX32 R93, R203, R243.reuse, 0x2, P3 ;  /* 0x000000f3cb5d7211 */ /* 0x080fe400018f16ff */
[----:B------:R-:W-:Y:S01]  /*2aea0*/  LEA.HI.X.SX32 R91, R201, R243, 0x2, P6 ;  /* 0x000000f3c95b7211 */ /* 0x000fe200030f16ff */
[----:B-1----:R-:W-:-:S02]  /*2aeb0*/  IMAD R117, R202, R117, RZ ;  /* 0x00000075ca757224 */ /* 0x002fc400078e02ff */
[----:B------:R-:W-:Y:S01]  /*2aec0*/  STL.64 [R1+0x588], R92 ;  /* 0x0005885c01007387 */ /* 0x000fe20000100a00 */
[----:B------:R-:W-:Y:S01]  /*2aed0*/  IMAD.MOV.U32 R202, RZ, RZ, R194 ;  /* 0x000000ffffca7224 */ /* 0x000fe200078e00c2 */
[----:B------:R-:W-:Y:S02]  /*2aee0*/  MOV R201, R199 ;  /* 0x000000c700c97202 */ /* 0x000fe40000000f00 */
[----:B------:R1:W-:Y:S01]  /*2aef0*/  STL.64 [R1+0x580], R90 ;  /* 0x0005805a01007387 */ /* 0x0003e20000100a00 */
[----:B------:R-:W-:Y:S01]  /*2af00*/  IMAD.MOV.U32 R194, RZ, RZ, R193 ;  /* 0x000000ffffc27224 */ /* 0x000fe200078e00c1 */
[----:B------:R-:W-:Y:S01]  /*2af10*/  MOV R193, R189 ;  /* 0x000000bd00c17202 */ /* 0x000fe20000000f00 */
[----:B------:R-:W-:Y:S02]  /*2af20*/  IMAD.MOV.U32 R199, RZ, RZ, R191 ;  /* 0x000000ffffc77224 */ /* 0x000fe400078e00bf */
[----:B------:R-:W-:Y:S02]  /*2af30*/  IMAD.MOV.U32 R189, RZ, RZ, R185 ;  /* 0x000000ffffbd7224 */ /* 0x000fe400078e00b9 */
[----:B------:R-:W-:Y:S01]  /*2af40*/  IMAD.MOV.U32 R185, RZ, RZ, R182 ;  /* 0x000000ffffb97224 */ /* 0x000fe200078e00b6 */
[C---:B-1----:R-:W-:Y:S01]  /*2af50*/  LEA R90, P6, R110.reuse, R242, 0x2 ;  /* 0x000000f26e5a7211 */ /* 0x042fe200078c10ff */
[----:B------:R-:W-:Y:S01]  /*2af60*/  IMAD.MOV.U32 R191, RZ, RZ, R187 ;  /* 0x000000ffffbf7224 */ /* 0x000fe200078e00bb */
[----:B------:R-:W-:Y:S01]  /*2af70*/  MOV R182, R181 ;  /* 0x000000b500b67202 */ /* 0x000fe20000000f00 */
[----:B------:R-:W-:Y:S01]  /*2af80*/  IMAD.MOV.U32 R203, RZ, RZ, R201 ;  /* 0x000000ffffcb7224 */ /* 0x000fe200078e00c9 */
[----:B------:R-:W-:Y:S01]  /*2af90*/  LEA.HI.X.SX32 R91, R110, R243, 0x2, P6 ;  /* 0x000000f36e5b7211 */ /* 0x000fe200030f16ff */
[----:B------:R-:W-:Y:S01]  /*2afa0*/  IMAD.MOV.U32 R181, RZ, RZ, R165 ;  /* 0x000000ffffb57224 */ /* 0x000fe200078e00a5 */
[----:B------:R-:W-:Y:S01]  /*2afb0*/  MOV R187, R192 ;  /* 0x000000c000bb7202 */ /* 0x000fe20000000f00 */
[----:B------:R-:W-:Y:S01]  /*2afc0*/  IMAD.MOV.U32 R201, RZ, RZ, R194 ;  /* 0x000000ffffc97224 */ /* 0x000fe200078e00c2 */
[----:B------:R-:W4:Y:S01]  /*2afd0*/  LDL.LU R165, [R1+0x1580] ;  /* 0x0015800001a57983 */ /* 0x000f220000300800 */
[----:B------:R-:W-:Y:S01]  /*2afe0*/  MOV R194, R199 ;  /* 0x000000c700c27202 */ /* 0x000fe20000000f00 */
[----:B------:R-:W-:-:S02]  /*2aff0*/  IMAD.MOV.U32 R192, RZ, RZ, R190 ;  /* 0x000000ffffc07224 */ /* 0x000fc400078e00be */
[----:B------:R-:W-:Y:S02]  /*2b000*/  IMAD.MOV.U32 R199, RZ, RZ, R193 ;  /* 0x000000ffffc77224 */ /* 0x000fe400078e00c1 */
[----:B------:R-:W-:Y:S01]  /*2b010*/  IMAD.MOV.U32 R193, RZ, RZ, R191 ;  /* 0x000000ffffc17224 */ /* 0x000fe200078e00bf */
[----:B------:R-:W-:Y:S01]  /*2b020*/  MOV R191, R189 ;  /* 0x000000bd00bf7202 */ /* 0x000fe20000000f00 */
[----:B------:R-:W-:Y:S01]  /*2b030*/  IMAD.MOV.U32 R208, RZ, RZ, R203 ;  /* 0x000000ffffd07224 */ /* 0x000fe200078e00cb */
[----:B------:R-:W-:Y:S01]  /*2b040*/  MOV R203, R201 ;  /* 0x000000c900cb7202 */ /* 0x000fe20000000f00 */
[----:B------:R-:W-:Y:S01]  /*2b050*/  IMAD.MOV.U32 R190, RZ, RZ, R188 ;  /* 0x000000ffffbe7224 */ /* 0x000fe200078e00bc */
[----:B------:R-:W-:Y:S01]  /*2b060*/  MOV R188, R125 ;  /* 0x0000007d00bc7202 */ /* 0x000fe20000000f00 */
[----:B------:R-:W-:Y:S01]  /*2b070*/  IMAD.MOV.U32 R189, RZ, RZ, R187 ;  /* 0x000000ffffbd7224 */ /* 0x000fe200078e00bb */
[----:B------:R-:W1:Y:S01]  /*2b080*/  LDC R125, c[0x0][0x240] ;  /* 0x00009000ff7d7b82 */ /* 0x000e620000000800 */
        /* <DEDUP_REMOVED lines=27> */
[----:B---3--:R-:W-:-:S04]  /*2b240*/  LEA R92, P3, R108, R242, 0x2 ;  /* 0x000000f26c5c7211 */ /* 0x008fc800078610ff */
[----:B------:R-:W-:-:S05]  /*2b250*/  LEA.HI.X.SX32 R93, R108, R243, 0x2, P3 ;  /* 0x000000f36c5d7211 */ /* 0x000fca00018f16ff */
[----:B------:R-:W-:Y:S04]  /*2b260*/  STL.64 [R1+0x578], R92 ;  /* 0x0005785c01007387 */ /* 0x000fe80000100a00 */
[----:B------:R3:W-:Y:S02]  /*2b270*/  STL.64 [R1+0x570], R90 ;  /* 0x0005705a01007387 */ /* 0x0007e40000100a00 */
[----:B---3--:R-:W-:-:S04]  /*2b280*/  LEA R90, P6, R196, R242, 0x2 ;  /* 0x000000f2c45a7211 */ /* 0x008fc800078c10ff */
[----:B------:R-:W-:Y:S02]  /*2b290*/  LEA.HI.X.SX32 R91, R196, R243, 0x2, P6 ;  /* 0x000000f3c45b7211 */ /* 0x000fe400030f16ff */
[----:B------:R-:W-:Y:S01]  /*2b2a0*/  MOV R196, R203 ;  /* 0x000000cb00c47202 */ /* 0x000fe20000000f00 */
[----:B------:R-:W-:Y:S02]  /*2b2b0*/  IMAD.MOV.U32 R203, RZ, RZ, R201 ;  /* 0x000000ffffcb7224 */ /* 0x000fe400078e00c9 */
[----:B------:R-:W-:Y:S01]  /*2b2c0*/  IMAD.MOV.U32 R201, RZ, RZ, R194 ;  /* 0x000000ffffc97224 */ /* 0x000fe200078e00c2 */
[----:B------:R-:W-:Y:S01]  /*2b2d0*/  MOV R194, R199 ;  /* 0x000000c700c27202 */ /* 0x000fe20000000f00 */
[----:B------:R-:W-:Y:S01]  /*2b2e0*/  IMAD.MOV.U32 R199, RZ, RZ, R193 ;  /* 0x000000ffffc77224 */ /* 0x000fe200078e00c1 */
[C---:B------:R-:W-:Y:S01]  /*2b2f0*/  LEA R92, P3, R198.reuse, R242, 0x2 ;  /* 0x000000f2c65c7211 */ /* 0x040fe200078610ff */
[----:B------:R-:W-:Y:S01]  /*2b300*/  IMAD.MOV.U32 R193, RZ, RZ, R191 ;  /* 0x000000ffffc17224 */ /* 0x000fe200078e00bf */
[----:B------:R-:W-:Y:S01]  /*2b310*/  MOV R204, R196 ;  /* 0x000000c400cc7202 */ /* 0x000fe20000000f00 */
[----:B------:R-:W-:Y:S01]  /*2b320*/  IMAD.MOV.U32 R196, RZ, RZ, R203 ;  /* 0x000000ffffc47224 */ /* 0x000fe200078e00cb */
[----:B------:R-:W-:Y:S01]  /*2b330*/  MOV R191, R189 ;  /* 0x000000bd00bf7202 */ /* 0x000fe20000000f00 */
[----:B------:R-:W-:Y:S01]  /*2b340*/  IMAD.MOV.U32 R203, RZ, RZ, R201 ;  /* 0x000000ffffcb7224 */ /* 0x000fe200078e00c9 */
[----:B------:R-:W-:Y:S01]  /*2b350*/  MOV R201, R194 ;  /* 0x000000c200c97202 */ /* 0x000fe20000000f00 */
[----:B------:R-:W-:Y:S01]  /*2b360*/  IMAD.MOV.U32 R189, RZ, RZ, R187 ;  /* 0x000000ffffbd7224 */ /* 0x000fe200078e00bb */
[----:B------:R-:W-:Y:S01]  /*2b370*/  LEA.HI.X.SX32 R93, R198, R243, 0x2, P3 ;  /* 0x000000f3c65d7211 */ /* 0x000fe200018f16ff */
        /* <DEDUP_REMOVED lines=10> */
[----:B------:R-:W-:Y:S01]  /*2b420*/  IMAD.MOV.U32 R189, RZ, RZ, R187 ;  /* 0x000000ffffbd7224 */ /* 0x000fe200078e00bb */
[----:B------:R-:W-:Y:S01]  /*2b430*/  MOV R187, R185 ;  /* 0x000000b900bb7202 */ /* 0x000fe20000000f00 */
[----:B------:R-:W-:Y:S01]  /*2b440*/  IMAD.MOV.U32 R181, RZ, RZ, R188 ;  /* 0x000000ffffb57224 */ /* 0x000fe200078e00bc */
[----:B------:R-:W4:Y:S01]  /*2b450*/  LDL.LU R116, [R1+0x2ec0] ;  /* 0x002ec00001747983 */ /* 0x000f220000300800 */
[----:B------:R-:W-:Y:S01]  /*2b460*/  IMAD.MOV.U32 R188, RZ, RZ, R180 ;  /* 0x000000ffffbc7224 */ /* 0x000fe200078e00b4 */
[----:B------:R-:W-:Y:S01]  /*2b470*/  MOV R180, R176 ;  /* 0x000000b000b47202 */ /* 0x000fe20000000f00 */
[----:B------:R-:W-:Y:S01]  /*2b480*/  IMAD.MOV.U32 R185, RZ, RZ, R192 ;  /* 0x000000ffffb97224 */ /* 0x000fe200078e00c0 */
[----:B------:R2:W-:Y:S01]  /*2b490*/  STL.64 [R1+0x560], R90 ;  /* 0x0005605a01007387 */ /* 0x0005e20000100a00 */
[----:B------:R-:W-:Y:S01]  /*2b4a0*/  IMAD.MOV.U32 R192, RZ, RZ, R182 ;  /* 0x000000ffffc07224 */ /* 0x000fe200078e00b6 */
[----:B------:R-:W-:Y:S01]  /*2b4b0*/  MOV R182, R190 ;  /* 0x000000be00b67202 */ /* 0x000fe20000000f00 */
[----:B------:R-:W-:-:S02]  /*2b4c0*/  IMAD.MOV.U32 R176, RZ, RZ, R172 ;  /* 0x000000ffffb07224 */ /* 0x000fc400078e00ac */
[----:B------:R-:W-:Y:S02]  /*2b4d0*/  IMAD.MOV.U32 R172, RZ, RZ, R129 ;  /* 0x000000ffffac7224 */ /* 0x000fe400078e0081 */
[----:B------:R-:W-:Y:S01]  /*2b4e0*/  IMAD.MOV.U32 R190, RZ, RZ, R181 ;  /* 0x000000ffffbe7224 */ /* 0x000fe200078e00b5 */
[CC--:B---3--:R-:W-:Y:S01]  /*2b4f0*/  LEA R92, P3, R114.reuse, R242.reuse, 0x2 ;  /* 0x000000f2725c7211 */ /* 0x0c8fe200078610ff */
[----:B------:R-:W-:Y:S01]  /*2b500*/  IMAD.MOV.U32 R181, RZ, RZ, R188 ;  /* 0x000000ffffb57224 */ /* 0x000fe200078e00bc */
[C---:B--2---:R-:W-:Y:S01]  /*2b510*/  LEA R90, P6, R205.reuse, R242, 0x2 ;  /* 0x000000f2cd5a7211 */ /* 0x044fe200078c10ff */
[----:B------:R-:W-:Y:S01]  /*2b520*/  IMAD.MOV.U32 R131, RZ, RZ, R121 ;  /* 0x000000ffff837224 */ /* 0x000fe200078e0079 */
[----:B------:R-:W-:Y:S01]  /*2b530*/  MOV R188, R180 ;  /* 0x000000b400bc7202 */ /* 0x000fe20000000f00 */
[----:B------:R-:W-:Y:S01]  /*2b540*/  IMAD.MOV.U32 R180, RZ, RZ, R176 ;  /* 0x000000ffffb47224 */ /* 0x000fe200078e00b0 */
[----:B------:R-:W-:Y:S01]  /*2b550*/  LEA.HI.X.SX32 R91, R205, R243, 0x2, P6 ;  /* 0x000000f3cd5b7211 */ /* 0x000fe200030f16ff */
[----:B------:R-:W-:Y:S01]  /*2b560*/  IMAD.MOV.U32 R176, RZ, RZ, R172 ;  /* 0x000000ffffb07224 */ /* 0x000fe200078e00ac */
[----:B------:R-:W-:Y:S01]  /*2b570*/  MOV R172, R167 ;  /* 0x000000a700ac7202 */ /* 0x000fe20000000f00 */
[----:B------:R-:W-:Y:S01]  /*2b580*/  IMAD.MOV.U32 R205, RZ, RZ, R203 ;  /* 0x000000ffffcd7224 */ /* 0x000fe200078e00cb */
[----:B------:R-:W-:Y:S01]  /*2b590*/  MOV R203, R194 ;  /* 0x000000c200cb7202 */ /* 0x000fe20000000f00 */
[----:B------:R-:W-:Y:S01]  /*2b5a0*/  IMAD.MOV.U32 R167, RZ, RZ, R175 ;  /* 0x000000ffffa77224 */ /* 0x000fe200078e00af */
[----:B------:R-:W-:Y:S01]  /*2b5b0*/  LEA.HI.X.SX32 R93, R114, R243, 0x2, P3 ;  /* 0x000000f3725d7211 */ /* 0x000fe200018f16ff */
[----:B------:R-:W-:Y:S01]  /*2b5c0*/  IMAD.MOV.U32 R194, RZ, RZ, R193 ;  /* 0x000000ffffc27224 */ /* 0x000fe200078e00c1 */
[----:B------:R-:W2:Y:S01]  /*2b5d0*/  LDC R121, c[0x0][0x240] ;  /* 0x00009000ff797b82 */ /* 0x000ea20000000800 */
[----:B------:R-:W-:-:S02]  /*2b5e0*/  IMAD.MOV.U32 R175, RZ, RZ, R124 ;  /* 0x000000ffffaf7224 */ /* 0x000fc400078e007c */
[----:B------:R-:W-:Y:S01]  /*2b5f0*/  IMAD.MOV.U32 R193, RZ, RZ, R189 ;  /* 0x000000ffffc17224 */ /* 0x000fe200078e00bd */
[----:B------:R-:W-:Y:S01]  /*2b600*/  MOV R189, R192 ;  /* 0x000000c000bd7202 */ /* 0x000fe20000000f00 */
[----:B------:R-:W-:Y:S01]  /*2b610*/  IMAD.MOV.U32 R192, RZ, RZ, R181 ;  /* 0x000000ffffc07224 */ /* 0x000fe200078e00b5 */
[----:B------:R-:W-:Y:S01]  /*2b620*/  MOV R181, R188 ;  /* 0x000000bc00b57202 */ /* 0x000fe20000000f00 */
[----:B------:R-:W-:Y:S01]  /*2b630*/  STL.64 [R1+0x558], R92 ;  /* 0x0005585c01007387 */ /* 0x000fe20000100a00 */
[----:B------:R-:W-:Y:S01]  /*2b640*/  IMAD.MOV.U32 R188, RZ, RZ, R167 ;  /* 0x000000ffffbc7224 */ /* 0x000fe200078e00a7 */
[----:B------:R-:W-:Y:S01]  /*2b650*/  MOV R167, R175 ;  /* 0x000000af00a77202 */ /* 0x000fe20000000f00 */
[----:B------:R-:W-:Y:S01]  /*2b660*/  IMAD.MOV.U32 R175, RZ, RZ, R118 ;  /* 0x000000ffffaf7224 */ /* 0x000fe200078e0076 */
[----:B------:R-:W3:Y:S01]  /*2b670*/  LDL.LU R124, [R1+0x2ebc] ;  /* 0x002ebc00017c7983 */ /* 0x000ee20000300800 */
[----:B------:R-:W-:Y:S01]  /*2b680*/  MOV R216, R196 ;  /* 0x000000c400d87202 */ /* 0x000fe20000000f00 */
[----:B------:R-:W3:Y:S02]  /*2b690*/  LDC R129, c[0x0][0x240] ;  /* 0x00009000ff817b82 */ /* 0x000ee40000000800 */
[----:B------:R4:W-:Y:S04]  /*2b6a0*/  STL.64 [R1+0x550], R90 ;  /* 0x0005505a01007387 */ /* 0x0009e80000100a00 */
[----:B------:R-:W3:Y:S01]  /*2b6b0*/  LDL.LU R118, [R1+0x2eb8] ;  /* 0x002eb80001767983 */ /* 0x000ee20000300800 */
[----:B------:R-:W-:-:S02]  /*2b6c0*/  IMAD.MOV.U32 R196, RZ, RZ, R201 ;  /* 0x000000ffffc47224 */ /* 0x000fc400078e00c9 */
[----:B------:R-:W-:Y:S01]  /*2b6d0*/  IMAD.MOV.U32 R201, RZ, RZ, R199 ;  /* 0x000000ffffc97224 */ /* 0x000fe200078e00c7 */
[----:B------:R-:W-:Y:S01]  /*2b6e0*/  MOV R199, R191 ;  /* 0x000000bf00c77202 */ /* 0x000fe20000000f00 */
[----:B--2---:R-:W-:Y:S01]  /*2b6f0*/  IMAD R121, R200, R121, RZ ;  /* 0x00000079c8797224 */ /* 0x004fe200078e02ff */
[----:B------:R-:W-:Y:S01]  /*2b700*/  MOV R200, R205 ;  /* 0x000000cd00c87202 */ /* 0x000fe20000000f00 */
[----:B------:R-:W-:Y:S02]  /*2b710*/  IMAD.MOV.U32 R205, RZ, RZ, R196 ;  /* 0x000000ffffcd7224 */ /* 0x000fe400078e00c4 */
[----:B------:R-:W-:Y:S01]  /*2b720*/  IMAD.MOV.U32 R196, RZ, RZ, R203 ;  /* 0x000000ffffc47224 */ /* 0x000fe200078e00cb */
[----:B------:R-:W-:Y:S01]  /*2b730*/  MOV R203, R201 ;  /* 0x000000c900cb7202 */ /* 0x000fe20000000f00 */
[----:B------:R-:W-:Y:S02]  /*2b740*/  IMAD.MOV.U32 R191, RZ, RZ, R187 ;  /* 0x000000ffffbf7224 */ /* 0x000fe400078e00bb */
[----:B------:R-:W-:-:S02]  /*2b750*/  IMAD.MOV.U32 R187, RZ, RZ, R182 ;  /* 0x000000ffffbb7224 */ /* 0x000fc400078e00b6 */
[----:B------:R-:W-:Y:S02]  /*2b760*/  IMAD.MOV.U32 R201, RZ, RZ, R194 ;  /* 0x000000ffffc97224 */ /* 0x000fe400078e00c2 */
[----:B------:R-:W-:Y:S01]  /*2b770*/  IMAD.MOV.U32 R194, RZ, RZ, R199 ;  /* 0x000000ffffc27224 */ /* 0x000fe200078e00c7 */
[----:B------:R-:W-:Y:S01]  /*2b780*/  MOV R199, R193 ;  /* 0x000000c100c77202 */ /* 0x000fe20000000f00 */
[----:B------:R-:W-:Y:S02]  /*2b790*/  IMAD.MOV.U32 R182, RZ, RZ, R180 ;  /* 0x000000ffffb67224 */ /* 0x000fe400078e00b4 */
[----:B------:R-:W-:Y:S01]  /*2b7a0*/  IMAD.MOV.U32 R193, RZ, RZ, R191 ;  /* 0x000000ffffc17224 */ /* 0x000fe200078e00bf */
[----:B----4-:R-:W-:Y:S01]  /*2b7b0*/  LEA R90, P6, R197, R242, 0x2 ;  /* 0x000000f2c55a7211 */ /* 0x010fe200078c10ff */
[----:B------:R-:W-:Y:S01]  /*2b7c0*/  IMAD.MOV.U32 R191, RZ, RZ, R189 ;  /* 0x000000ffffbf7224 */ /* 0x000fe200078e00bd */
[----:B------:R-:W-:Y:S01]  /*2b7d0*/  MOV R189, R187 ;  /* 0x000000bb00bd7202 */ /* 0x000fe20000000f00 */
[----:B------:R-:W-:-:S02]  /*2b7e0*/  IMAD.MOV.U32 R180, RZ, RZ, R131 ;  /* 0x000000ffffb47224 */ /* 0x000fc400078e0083 */
[----:B------:R-:W-:Y:S01]  /*2b7f0*/  IMAD.MOV.U32 R187, RZ, RZ, R192 ;  /* 0x000000ffffbb7224 */ /* 0x000fe200078e00c0 */
[----:B------:R-:W-:Y:S01]  /*2b800*/  LEA.HI.X.SX32 R91, R197, R243, 0x2, P6 ;  /* 0x000000f3c55b7211 */ /* 0x000fe200030f16ff */
[----:B------:R-:W-:Y:S01]  /*2b810*/  IMAD.MOV.U32 R192, RZ, RZ, R182 ;  /* 0x000000ffffc07224 */ /* 0x000fe200078e00b6 */
[----:B------:R-:W-:Y:S01]  /*2b820*/  MOV R182, R188 ;  /* 0x000000bc00b67202 */ /* 0x000fe20000000f00 */
        /* <DEDUP_REMOVED lines=13> */
[----:B------:R-:W2:Y:S01]  /*2b900*/  LDC R131, c[0x0][0x240] ;  /* 0x00009000ff837b82 */ /* 0x000ea20000000800 */
[----:B------:R-:W-:-:S02]  /*2b910*/  IMAD.MOV.U32 R199, RZ, RZ, R189 ;  /* 0x000000ffffc77224 */ /* 0x000fc400078e00bd */
[----:B------:R-:W-:Y:S02]  /*2b920*/  IMAD.MOV.U32 R173, RZ, RZ, R120 ;  /* 0x000000ffffad7224 */ /* 0x000fe400078e0078 */
[----:B------:R-:W-:Y:S02]  /*2b930*/  IMAD.MOV.U32 R189, RZ, RZ, R182 ;  /* 0x000000ffffbd7224 */ /* 0x000fe400078e00b6 */
[----:B------:R-:W-:Y:S02]  /*2b940*/  IMAD.MOV.U32 R205, RZ, RZ, R201 ;  /* 0x000000ffffcd7224 */ /* 0x000fe400078e00c9 */
[----:B------:R-:W-:Y:S02]  /*2b950*/  IMAD.MOV.U32 R201, RZ, RZ, R193 ;  /* 0x000000ffffc97224 */ /* 0x000fe400078e00c1 */
[----:B------:R-:W-:Y:S02]  /*2b960*/  IMAD.MOV.U32 R193, RZ, RZ, R187 ;  /* 0x000000ffffc17224 */ /* 0x000fe400078e00bb */
[----:B------:R-:W-:-:S02]  /*2b970*/  IMAD.MOV.U32 R187, RZ, RZ, R133 ;  /* 0x000000ffffbb7224 */ /* 0x000fc400078e0085 */
[----:B------:R-:W4:Y:S01]  /*2b980*/  LDC R133, c[0x0][0x240] ;  /* 0x00009000ff857b82 */ /* 0x000f220000000800 */
[----:B------:R-:W-:-:S04]  /*2b990*/  LEA R92, P3, R116, R242, 0x2 ;  /* 0x000000f2745c7211 */ /* 0x000fc800078610ff */
[----:B------:R-:W-:-:S05]  /*2b9a0*/  LEA.HI.X.SX32 R93, R116, R243, 0x2, P3 ;  /* 0x000000f3745d7211 */ /* 0x000fca00018f16ff */
[----:B------:R-:W-:Y:S04]  /*2b9b0*/  STL.64 [R1+0x548], R92 ;  /* 0x0005485c01007387 */ /* 0x000fe80000100a00 */
[----:B------:R-:W2:Y:S04]  /*2b9c0*/  LDL.LU R122, [R1+0x2eb4] ;  /* 0x002eb400017a7983 */ /* 0x000ea80000300800 */
[----:B------:R1:W-:Y:S04]  /*2b9d0*/  STL.64 [R1+0x540], R90 ;  /* 0x0005405a01007387 */ /* 0x0003e80000100a00 */
[----:B------:R-:W4:Y:S04]  /*2b9e0*/  LDL.LU R120, [R1+0x2eb0] ;  /* 0x002eb00001787983 */ /* 0x000f280000300800 */
[----:B------:R-:W2:Y:S01]  /*2b9f0*/  LDL.LU R182, [R1+0x1574] ;  /* 0x0015740001b67983 */ /* 0x000ea20000300800 */
[----:B-1----:R-:W-:-:S04]  /*2ba00*/  LEA R90, P6, R207, R242, 0x2 ;  /* 0x000000f2cf5a7211 */ /* 0x002fc800078c10ff */
[----:B------:R-:W-:Y:S02]  /*2ba10*/  LEA.HI.X.SX32 R91, R207, R243, 0x2, P6 ;  /* 0x000000f3cf5b7211 */ /* 0x000fe400030f16ff */
[----:B---3--:R-:W-:-:S04]  /*2ba20*/  LEA R92, P3, R118, R242, 0x2 ;  /* 0x000000f2765c7211 */ /* 0x008fc800078610ff */
[----:B------:R-:W-:-:S05]  /*2ba30*/  LEA.HI.X.SX32 R93, R118, R243, 0x2, P3 ;  /* 0x000000f3765d7211 */ /* 0x000fca00018f16ff */
[----:B------:R-:W-:Y:S04]  /*2ba40*/  STL.64 [R1+0x538], R92 ;  /* 0x0005385c01007387 */ /* 0x000fe80000100a00 */
[----:B------:R1:W-:Y:S02]  /*2ba50*/  STL.64 [R1+0x530], R90 ;  /* 0x0005305a01007387 */ /* 0x0003e40000100a00 */
[----:B-1----:R-:W-:Y:S01]  /*2ba60*/  MOV R90, R197 ;  /* 0x000000c5005a7202 */ /* 0x002fe20000000f00 */
        /* <DEDUP_REMOVED lines=10> */
[----:B------:R-:W-:Y:S02]  /*2bb10*/  IMAD.MOV.U32 R187, RZ, RZ, R179 ;  /* 0x000000ffffbb7224 */ /* 0x000fe400078e00b3 */
[----:B------:R-:W3:Y:S04]  /*2bb20*/  LDL.LU R179, [R1+0x1578] ;  /* 0x0015780001b37983 */ /* 0x000ee80000300800 */
[----:B------:R-:W2:Y:S01]  /*2bb30*/  LDL.LU R207, [R1+0x4fc] ;  /* 0x0004fc0001cf7983 */ /* 0x000ea20000300800 */
[----:B----4-:R-:W-:-:S04]  /*2bb40*/  LEA R96, P3, R120, R242, 0x2 ;  /* 0x000000f278607211 */ /* 0x010fc800078610ff */
[----:B------:R-:W-:Y:S01]  /*2bb50*/  LEA.HI.X.SX32 R97, R120, R243, 0x2, P3 ;  /* 0x000000f378617211 */ /* 0x000fe200018f16ff */
[----:B--2---:R-:W-:Y:S01]  /*2bb60*/  IMAD R125, R207, R125, RZ ;  /* 0x0000007dcf7d7224 */ /* 0x004fe200078e02ff */
[----:B------:R-:W-:Y:S01]  /*2bb70*/  MOV R207, R197 ;  /* 0x000000c500cf7202 */ /* 0x000fe20000000f00 */
[----:B------:R-:W-:Y:S02]  /*2bb80*/  IMAD.MOV.U32 R197, RZ, RZ, R205 ;  /* 0x000000ffffc57224 */ /* 0x000fe400078e00cd */
[----:B------:R-:W-:Y:S01]  /*2bb90*/  IMAD.MOV.U32 R205, RZ, RZ, R196 ;  /* 0x000000ffffcd7224 */ /* 0x000fe200078e00c4 */
[----:B------:R-:W-:Y:S01]  /*2bba0*/  MOV R196, R203 ;  /* 0x000000cb00c47202 */ /* 0x000fe20000000f00 */
[----:B------:R-:W-:Y:S01]  /*2bbb0*/  IMAD.MOV.U32 R203, RZ, RZ, R201 ;  /* 0x000000ffffcb7224 */ /* 0x000fe200078e00c9 */
[----:B------:R-:W-:Y:S01]  /*2bbc0*/  MOV R214, R197 ;  /* 0x000000c500d67202 */ /* 0x000fe20000000f00 */
[----:B------:R-:W-:Y:S01]  /*2bbd0*/  IMAD.MOV.U32 R201, RZ, RZ, R194 ;  /* 0x000000ffffc97224 */ /* 0x000fe200078e00c2 */
[----:B------:R-:W-:Y:S01]  /*2bbe0*/  MOV R194, R199 ;  /* 0x000000c700c27202 */ /* 0x000fe20000000f00 */
[----:B------:R-:W-:-:S02]  /*2bbf0*/  IMAD.MOV.U32 R199, RZ, RZ, R193 ;  /* 0x000000ffffc77224 */ /* 0x000fc400078e00c1 */
[----:B------:R-:W-:Y:S02]  /*2bc00*/  IMAD.MOV.U32 R197, RZ, RZ, R205 ;  /* 0x000000ffffc57224 */ /* 0x000fe400078e00cd */
[----:B------:R-:W-:Y:S01]  /*2bc10*/  IMAD.MOV.U32 R193, RZ, RZ, R191 ;  /* 0x000000ffffc17224 */ /* 0x000fe200078e00bf */
[----:B------:R-:W-:Y:S01]  /*2bc20*/  MOV R191, R189 ;  /* 0x000000bd00bf7202 */ /* 0x000fe20000000f00 */
[----:B------:R-:W-:Y:S01]  /*2bc30*/  IMAD.MOV.U32 R205, RZ, RZ, R196 ;  /* 0x000000ffffcd7224 */ /* 0x000fe200078e00c4 */
[----:B------:R-:W-:Y:S01]  /*2bc40*/  MOV R196, R203 ;  /* 0x000000cb00c47202 */ /* 0x000fe20000000f00 */
[----:B------:R-:W-:Y:S02]  /*2bc50*/  IMAD.MOV.U32 R189, RZ, RZ, R187 ;  /* 0x000000ffffbd7224 */ /* 0x000fe400078e00bb */
[----:B------:R-:W-:Y:S02]  /*2bc60*/  IMAD.MOV.U32 R203, RZ, RZ, R201 ;  /* 0x000000ffffcb7224 */ /* 0x000fe400078e00c9 */
[----:B------:R-:W-:-:S02]  /*2bc70*/  IMAD.MOV.U32 R187, RZ, RZ, R122 ;  /* 0x000000ffffbb7224 */ /* 0x000fc400078e007a */
[----:B------:R-:W-:Y:S01]  /*2bc80*/  IMAD.MOV.U32 R201, RZ, RZ, R194 ;  /* 0x000000ffffc97224 */ /* 0x000fe200078e00c2 */
[----:B------:R-:W-:Y:S01]  /*2bc90*/  MOV R194, R199 ;  /* 0x000000c700c27202 */ /* 0x000fe20000000f00 */
[----:B------:R-:W-:Y:S01]  /*2bca0*/  IMAD.MOV.U32 R199, RZ, RZ, R193 ;  /* 0x000000ffffc77224 */ /* 0x000fe200078e00c1 */
[----:B------:R-:W2:Y:S01]  /*2bcb0*/  LDL.LU R122, [R1+0x2eac] ;  /* 0x002eac00017a7983 */ /* 0x000ea20000300800 */
[----:B------:R-:W-:Y:S01]  /*2bcc0*/  IMAD.MOV.U32 R193, RZ, RZ, R191 ;  /* 0x000000ffffc17224 */ /* 0x000fe200078e00bf */
[----:B------:R-:W-:Y:S01]  /*2bcd0*/  MOV R191, R189 ;  /* 0x000000bd00bf7202 */ /* 0x000fe20000000f00 */
[----:B------:R-:W-:Y:S01]  /*2bce0*/  IMAD.MOV.U32 R189, RZ, RZ, R187 ;  /* 0x000000ffffbd7224 */ /* 0x000fe200078e00bb */
[----:B------:R2:W-:Y:S04]  /*2bcf0*/  STL.64 [R1+0x528], R96 ;  /* 0x0005286001007387 */ /* 0x0005e80000100a00 */
[----:B------:R-:W4:Y:S01]  /*2bd00*/  LDL.LU R187, [R1+0x2cc] ;  /* 0x0002cc0001bb7983 */ /* 0x000f220000300800 */
[----:B------:R-:W-:Y:S01]  /*2bd10*/  IMAD.MOV.U32 R91, RZ, RZ, R197 ;  /* 0x000000ffff5b7224 */ /* 0x000fe200078e00c5 */
[----:B------:R-:W-:Y:S01]  /*2bd20*/  MOV R197, R205 ;  /* 0x000000cd00c57202 */ /* 0x000fe20000000f00 */
[----:B------:R-:W-:Y:S01]  /*2bd30*/  IMAD.MOV.U32 R205, RZ, RZ, R196 ;  /* 0x000000ffffcd7224 */ /* 0x000fe200078e00c4 */
[C---:B------:R-:W-:Y:S01]  /*2bd40*/  LEA R92, P6, R202.reuse, R242, 0x2 ;  /* 0x000000f2ca5c7211 */ /* 0x040fe200078c10ff */
        /* <DEDUP_REMOVED lines=8> */
[----:B------:R1:W-:Y:S01]  /*2bdd0*/  STL.64 [R1+0x520], R92 ;  /* 0x0005205c01007387 */ /* 0x0003e20000100a00 */
[----:B----4-:R-:W-:Y:S01]  /*2bde0*/  MOV R189, R187 ;  /* 0x000000bb00bd7202 */ /* 0x010fe20000000f00 */
[----:B------:R-:W-:Y:S02]  /*2bdf0*/  IMAD.MOV.U32 R187, RZ, RZ, R124 ;  /* 0x000000ffffbb7224 */ /* 0x000fe400078e007c */
[----:B------:R-:W4:Y:S04]  /*2be00*/  LDL.LU R124, [R1+0x2ea8] ;  /* 0x002ea800017c7983 */ /* 0x000f280000300800 */
[----:B------:R-:W3:Y:S01]  /*2be10*/  LDL.LU R202, [R1+0x500] ;  /* 0x0005000001ca7983 */ /* 0x000ee20000300800 */
[----:B--2---:R-:W-:-:S02]  /*2be20*/  LEA R96, P3, R122, R242, 0x2 ;  /* 0x000000f27a607211 */ /* 0x004fc400078610ff */
[----:B-1----:R-:W-:Y:S02]  /*2be30*/  LEA R92, P6, R208, R242, 0x2 ;  /* 0x000000f2d05c7211 */ /* 0x002fe400078c10ff */
[-C--:B------:R-:W-:Y:S02]  /*2be40*/  LEA.HI.X.SX32 R97, R122, R243.reuse, 0x2, P3 ;  /* 0x000000f37a617211 */ /* 0x080fe400018f16ff */
[----:B------:R-:W-:-:S03]  /*2be50*/  LEA.HI.X.SX32 R93, R208, R243, 0x2, P6 ;  /* 0x000000f3d05d7211 */ /* 0x000fc600030f16ff */
[----:B------:R4:W-:Y:S01]  /*2be60*/  STL.64 [R1+0x518], R96 ;  /* 0x0005186001007387 */ /* 0x0009e20000100a00 */
[----:B---3--:R-:W-:Y:S02]  /*2be70*/  IMAD R127, R202, R127, RZ ;  /* 0x0000007fca7f7224 */ /* 0x008fe400078e02ff */
        /* <DEDUP_REMOVED lines=10> */
[----:B------:R-:W-:Y:S02]  /*2bf20*/  MOV R189, R187 ;  /* 0x000000bb00bd7202 */ /* 0x000fe40000000f00 */
[----:B------:R-:W2:Y:S04]  /*2bf30*/  LDL.LU R187, [R1+0x2d8] ;  /* 0x0002d80001bb7983 */ /* 0x000ea80000300800 */
[----:B------:R1:W-:Y:S04]  /*2bf40*/  STL.64 [R1+0x510], R92 ;  /* 0x0005105c01007387 */ /* 0x0003e80000100a00 */
[----:B------:R-:W3:Y:S01]  /*2bf50*/  LDL.LU R208, [R1+0x504] ;  /* 0x0005040001d07983 */ /* 0x000ee20000300800 */
[----:B----4-:R-:W-:-:S04]  /*2bf60*/  LEA R96, P3, R124, R242, 0x2 ;  /* 0x000000f27c607211 */ /* 0x010fc800078610ff */
[----:B------:R-:W-:Y:S02]  /*2bf70*/  LEA.HI.X.SX32 R97, R124, R243, 0x2, P3 ;  /* 0x000000f37c617211 */ /* 0x000fe400018f16ff */
[----:B-1----:R-:W-:-:S04]  /*2bf80*/  LEA R92, P6, R204, R242, 0x2 ;  /* 0x000000f2cc5c7211 */ /* 0x002fc800078c10ff */
[----:B------:R-:W-:Y:S01]  /*2bf90*/  LEA.HI.X.SX32 R93, R204, R243, 0x2, P6 ;  /* 0x000000f3cc5d7211 */ /* 0x000fe200030f16ff */
[----:B---3--:R-:W-:Y:S02]  /*2bfa0*/  IMAD R129, R208, R129, RZ ;  /* 0x00000081d0817224 */ /* 0x008fe400078e02ff */
        /* <DEDUP_REMOVED lines=10> */
[----:B--2---:R-:W-:Y:S01]  /*2c050*/  IMAD.MOV.U32 R189, RZ, RZ, R187 ;  /* 0x000000ffffbd7224 */ /* 0x004fe200078e00bb */
[----:B------:R-:W-:Y:S02]  /*2c060*/  MOV R187, R185 ;  /* 0x000000b900bb7202 */ /* 0x000fe40000000f00 */
[----:B------:R-:W2:Y:S04]  /*2c070*/  LDL.LU R185, [R1+0x2e8] ;  /* 0x0002e80001b97983 */ /* 0x000ea80000300800 */
[----:B------:R1:W-:Y:S04]  /*2c080*/  STL.64 [R1+0x508], R96 ;  /* 0x0005086001007387 */ /* 0x0003e80000100a00 */
[----:B------:R3:W-:Y:S04]  /*2c090*/  STL.64 [R1+0x500], R92 ;  /* 0x0005005c01007387 */ /* 0x0007e80000100a00 */
[----:B------:R-:W4:Y:S01]  /*2c0a0*/  LDL.LU R204, [R1+0x153c] ;  /* 0x00153c0001cc7983 */ /* 0x000f220000300800 */
[----:B-1----:R-:W-:-:S02]  /*2c0b0*/  LEA R96, P3, R216, R242, 0x2 ;  /* 0x000000f2d8607211 */ /* 0x002fc400078610ff */
[----:B---3--:R-:W-:Y:S02]  /*2c0c0*/  LEA R92, P6, R200, R242, 0x2 ;  /* 0x000000f2c85c7211 */ /* 0x008fe400078c10ff */
        /* <DEDUP_REMOVED lines=14> */
[----:B--2---:R-:W-:Y:S01]  /*2c1b0*/  MOV R187, R185 ;  /* 0x000000b900bb7202 */ /* 0x004fe20000000f00 */
[----:B------:R-:W-:-:S02]  /*2c1c0*/  IMAD.MOV.U32 R185, RZ, RZ, R143 ;  /* 0x000000ffffb97224 */ /* 0x000fc400078e008f */
[----:B------:R-:W2:Y:S04]  /*2c1d0*/  LDL.LU R143, [R1+0x2ea4] ;  /* 0x002ea400018f7983 */ /* 0x000ea80000300800 */
[----:B------:R1:W-:Y:S04]  /*2c1e0*/  STL.64 [R1+0x4f8], R96 ;  /* 0x0004f86001007387 */ /* 0x0003e80000100a00 */
[----:B------:R3:W-:Y:S04]  /*2c1f0*/  STL.64 [R1+0x4f0], R92 ;  /* 0x0004f05c01007387 */ /* 0x0007e80000100a00 */
[----:B------:R-:W4:Y:S01]  /*2c200*/  LDL.LU R200, [R1+0x1540] ;  /* 0x0015400001c87983 */ /* 0x000f220000300800 */
[----:B-1----:R-:W-:-:S02]  /*2c210*/  LEA R96, P3, R209, R242, 0x2 ;  /* 0x000000f2d1607211 */ /* 0x002fc400078610ff */
[C---:B---3--:R-:W-:Y:S02]  /*2c220*/  LEA R92, P6, R198.reuse, R242, 0x2 ;  /* 0x000000f2c65c7211 */ /* 0x048fe400078c10ff */
[-C--:B------:R-:W-:Y:S02]  /*2c230*/  LEA.HI.X.SX32 R97, R209, R243.reuse, 0x2, P3 ;  /* 0x000000f3d1617211 */ /* 0x080fe400018f16ff */
[----:B------:R-:W-:Y:S01]  /*2c240*/  LEA.HI.X.SX32 R93, R198, R243, 0x2, P6 ;  /* 0x000000f3c65d7211 */ /* 0x000fe200030f16ff */
[----:B----4-:R-:W-:Y:S02]  /*2c250*/  IMAD R133, R200, R133, RZ ;  /* 0x00000085c8857224 */ /* 0x010fe400078e02ff */
        /* <DEDUP_REMOVED lines=14> */
[----:B------:R-:W-:Y:S01]  /*2c340*/  IMAD.MOV.U32 R198, RZ, RZ, R197 ;  /* 0x000000ffffc67224 */ /* 0x000fe200078e00c5 */
[----:B------:R-:W3:Y:S01]  /*2c350*/  LDL.LU R141, [R1+0x2ea0] ;  /* 0x002ea000018d7983 */ /* 0x000ee20000300800 */
[----:B------:R-:W-:Y:S01]  /*2c360*/  IMAD.MOV.U32 R197, RZ, RZ, R205 ;  /* 0x000000ffffc57224 */ /* 0x000fe200078e00cd */
[----:B------:R-:W-:-:S02]  /*2c370*/  MOV R205, R196 ;  /* 0x000000c400cd7202 */ /* 0x000fc40000000f00 */
[----:B------:R-:W-:Y:S01]  /*2c380*/  STL.64 [R1+0x4e8], R96 ;  /* 0x0004e86001007387 */ /* 0x000fe20000100a00 */
[----:B------:R-:W-:-:S03]  /*2c390*/  IMAD.MOV.U32 R196, RZ, RZ, R203 ;  /* 0x000000ffffc47224 */ /* 0x000fc600078e00cb */
[----:B------:R1:W-:Y:S01]  /*2c3a0*/  STL.64 [R1+0x4e0], R92 ;  /* 0x0004e05c01007387 */ /* 0x0003e20000100a00 */
[----:B------:R-:W-:Y:S01]  /*2c3b0*/  IMAD.MOV.U32 R203, RZ, RZ, R201 ;  /* 0x000000ffffcb7224 */ /* 0x000fe200078e00c9 */
[----:B------:R-:W-:Y:S01]  /*2c3c0*/  MOV R201, R194 ;  /* 0x000000c200c97202 */ /* 0x000fe20000000f00 */
[----:B------:R-:W-:Y:S02]  /*2c3d0*/  IMAD.MOV.U32 R194, RZ, RZ, R199 ;  /* 0x000000ffffc27224 */ /* 0x000fe400078e00c7 */
[----:B------:R-:W-:Y:S01]  /*2c3e0*/  IMAD.MOV.U32 R199, RZ, RZ, R193 ;  /* 0x000000ffffc77224 */ /* 0x000fe200078e00c1 */
[----:B------:R-:W-:Y:S02]  /*2c3f0*/  MOV R193, R191 ;  /* 0x000000bf00c17202 */ /* 0x000fe40000000f00 */
[----:B-1----:R-:W-:Y:S01]  /*2c400*/  LEA R92, P6, R207, R242, 0x2 ;  /* 0x000000f2cf5c7211 */ /* 0x002fe200078c10ff */
[----:B------:R-:W-:-:S03]  /*2c410*/  IMAD.MOV.U32 R191, RZ, RZ, R189 ;  /* 0x000000ffffbf7224 */ /* 0x000fc600078e00bd */
[----:B------:R-:W-:Y:S01]  /*2c420*/  LEA.HI.X.SX32 R93, R207, R243, 0x2, P6 ;  /* 0x000000f3cf5d7211 */ /* 0x000fe200030f16ff */
        /* <DEDUP_REMOVED lines=15> */
[----:B------:R-:W-:Y:S01]  /*2c520*/  IMAD.MOV.U32 R199, RZ, RZ, R193 ;  /* 0x000000ffffc77224 */ /* 0x000fe200078e00c1 */
[----:B------:R-:W-:Y:S01]  /*2c530*/  MOV R193, R191 ;  /* 0x000000bf00c17202 */ /* 0x000fe20000000f00 */
[----:B------:R-:W-:Y:S01]  /*2c540*/  IMAD.MOV.U32 R191, RZ, RZ, R189 ;  /* 0x000000ffffbf7224 */ /* 0x000fe200078e00bd */
[----:B------:R-:W1:Y:S01]  /*2c550*/  LDC R90, c[0x0][0x240] ;  /* 0x00009000ff5a7b82 */ /* 0x000e620000000800 */
[----:B------:R-:W-:Y:S01]  /*2c560*/  IMAD.MOV.U32 R189, RZ, RZ, R187 ;  /* 0x000000ffffbd7224 */ /* 0x000fe200078e00bb */
[----:B------:R-:W-:Y:S01]  /*2c570*/  MOV R187, R185 ;  /* 0x000000b900bb7202 */ /* 0x000fe20000000f00 */
[----:B------:R2:W-:Y:S01]  /*2c580*/  STL.64 [R1+0x4d8], R96 ;  /* 0x0004d86001007387 */ /* 0x0005e20000100a00 */
[----:B------:R-:W-:-:S02]  /*2c590*/  IMAD.MOV.U32 R185, RZ, RZ, R181 ;  /* 0x000000ffffb97224 */ /* 0x000fc400078e00b5 */
[----:B------:R-:W-:Y:S01]  /*2c5a0*/  IMAD.MOV.U32 R181, RZ, RZ, R135 ;  /* 0x000000ffffb57224 */ /* 0x000fe200078e0087 */
[----:B------:R2:W-:Y:S04]  /*2c5b0*/  STL.64 [R1+0x4d0], R92 ;  /* 0x0004d05c01007387 */ /* 0x0005e80000100a00 */
[----:B------:R-:W3:Y:S01]  /*2c5c0*/  LDL.LU R135, [R1+0x2e98] ;  /* 0x002e980001877983 */ /* 0x000ee20000300800 */
[----:B--2---:R-:W-:-:S04]  /*2c5d0*/  LEA R96, P3, R214, R242, 0x2 ;  /* 0x000000f2d6607211 */ /* 0x004fc800078610ff */
[----:B------:R-:W-:Y:S02]  /*2c5e0*/  LEA.HI.X.SX32 R97, R214, R243, 0x2, P3 ;  /* 0x000000f3d6617211 */ /* 0x000fe400018f16ff */
[----:B------:R-:W-:-:S03]  /*2c5f0*/  LEA R92, P6, R91, R242, 0x2 ;  /* 0x000000f25b5c7211 */ /* 0x000fc600078c10ff */
[----:B------:R2:W-:Y:S01]  /*2c600*/  STL.64 [R1+0x4c8], R96 ;  /* 0x0004c86001007387 */ /* 0x0005e20000100a00 */
[-C--:B------:R-:W-:Y:S02]  /*2c610*/  LEA.HI.X.SX32 R93, R91, R243.reuse, 0x2, P6 ;  /* 0x000000f35b5d7211 */ /* 0x080fe400030f16ff */
[----:B------:R-:W1:Y:S01]  /*2c620*/  LDC R91, c[0x0][0x240] ;  /* 0x00009000ff5b7b82 */ /* 0x000e620000000800 */
[C---:B--2---:R-:W-:Y:S02]  /*2c630*/  LEA R96, P3, R202.reuse, R242, 0x2 ;  /* 0x000000f2ca607211 */ /* 0x044fe400078610ff */
[----:B------:R3:W-:Y:S02]  /*2c640*/  STL.64 [R1+0x4c0], R92 ;  /* 0x0004c05c01007387 */ /* 0x0007e40000100a00 */
[----:B------:R-:W-:Y:S02]  /*2c650*/  LEA.HI.X.SX32 R97, R202, R243, 0x2, P3 ;  /* 0x000000f3ca617211 */ /* 0x000fe400018f16ff */
        /* <DEDUP_REMOVED lines=13> */
[----:B------:R-:W-:-:S02]  /*2c730*/  MOV R192, R139 ;  /* 0x0000008b00c07202 */ /* 0x000fc40000000f00 */
[----:B---3--:R-:W-:-:S04]  /*2c740*/  LEA R92, P6, R135, R242, 0x2 ;  /* 0x000000f2875c7211 */ /* 0x008fc800078c10ff */
[----:B------:R-:W-:-:S05]  /*2c750*/  LEA.HI.X.SX32 R93, R135, R243, 0x2, P6 ;  /* 0x000000f3875d7211 */ /* 0x000fca00030f16ff */
[----:B------:R2:W-:Y:S04]  /*2c760*/  STL.64 [R1+0x4b0], R92 ;  /* 0x0004b05c01007387 */ /* 0x0005e80000100a00 */
[----:B------:R-:W3:Y:S01]  /*2c770*/  LDL.LU R139, [R1+0x2e94] ;  /* 0x002e9400018b7983 */ /* 0x000ee20000300800 */
[CC--:B------:R-:W-:Y:S01]  /*2c780*/  LEA R98, P3, R208.reuse, R242.reuse, 0x2 ;  /* 0x000000f2d0627211 */ /* 0x0c0fe200078610ff */
[----:B------:R-:W-:Y:S01]  /*2c790*/  IMAD.MOV.U32 R216, RZ, RZ, R202 ;  /* 0x000000ffffd87224 */ /* 0x000fe200078e00ca */
[C---:B----4-:R-:W-:Y:S01]  /*2c7a0*/  LEA R96, P6, R137.reuse, R242, 0x2 ;  /* 0x000000f289607211 */ /* 0x050fe200078c10ff */
[----:B------:R-:W-:Y:S01]  /*2c7b0*/  IMAD.MOV.U32 R202, RZ, RZ, R205 ;  /* 0x000000ffffca7224 */ /* 0x000fe200078e00cd */
[-C--:B------:R-:W-:Y:S02]  /*2c7c0*/  LEA.HI.X.SX32 R99, R208, R243.reuse, 0x2, P3 ;  /* 0x000000f3d0637211 */ /* 0x080fe400018f16ff */
[----:B------:R-:W-:Y:S01]  /*2c7d0*/  MOV R205, R196 ;  /* 0x000000c400cd7202 */ /* 0x000fe20000000f00 */
[----:B------:R-:W-:Y:S01]  /*2c7e0*/  IMAD.MOV.U32 R196, RZ, RZ, R203 ;  /* 0x000000ffffc47224 */ /* 0x000fe200078e00cb */
[----:B------:R-:W-:Y:S01]  /*2c7f0*/  LEA.HI.X.SX32 R97, R137, R243, 0x2, P6 ;  /* 0x000000f389617211 */ /* 0x000fe200030f16ff */
[----:B------:R-:W-:Y:S01]  /*2c800*/  IMAD.MOV.U32 R203, RZ, RZ, R201 ;  /* 0x000000ffffcb7224 */ /* 0x000fe200078e00c9 */
[----:B------:R-:W-:Y:S01]  /*2c810*/  MOV R201, R194 ;  /* 0x000000c200c97202 */ /* 0x000fe20000000f00 */
[----:B------:R-:W-:Y:S01]  /*2c820*/  IMAD.MOV.U32 R194, RZ, RZ, R199 ;  /* 0x000000ffffc27224 */ /* 0x000fe200078e00c7 */
[----:B------:R4:W-:Y:S01]  /*2c830*/  STL.64 [R1+0x4a8], R98 ;  /* 0x0004a86201007387 */ /* 0x0009e20000100a00 */
[----:B------:R-:W-:Y:S01]  /*2c840*/  IMAD.MOV.U32 R199, RZ, RZ, R193 ;  /* 0x000000ffffc77224 */ /* 0x000fe200078e00c1 */
[----:B------:R-:W-:Y:S01]  /*2c850*/  MOV R193, R191 ;  /* 0x000000bf00c17202 */ /* 0x000fe20000000f00 */
[----:B------:R-:W-:Y:S01]  /*2c860*/  IMAD.MOV.U32 R191, RZ, RZ, R189 ;  /* 0x000000ffffbf7224 */ /* 0x000fe200078e00bd */
[----:B------:R-:W-:Y:S01]  /*2c870*/  STL.64 [R1+0x4a0], R96 ;  /* 0x0004a06001007387 */ /* 0x000fe20000100a00 */
[----:B------:R-:W-:Y:S01]  /*2c880*/  IMAD.MOV.U32 R189, RZ, RZ, R187 ;  /* 0x000000ffffbd7224 */ /* 0x000fe200078e00bb */
[----:B------:R-:W-:Y:S01]  /*2c890*/  MOV R187, R185 ;  /* 0x000000b900bb7202 */ /* 0x000fe20000000f00 */
[----:B------:R-:W-:Y:S01]  /*2c8a0*/  IMAD.MOV.U32 R185, RZ, RZ, R192 ;  /* 0x000000ffffb97224 */ /* 0x000fe200078e00c0 */
[----:B--2---:R-:W2:Y:S01]  /*2c8b0*/  LDC R92, c[0x0][0x240] ;  /* 0x00009000ff5c7b82 */ /* 0x004ea20000000800 */
[----:B----4-:R-:W-:Y:S01]  /*2c8c0*/  LEA R98, P3, R204, R242, 0x2 ;  /* 0x000000f2cc627211 */ /* 0x010fe200078610ff */
[----:B------:R-:W-:Y:S01]  /*2c8d0*/  IMAD.MOV.U32 R192, RZ, RZ, R182 ;  /* 0x000000ffffc07224 */ /* 0x000fe200078e00b6 */
[----:B------:R-:W-:-:S02]  /*2c8e0*/  MOV R182, R173 ;  /* 0x000000ad00b67202 */ /* 0x000fc40000000f00 */
[----:B------:R-:W-:Y:S01]  /*2c8f0*/  LEA.HI.X.SX32 R99, R204, R243, 0x2, P3 ;  /* 0x000000f3cc637211 */ /* 0x000fe200018f16ff */
[----:B------:R-:W-:Y:S02]  /*2c900*/  IMAD.MOV.U32 R173, RZ, RZ, R171 ;  /* 0x000000ffffad7224 */ /* 0x000fe400078e00ab */
[----:B------:R-:W4:Y:S01]  /*2c910*/  LDC R93, c[0x0][0x240] ;  /* 0x00009000ff5d7b82 */ /* 0x000f220000000800 */
[----:B------:R-:W4:Y:S01]  /*2c920*/  LDL.LU R171, [R1+0x1594] ;  /* 0x0015940001ab7983 */ /* 0x000f220000300800 */
[----:B------:R-:W-:Y:S01]  /*2c930*/  MOV R214, R205 ;  /* 0x000000cd00d67202 */ /* 0x000fe20000000f00 */
[----:B------:R-:W-:Y:S02]  /*2c940*/  IMAD.MOV.U32 R205, RZ, RZ, R196 ;  /* 0x000000ffffcd7224 */ /* 0x000fe400078e00c4 */
[----:B------:R1:W-:Y:S01]  /*2c950*/  STL.64 [R1+0x498], R98 ;  /* 0x0004986201007387 */ /* 0x0003e20000100a00 */
[----:B------:R-:W-:Y:S01]  /*2c960*/  IMAD.MOV.U32 R196, RZ, RZ, R203 ;  /* 0x000000ffffc47224 */ /* 0x000fe200078e00cb */
[----:B------:R-:W-:Y:S01]  /*2c970*/  MOV R203, R201 ;  /* 0x000000c900cb7202 */ /* 0x000fe20000000f00 */
[----:B------:R-:W-:-:S02]  /*2c980*/  IMAD.MOV.U32 R201, RZ, RZ, R194 ;  /* 0x000000ffffc97224 */ /* 0x000fc400078e00c2 */
[----:B------:R-:W-:Y:S01]  /*2c990*/  IMAD.MOV.U32 R194, RZ, RZ, R199 ;  /* 0x000000ffffc27224 */ /* 0x000fe200078e00c7 */
[----:B------:R-:W-:Y:S02]  /*2c9a0*/  MOV R199, R193 ;  /* 0x000000c100c77202 */ /* 0x000fe40000000f00 */
[----:B-1----:R-:W-:Y:S01]  /*2c9b0*/  LEA R98, P3, R200, R242, 0x2 ;  /* 0x000000f2c8627211 */ /* 0x002fe200078610ff */
[----:B------:R-:W-:-:S03]  /*2c9c0*/  IMAD.MOV.U32 R193, RZ, RZ, R191 ;  /* 0x000000ffffc17224 */ /* 0x000fc600078e00bf */
[----:B------:R-:W-:Y:S01]  /*2c9d0*/  LEA.HI.X.SX32 R99, R200, R243, 0x2, P3 ;  /* 0x000000f3c8637211 */ /* 0x000fe200018f16ff */
        /* <DEDUP_REMOVED lines=9> */
[----:B------:R-:W-:Y:S01]  /*2ca70*/  MOV R184, R75 ;  /* 0x0000004b00b87202 */ /* 0x000fe20000000f00 */
[----:B------:R-:W-:-:S02]  /*2ca80*/  IMAD.MOV.U32 R203, RZ, RZ, R194 ;  /* 0x000000ffffcb7224 */ /* 0x000fc400078e00c2 */
[----:B------:R-:W-:Y:S01]  /*2ca90*/  IMAD.MOV.U32 R194, RZ, RZ, R193 ;  /* 0x000000ffffc27224 */ /* 0x000fe200078e00c1 */
[----:B------:R-:W-:Y:S01]  /*2caa0*/  MOV R193, R189 ;  /* 0x000000bd00c17202 */ /* 0x000fe20000000f00 */
[----:B------:R-:W-:Y:S02]  /*2cab0*/  IMAD.MOV.U32 R189, RZ, RZ, R185 ;  /* 0x000000ffffbd7224 */ /* 0x000fe400078e00b9 */
[----:B------:R-:W-:Y:S01]  /*2cac0*/  IMAD.MOV.U32 R185, RZ, RZ, R182 ;  /* 0x000000ffffb97224 */ /* 0x000fe200078e00b6 */
[----:B------:R-:W-:Y:S02]  /*2cad0*/  MOV R182, R184 ;  /* 0x000000b800b67202 */ /* 0x000fe40000000f00 */
[----:B---3--:R-:W-:-:S04]  /*2cae0*/  LEA R96, P6, R139, R242, 0x2 ;  /* 0x000000f28b607211 */ /* 0x008fc800078c10ff */
[----:B------:R-:W-:-:S05]  /*2caf0*/  LEA.HI.X.SX32 R97, R139, R243, 0x2, P6 ;  /* 0x000000f38b617211 */ /* 0x000fca00030f16ff */
[----:B------:R1:W-:Y:S04]  /*2cb00*/  STL.64 [R1+0x490], R96 ;  /* 0x0004906001007387 */ /* 0x0003e80000100a00 */
[----:B------:R-:W3:Y:S01]  /*2cb10*/  LDL.LU R204, [R1+0x1544] ;  /* 0x0015440001cc7983 */ /* 0x000ee20000300800 */
[----:B-1----:R-:W-:-:S04]  /*2cb20*/  LEA R96, P6, R141, R242, 0x2 ;  /* 0x000000f28d607211 */ /* 0x002fc800078c10ff */
[----:B------:R-:W-:Y:S01]  /*2cb30*/  LEA.HI.X.SX32 R97, R141, R243, 0x2, P6 ;  /* 0x000000f38d617211 */ /* 0x000fe200030f16ff */
[----:B------:R1:W-:Y:S04]  /*2cb40*/  STL.64 [R1+0x488], R98 ;  /* 0x0004886201007387 */ /* 0x0003e80000100a00 */
[----:B------:R2:W-:Y:S04]  /*2cb50*/  STL.64 [R1+0x480], R96 ;  /* 0x0004806001007387 */ /* 0x0005e80000100a00 */
[----:B------:R-:W4:Y:S01]  /*2cb60*/  LDL.LU R75, [R1+0x1618] ;  /* 0x00161800014b7983 */ /* 0x000f220000300800 */
[----:B-1----:R-:W-:-:S03]  /*2cb70*/  LEA R98, P3, R198, R242, 0x2 ;  /* 0x000000f2c6627211 */ /* 0x002fc600078610ff */
[----:B------:R-:W4:Y:S01]  /*2cb80*/  LDL.LU R200, [R1+0x154c] ;  /* 0x00154c0001c87983 */ /* 0x000f220000300800 */
[C---:B--2---:R-:W-:Y:S02]  /*2cb90*/  LEA R96, P6, R143.reuse, R242, 0x2 ;  /* 0x000000f28f607211 */ /* 0x044fe400078c10ff */
[-C--:B------:R-:W-:Y:S02]  /*2cba0*/  LEA.HI.X.SX32 R99, R198, R243.reuse, 0x2, P3 ;  /* 0x000000f3c6637211 */ /* 0x080fe400018f16ff */
[----:B------:R-:W-:-:S03]  /*2cbb0*/  LEA.HI.X.SX32 R97, R143, R243, 0x2, P6 ;  /* 0x000000f38f617211 */ /* 0x000fc600030f16ff */
[----:B------:R-:W-:Y:S04]  /*2cbc0*/  STL.64 [R1+0x478], R98 ;  /* 0x0004786201007387 */ /* 0x000fe80000100a00 */
[----:B------:R1:W-:Y:S04]  /*2cbd0*/  STL.64 [R1+0x470], R96 ;  /* 0x0004706001007387 */ /* 0x0003e80000100a00 */
[----:B------:R-:W2:Y:S01]  /*2cbe0*/  LDL.LU R184, [R1+0x157c] ;  /* 0x00157c0001b87983 */ /* 0x000ea20000300800 */
[----:B------:R-:W-:Y:S02]  /*2cbf0*/  IMAD.MOV.U32 R209, RZ, RZ, R202 ;  /* 0x000000ffffd17224 */ /* 0x000fe400078e00ca */
[----:B-1----:R-:W-:-:S02]  /*2cc00*/  IMAD.MOV.U32 R96, RZ, RZ, R196 ;  /* 0x000000ffff607224 */ /* 0x002fc400078e00c4 */
[----:B------:R-:W-:Y:S01]  /*2cc10*/  IMAD.MOV.U32 R196, RZ, RZ, R201 ;  /* 0x000000ffffc47224 */ /* 0x000fe200078e00c9 */
[----:B------:R-:W-:Y:S01]  /*2cc20*/  MOV R201, R199 ;  /* 0x000000c700c97202 */ /* 0x000fe20000000f00 */
[----:B------:R-:W-:Y:S02]  /*2cc30*/  IMAD.MOV.U32 R199, RZ, RZ, R191 ;  /* 0x000000ffffc77224 */ /* 0x000fe400078e00bf */
[----:B------:R-:W-:Y:S01]  /*2cc40*/  IMAD.MOV.U32 R191, RZ, RZ, R187 ;  /* 0x000000ffffbf7224 */ /* 0x000fe200078e00bb */
[----:B------:R-:W-:Y:S01]  /*2cc50*/  MOV R187, R192 ;  /* 0x000000c000bb7202 */ /* 0x000fe20000000f00 */
[----:B------:R-:W-:Y:S01]  /*2cc60*/  IMAD.MOV.U32 R192, RZ, RZ, R179 ;  /* 0x000000ffffc07224 */ /* 0x000fe200078e00b3 */
[----:B------:R-:W-:Y:S01]  /*2cc70*/  LEA R98, P3, R207, R242, 0x2 ;  /* 0x000000f2cf627211 */ /* 0x000fe200078610ff */
[----:B------:R-:W-:Y:S02]  /*2cc80*/  IMAD.MOV.U32 R179, RZ, RZ, R178 ;  /* 0x000000ffffb37224 */ /* 0x000fe400078e00b2 */
[----:B------:R-:W-:-:S02]  /*2cc90*/  IMAD.MOV.U32 R178, RZ, RZ, R145 ;  /* 0x000000ffffb27224 */ /* 0x000fc400078e0091 */
[----:B------:R-:W-:Y:S01]  /*2cca0*/  IMAD.MOV.U32 R202, RZ, RZ, R196 ;  /* 0x000000ffffca7224 */ /* 0x000fe200078e00c4 */
[----:B------:R-:W4:Y:S01]  /*2ccb0*/  LDL.LU R145, [R1+0x2e90] ;  /* 0x002e900001917983 */ /* 0x000f220000300800 */
[----:B------:R-:W-:Y:S01]  /*2ccc0*/  MOV R196, R201 ;  /* 0x000000c900c47202 */ /* 0x000fe20000000f00 */
[----:B------:R-:W-:Y:S01]  /*2ccd0*/  IMAD.MOV.U32 R201, RZ, RZ, R199 ;  /* 0x000000ffffc97224 */ /* 0x000fe200078e00c7 */
[----:B------:R-:W-:Y:S01]  /*2cce0*/  LEA.HI.X.SX32 R99, R207, R243, 0x2, P3 ;  /* 0x000000f3cf637211 */ /* 0x000fe200018f16ff */
[----:B------:R-:W-:Y:S01]  /*2ccf0*/  IMAD.MOV.U32 R199, RZ, RZ, R191 ;  /* 0x000000ffffc77224 */ /* 0x000fe200078e00bf */
[----:B------:R-:W-:Y:S01]  /*2cd00*/  MOV R191, R187 ;  /* 0x000000bb00bf7202 */ /* 0x000fe20000000f00 */
[----:B------:R-:W-:Y:S01]  /*2cd10*/  IMAD.MOV.U32 R187, RZ, RZ, R192 ;  /* 0x000000ffffbb7224 */ /* 0x000fe200078e00c0 */
[----:B------:R-:W4:Y:S04]  /*2cd20*/  LDL.LU R198, [R1+0x1550] ;  /* 0x0015500001c67983 */ /* 0x000f280000300800 */
[----:B------:R1:W-:Y:S01]  /*2cd30*/  STL.64 [R1+0x468], R98 ;  /* 0x0004686201007387 */ /* 0x0003e20000100a00 */
[----:B---3--:R-:W-:Y:S01]  /*2cd40*/  IMAD R135, R204, R85, RZ ;  /* 0x00000055cc877224 */ /* 0x008fe200078e02ff */
[----:B------:R-:W-:Y:S01]  /*2cd50*/  MOV R204, R205 ;  /* 0x000000cd00cc7202 */ /* 0x000fe20000000f00 */
[----:B------:R-:W-:-:S02]  /*2cd60*/  IMAD.MOV.U32 R205, RZ, RZ, R203 ;  /* 0x000000ffffcd7224 */ /* 0x000fc400078e00cb */
[----:B--2---:R-:W-:Y:S02]  /*2cd70*/  IMAD.MOV.U32 R192, RZ, RZ, R184 ;  /* 0x000000ffffc07224 */ /* 0x004fe400078e00b8 */
[----:B----4-:R-:W-:Y:S01]  /*2cd80*/  IMAD R137, R200, R90, RZ ;  /* 0x0000005ac8897224 */ /* 0x010fe200078e02ff */
[----:B------:R-:W-:Y:S01]  /*2cd90*/  LEA R210, P6, R145, R242, 0x2 ;  /* 0x000000f291d27211 */ /* 0x000fe200078c10ff */
[----:B------:R-:W-:Y:S01]  /*2cda0*/  IMAD.MOV.U32 R203, RZ, RZ, R194 ;  /* 0x000000ffffcb7224 */ /* 0x000fe200078e00c2 */
[----:B------:R-:W-:Y:S01]  /*2cdb0*/  MOV R194, R193 ;  /* 0x000000c100c27202 */ /* 0x000fe20000000f00 */
[----:B------:R-:W-:Y:S01]  /*2cdc0*/  IMAD.MOV.U32 R193, RZ, RZ, R189 ;  /* 0x000000ffffc17224 */ /* 0x000fe200078e00bd */
[----:B------:R-:W-:Y:S01]  /*2cdd0*/  MOV R184, R147 ;  /* 0x0000009300b87202 */ /* 0x000fe20000000f00 */
[----:B------:R-:W-:Y:S01]  /*2cde0*/  IMAD.MOV.U32 R189, RZ, RZ, R185 ;  /* 0x000000ffffbd7224 */ /* 0x000fe200078e00b9 */
[----:B------:R-:W-:Y:S01]  /*2cdf0*/  MOV R185, R182 ;  /* 0x000000b600b97202 */ /* 0x000fe20000000f00 */
[----:B------:R-:W-:Y:S01]  /*2ce00*/  IMAD.MOV.U32 R182, RZ, RZ, R178 ;  /* 0x000000ffffb67224 */ /* 0x000fe200078e00b2 */
[----:B------:R-:W2:Y:S01]  /*2ce10*/  LDL.LU R147, [R1+0x2e8c] ;  /* 0x002e8c0001937983 */ /* 0x000ea20000300800 */
[----:B------:R-:W-:Y:S01]  /*2ce20*/  IMAD R139, R198, R91, RZ ;  /* 0x0000005bc68b7224 */ /* 0x000fe200078e02ff */
[----:B-1----:R-:W-:Y:S01]  /*2ce30*/  LEA R98, P3, R197, R242, 0x2 ;  /* 0x000000f2c5627211 */ /* 0x002fe200078610ff */
[----:B------:R-:W1:Y:S01]  /*2ce40*/  LDC R85, c[0x0][0x240] ;  /* 0x00009000ff557b82 */ /* 0x000e620000000800 */
[----:B------:R-:W3:Y:S01]  /*2ce50*/  LDL.LU R178, [R1+0x15a0] ;  /* 0x0015a00001b27983 */ /* 0x000ee20000300800 */
        /* <DEDUP_REMOVED lines=10> */
[-C--:B------:R-:W-:Y:S01]  /*2cf00*/  LEA.HI.X.SX32 R211, R145, R243.reuse, 0x2, P6 ;  /* 0x000000f391d37211 */ /* 0x080fe200030f16ff */
[----:B------:R-:W-:Y:S01]  /*2cf10*/  IMAD.MOV.U32 R187, RZ, RZ, R185 ;  /* 0x000000ffffbb7224 */ /* 0x000fe200078e00b9 */
[----:B------:R-:W-:Y:S01]  /*2cf20*/  MOV R185, R192 ;  /* 0x000000c000b97202 */ /* 0x000fe20000000f00 */
[----:B------:R-:W-:Y:S01]  /*2cf30*/  IMAD.MOV.U32 R192, RZ, RZ, R182 ;  /* 0x000000ffffc07224 */ /* 0x000fe200078e00b6 */
[----:B------:R-:W-:Y:S01]  /*2cf40*/  LEA.HI.X.SX32 R99, R197, R243, 0x2, P3 ;  /* 0x000000f3c5637211 */ /* 0x000fe200018f16ff */
[----:B------:R-:W-:Y:S01]  /*2cf50*/  IMAD.MOV.U32 R182, RZ, RZ, R184 ;  /* 0x000000ffffb67224 */ /* 0x000fe200078e00b8 */
[----:B------:R4:W-:Y:S01]  /*2cf60*/  STL.64 [R1+0x460], R210 ;  /* 0x000460d201007387 */ /* 0x0009e20000100a00 */
[----:B------:R-:W-:Y:S01]  /*2cf70*/  IMAD.MOV.U32 R198, RZ, RZ, R205 ;  /* 0x000000ffffc67224 */ /* 0x000fe200078e00cd */
[----:B------:R-:W1:Y:S01]  /*2cf80*/  LDC R145, c[0x0][0x240] ;  /* 0x00009000ff917b82 */ /* 0x000e620000000800 */
[----:B---3--:R-:W-:Y:S01]  /*2cf90*/  MOV R184, R178 ;  /* 0x000000b200b87202 */ /* 0x008fe20000000f00 */
[----:B------:R-:W-:-:S02]  /*2cfa0*/  IMAD.MOV.U32 R178, RZ, RZ, R165 ;  /* 0x000000ffffb27224 */ /* 0x000fc400078e00a5 */
[----:B------:R-:W3:Y:S04]  /*2cfb0*/  LDL.LU R165, [R1+0x1584] ;  /* 0x0015840001a57983 */ /* 0x000ee80000300800 */
[----:B------:R-:W4:Y:S01]  /*2cfc0*/  LDL.LU R207, [R1+0x1554] ;  /* 0x0015540001cf7983 */ /* 0x000f220000300800 */
        /* <DEDUP_REMOVED lines=12> */
[----:B------:R-:W-:Y:S02]  /*2d090*/  MOV R182, R178 ;  /* 0x000000b200b67202 */ /* 0x000fe40000000f00 */
[----:B--2---:R-:W-:-:S04]  /*2d0a0*/  LEA R90, P6, R147, R242, 0x2 ;  /* 0x000000f2935a7211 */ /* 0x004fc800078c10ff */
[----:B------:R-:W-:Y:S02]  /*2d0b0*/  LEA.HI.X.SX32 R91, R147, R243, 0x2, P6 ;  /* 0x000000f3935b7211 */ /* 0x000fe400030f16ff */
[----:B------:R-:W2:Y:S01]  /*2d0c0*/  LDC R147, c[0x0][0x240] ;  /* 0x00009000ff937b82 */ /* 0x000ea20000000800 */
[----:B----4-:R-:W-:Y:S01]  /*2d0d0*/  IMAD R141, R207, R92, RZ ;  /* 0x0000005ccf8d7224 */ /* 0x010fe200078e02ff */
        /* <DEDUP_REMOVED lines=9> */
[----:B---3--:R-:W-:-:S02]  /*2d170*/  IMAD.MOV.U32 R178, RZ, RZ, R165 ;  /* 0x000000ffffb27224 */ /* 0x008fc400078e00a5 */
[----:B------:R-:W-:Y:S01]  /*2d180*/  IMAD.MOV.U32 R191, RZ, RZ, R189 ;  /* 0x000000ffffbf7224 */ /* 0x000fe200078e00bd */
[----:B------:R-:W-:Y:S01]  /*2d190*/  MOV R189, R187 ;  /* 0x000000bb00bd7202 */ /* 0x000fe20000000f00 */
[----:B------:R-:W-:Y:S02]  /*2d1a0*/  IMAD.MOV.U32 R205, RZ, RZ, R196 ;  /* 0x000000ffffcd7224 */ /* 0x000fe400078e00c4 */
[----:B------:R-:W-:Y:S02]  /*2d1b0*/  IMAD.MOV.U32 R165, RZ, RZ, R153 ;  /* 0x000000ffffa57224 */ /* 0x000fe400078e0099 */
[----:B------:R-:W-:Y:S01]  /*2d1c0*/  IMAD.MOV.U32 R196, RZ, RZ, R201 ;  /* 0x000000ffffc47224 */ /* 0x000fe200078e00c9 */
[----:B------:R-:W-:Y:S01]  /*2d1d0*/  MOV R201, R194 ;  /* 0x000000c200c97202 */ /* 0x000fe20000000f00 */
[----:B------:R-:W-:Y:S01]  /*2d1e0*/  IMAD.MOV.U32 R187, RZ, RZ, R185 ;  /* 0x000000ffffbb7224 */ /* 0x000fe200078e00b9 */
[----:B------:R-:W3:Y:S01]  /*2d1f0*/  LDL.LU R153, [R1+0x2e88] ;  /* 0x002e880001997983 */ /* 0x000ee20000300800 */
[----:B------:R-:W-:Y:S01]  /*2d200*/  IMAD.MOV.U32 R185, RZ, RZ, R192 ;  /* 0x000000ffffb97224 */ /* 0x000fe200078e00c0 */
[----:B------:R-:W-:Y:S01]  /*2d210*/  MOV R192, R182 ;  /* 0x000000b600c07202 */ /* 0x000fe20000000f00 */
[----:B------:R-:W-:-:S02]  /*2d220*/  IMAD.MOV.U32 R194, RZ, RZ, R199 ;  /* 0x000000ffffc27224 */ /* 0x000fc400078e00c7 */
[----:B------:R-:W-:Y:S01]  /*2d230*/  IMAD.MOV.U32 R199, RZ, RZ, R193 ;  /* 0x000000ffffc77224 */ /* 0x000fe200078e00c1 */
[----:B------:R-:W-:Y:S01]  /*2d240*/  MOV R193, R191 ;  /* 0x000000bf00c17202 */ /* 0x000fe20000000f00 */
[----:B------:R-:W-:Y:S02]  /*2d250*/  IMAD.MOV.U32 R182, RZ, RZ, R165 ;  /* 0x000000ffffb67224 */ /* 0x000fe400078e00a5 */
[----:B------:R-:W-:Y:S02]  /*2d260*/  IMAD.MOV.U32 R191, RZ, RZ, R189 ;  /* 0x000000ffffbf7224 */ /* 0x000fe400078e00bd */
[----:B------:R-:W-:Y:S01]  /*2d270*/  IMAD.MOV.U32 R189, RZ, RZ, R185 ;  /* 0x000000ffffbd7224 */ /* 0x000fe200078e00b9 */
[----:B------:R-:W-:Y:S01]  /*2d280*/  MOV R185, R192 ;  /* 0x000000c000b97202 */ /* 0x000fe20000000f00 */
[----:B------:R4:W-:Y:S01]  /*2d290*/  STL.64 [R1+0x458], R98 ;  /* 0x0004586201007387 */ /* 0x0009e20000100a00 */
[----:B------:R-:W-:Y:S02]  /*2d2a0*/  IMAD.MOV.U32 R165, RZ, RZ, R151 ;  /* 0x000000ffffa57224 */ /* 0x000fe400078e0097 */
[----:B------:R-:W-:Y:S01]  /*2d2b0*/  IMAD.MOV.U32 R192, RZ, RZ, R182 ;  /* 0x000000ffffc07224 */ /* 0x000fe200078e00b6 */
[----:B------:R-:W2:Y:S01]  /*2d2c0*/  LDL.LU R151, [R1+0x2e84] ;  /* 0x002e840001977983 */ /* 0x000ea20000300800 */
[----:B------:R-:W-:Y:S01]  /*2d2d0*/  IMAD.MOV.U32 R182, RZ, RZ, R190 ;  /* 0x000000ffffb67224 */ /* 0x000fe200078e00be */
[----:B------:R-:W-:-:S02]  /*2d2e0*/  MOV R190, R149 ;  /* 0x0000009500be7202 */ /* 0x000fc40000000f00 */
[----:B------:R1:W-:Y:S04]  /*2d2f0*/  STL.64 [R1+0x450], R90 ;  /* 0x0004505a01007387 */ /* 0x0003e80000100a00 */
[----:B------:R-:W1:Y:S04]  /*2d300*/  LDL.LU R149, [R1+0x2e80] ;  /* 0x002e800001957983 */ /* 0x000e680000300800 */
[----:B------:R-:W3:Y:S01]  /*2d310*/  LDL.LU R210, [R1+0x1558] ;  /* 0x0015580001d27983 */ /* 0x000ee20000300800 */
[----:B----4-:R-:W-:-:S04]  /*2d320*/  LEA R98, P3, R216, R242, 0x2 ;  /* 0x000000f2d8627211 */ /* 0x010fc800078610ff */
[----:B------:R-:W-:Y:S02]  /*2d330*/  LEA.HI.X.SX32 R99, R216, R243, 0x2, P3 ;  /* 0x000000f3d8637211 */ /* 0x000fe400018f16ff */
[----:B------:R-:W-:-:S03]  /*2d340*/  LEA R92, P3, R209, R242, 0x2 ;  /* 0x000000f2d15c7211 */ /* 0x000fc600078610ff */
[----:B------:R-:W-:Y:S01]  /*2d350*/  STL.64 [R1+0x448], R98 ;  /* 0x0004486201007387 */ /* 0x000fe20000100a00 */
[----:B-1----:R-:W-:-:S04]  /*2d360*/  LEA R90, P6, R149, R242, 0x2 ;  /* 0x000000f2955a7211 */ /* 0x002fc800078c10ff */
[----:B------:R-:W-:Y:S01]  /*2d370*/  LEA.HI.X.SX32 R91, R149, R243, 0x2, P6 ;  /* 0x000000f3955b7211 */ /* 0x000fe200030f16ff */
[----:B---3--:R-:W-:Y:S01]  /*2d380*/  IMAD R143, R210, R93, RZ ;  /* 0x0000005dd28f7224 */ /* 0x008fe200078e02ff */
[----:B------:R-:W1:Y:S03]  /*2d390*/  LDC R149, c[0x0][0x240] ;  /* 0x00009000ff957b82 */ /* 0x000e660000000800 */
[----:B------:R2:W-:Y:S01]  /*2d3a0*/  STL.64 [R1+0x440], R90 ;  /* 0x0004405a01007387 */ /* 0x0005e20000100a00 */
[----:B------:R-:W-:Y:S02]  /*2d3b0*/  LEA.HI.X.SX32 R93, R209, R243, 0x2, P3 ;  /* 0x000000f3d15d7211 */ /* 0x000fe400018f16ff */
[----:B--2---:R-:W-:-:S04]  /*2d3c0*/  LEA R90, P6, R151, R242, 0x2 ;  /* 0x000000f2975a7211 */ /* 0x004fc800078c10ff */
[-C--:B------:R-:W-:Y:S01]  /*2d3d0*/  LEA.HI.X.SX32 R91, R151, R243.reuse, 0x2, P6 ;  /* 0x000000f3975b7211 */ /* 0x080fe200030f16ff */
[----:B------:R2:W-:Y:S01]  /*2d3e0*/  STL.64 [R1+0x438], R92 ;  /* 0x0004385c01007387 */ /* 0x0005e20000100a00 */
[----:B------:R-:W3:Y:S03]  /*2d3f0*/  LDC R151, c[0x0][0x240] ;  /* 0x00009000ff977b82 */ /* 0x000ee60000000800 */
[----:B------:R4:W-:Y:S01]  /*2d400*/  STL.64 [R1+0x430], R90 ;  /* 0x0004305a01007387 */ /* 0x0009e20000100a00 */
[CC--:B--2---:R-:W-:Y:S02]  /*2d410*/  LEA R92, P3, R214.reuse, R242.reuse, 0x2 ;  /* 0x000000f2d65c7211 */ /* 0x0c4fe400078610ff */
[----:B----4-:R-:W-:Y:S02]  /*2d420*/  LEA R90, P6, R153, R242, 0x2 ;  /* 0x000000f2995a7211 */ /* 0x010fe400078c10ff */
[----:B------:R-:W-:-:S02]  /*2d430*/  LEA.HI.X.SX32 R93, R214, R243, 0x2, P3 ;  /* 0x000000f3d65d7211 */ /* 0x000fc400018f16ff */
[----:B------:R-:W-:Y:S02]  /*2d440*/  LEA.HI.X.SX32 R91, R153, R243, 0x2, P6 ;  /* 0x000000f3995b7211 */ /* 0x000fe400030f16ff */
[----:B------:R-:W2:Y:S01]  /*2d450*/  LDC R153, c[0x0][0x240] ;  /* 0x00009000ff997b82 */ /* 0x000ea20000000800 */
[----:B------:R4:W-:Y:S04]  /*2d460*/  STL.64 [R1+0x428], R92 ;  /* 0x0004285c01007387 */ /* 0x0009e80000100a00 */
[----:B------:R1:W-:Y:S01]  /*2d470*/  STL.64 [R1+0x420], R90 ;  /* 0x0004205a01007387 */ /* 0x0003e20000100a00 */
[-C--:B----4-:R-:W-:Y:S02]  /*2d480*/  LEA R92, P3, R208, R242.reuse, 0x2 ;  /* 0x000000f2d05c7211 */ /* 0x090fe400078610ff */
[----:B-1----:R-:W-:-:S02]  /*2d490*/  LEA R90, P6, R96, R242, 0x2 ;  /* 0x000000f2605a7211 */ /* 0x002fc400078c10ff */
[-C--:B------:R-:W-:Y:S02]  /*2d4a0*/  LEA.HI.X.SX32 R93, R208, R243.reuse, 0x2, P3 ;  /* 0x000000f3d05d7211 */ /* 0x080fe400018f16ff */
[----:B------:R-:W-:-:S03]  /*2d4b0*/  LEA.HI.X.SX32 R91, R96, R243, 0x2, P6 ;  /* 0x000000f3605b7211 */ /* 0x000fc600030f16ff */
[----:B------:R1:W-:Y:S04]  /*2d4c0*/  STL.64 [R1+0x418], R92 ;  /* 0x0004185c01007387 */ /* 0x0003e80000100a00 */
[----:B------:R4:W-:Y:S01]  /*2d4d0*/  STL.64 [R1+0x410], R90 ;  /* 0x0004105a01007387 */ /* 0x0009e20000100a00 */
[-C--:B-1----:R-:W-:Y:S02]  /*2d4e0*/  LEA R92, P3, R204, R242.reuse, 0x2 ;  /* 0x000000f2cc5c7211 */ /* 0x082fe400078610ff */
[----:B----4-:R-:W-:Y:S02]  /*2d4f0*/  LEA R90, P6, R202, R242, 0x2 ;  /* 0x000000f2ca5a7211 */ /* 0x010fe400078c10ff */
        /* <DEDUP_REMOVED lines=9> */
[----:B------:R4:W-:Y:S04]  /*2d590*/  STL.64 [R1+0x3f0], R90 ;  /* 0x0003f05a01007387 */ /* 0x0009e80000100a00 */
[----:B------:R-:W2:Y:S01]  /*2d5a0*/  LDL.LU R198, [R1+0x155c] ;  /* 0x00155c0001c67983 */ /* 0x000ea20000300800 */
[-C--:B-1----:R-:W-:Y:S02]  /*2d5b0*/  LEA R92, P3, R207, R242.reuse, 0x2 ;  /* 0x000000f2cf5c7211 */ /* 0x082fe400078610ff */
[----:B----4-:R-:W-:-:S02]  /*2d5c0*/  LEA R90, P6, R197, R242, 0x2 ;  /* 0x000000f2c55a7211 */ /* 0x010fc400078c10ff */
[-C--:B------:R-:W-:Y:S02]  /*2d5d0*/  LEA.HI.X.SX32 R93, R207, R243.reuse, 0x2, P3 ;  /* 0x000000f3cf5d7211 */ /* 0x080fe400018f16ff */
[----:B------:R-:W-:-:S03]  /*2d5e0*/  LEA.HI.X.SX32 R91, R197, R243, 0x2, P6 ;  /* 0x000000f3c55b7211 */ /* 0x000fc600030f16ff */
[----:B------:R1:W-:Y:S04]  /*2d5f0*/  STL.64 [R1+0x3e8], R92 ;  /* 0x0003e85c01007387 */ /* 0x0003e80000100a00 */
[----:B------:R4:W-:Y:S04]  /*2d600*/  STL.64 [R1+0x3e0], R90 ;  /* 0x0003e05a01007387 */ /* 0x0009e80000100a00 */
[----:B------:R-:W3:Y:S01]  /*2d610*/  LDL.LU R197, [R1+0x1560] ;  /* 0x0015600001c57983 */ /* 0x000ee20000300800 */
[-C--:B-1----:R-:W-:Y:S02]  /*2d620*/  LEA R92, P3, R112, R242.reuse, 0x2 ;  /* 0x000000f2705c7211 */ /* 0x082fe400078610ff */
[----:B----4-:R-:W-:-:S02]  /*2d630*/  LEA R90, P6, R126, R242, 0x2 ;  /* 0x000000f27e5a7211 */ /* 0x010fc400078c10ff */
[-C--:B------:R-:W-:Y:S02]  /*2d640*/  LEA.HI.X.SX32 R93, R112, R243.reuse, 0x2, P3 ;  /* 0x000000f3705d7211 */ /* 0x080fe400018f16ff */
[----:B------:R-:W-:-:S03]  /*2d650*/  LEA.HI.X.SX32 R91, R126, R243, 0x2, P6 ;  /* 0x000000f37e5b7211 */ /* 0x000fc600030f16ff */
[----:B------:R1:W-:Y:S04]  /*2d660*/  STL.64 [R1+0x3d8], R92 ;  /* 0x0003d85c01007387 */ /* 0x0003e80000100a00 */
[----:B------:R4:W-:Y:S01]  /*2d670*/  STL.64 [R1+0x3d0], R90 ;  /* 0x0003d05a01007387 */ /* 0x0009e20000100a00 */
[----:B---3--:R-:W-:-:S03]  /*2d680*/  IMAD R147, R197, R147, RZ ;  /* 0x00000093c5937224 */ /* 0x008fc600078e02ff */
[----:B------:R-:W3:Y:S01]  /*2d690*/  LDL.LU R197, [R1+0x1564] ;  /* 0x0015640001c57983 */ /* 0x000ee20000300800 */
[-C--:B-1----:R-:W-:Y:S02]  /*2d6a0*/  LEA R92, P3, R128, R242.reuse, 0x2 ;  /* 0x000000f2805c7211 */ /* 0x082fe400078610ff */
[----:B----4-:R-:W-:Y:S02]  /*2d6b0*/  LEA R90, P6, R130, R242, 0x2 ;  /* 0x000000f2825a7211 */ /* 0x010fe400078c10ff */
        /* <DEDUP_REMOVED lines=14> */
[----:B------:R-:W-:Y:S01]  /*2d7a0*/  LEA.HI.X.SX32 R93, R136, R243, 0x2, P3 ;  /* 0x000000f3885d7211 */ /* 0x000fe200018f16ff */
[----:B---3--:R-:W-:-:S02]  /*2d7b0*/  IMAD R151, R197, R151, RZ ;  /* 0x00000097c5977224 */ /* 0x008fc400078e02ff */
[----:B------:R-:W2:Y:S01]  /*2d7c0*/  LDL.LU R197, [R1+0x156c] ;  /* 0x00156c0001c57983 */ /* 0x000ea20000300800 */
[----:B------:R-:W-:-:S03]  /*2d7d0*/  LEA.HI.X.SX32 R91, R138, R243, 0x2, P6 ;  /* 0x000000f38a5b7211 */ /* 0x000fc600030f16ff */
[----:B------:R1:W-:Y:S04]  /*2d7e0*/  STL.64 [R1+0x3a8], R92 ;  /* 0x0003a85c01007387 */ /* 0x0003e80000100a00 */
[----:B------:R3:W-:Y:S01]  /*2d7f0*/  STL.64 [R1+0x3a0], R90 ;  /* 0x0003a05a01007387 */ /* 0x0007e20000100a00 */
[-C--:B-1----:R-:W-:Y:S02]  /*2d800*/  LEA R92, P3, R140, R242.reuse, 0x2 ;  /* 0x000000f28c5c7211 */ /* 0x082fe400078610ff */
[-C--:B---3--:R-:W-:Y:S02]  /*2d810*/  LEA R90, P6, R142, R242.reuse, 0x2 ;  /* 0x000000f28e5a7211 */ /* 0x088fe400078c10ff */
[----:B------:R-:W-:Y:S02]  /*2d820*/  LEA.HI.X.SX32 R93, R140, R243, 0x2, P3 ;  /* 0x000000f38c5d7211 */ /* 0x000fe400018f16ff */
[----:B------:R-:W-:-:S02]  /*2d830*/  LEA R96, P3, R144, R242, 0x2 ;  /* 0x000000f290607211 */ /* 0x000fc400078610ff */
[-C--:B------:R-:W-:Y:S01]  /*2d840*/  LEA.HI.X.SX32 R91, R142, R243.reuse, 0x2, P6 ;  /* 0x000000f38e5b7211 */ /* 0x080fe200030f16ff */
[----:B------:R1:W-:Y:S01]  /*2d850*/  STL.64 [R1+0x398], R92 ;  /* 0x0003985c01007387 */ /* 0x0003e20000100a00 */
[----:B------:R-:W-:-:S03]  /*2d860*/  LEA.HI.X.SX32 R97, R144, R243, 0x2, P3 ;  /* 0x000000f390617211 */ /* 0x000fc600018f16ff */
[----:B------:R3:W-:Y:S04]  /*2d870*/  STL.64 [R1+0x390], R90 ;  /* 0x0003905a01007387 */ /* 0x0007e80000100a00 */
[----:B------:R4:W-:Y:S01]  /*2d880*/  STL.64 [R1+0x388], R96 ;  /* 0x0003886001007387 */ /* 0x0009e20000100a00 */
[----:B-1----:R-:W-:-:S04]  /*2d890*/  LEA R92, P6, R146, R242, 0x2 ;  /* 0x000000f2925c7211 */ /* 0x002fc800078c10ff */
[----:B------:R-:W-:Y:S01]  /*2d8a0*/  LEA.HI.X.SX32 R93, R146, R243, 0x2, P6 ;  /* 0x000000f3925d7211 */ /* 0x000fe200030f16ff */
[----:B---3--:R-:W1:Y:S01]  /*2d8b0*/  LDC R90, c[0x0][0x240] ;  /* 0x00009000ff5a7b82 */ /* 0x008e620000000800 */
[----:B----4-:R-:W-:-:S03]  /*2d8c0*/  LEA R96, P3, R148, R242, 0x2 ;  /* 0x000000f294607211 */ /* 0x010fc600078610ff */
[----:B------:R3:W-:Y:S01]  /*2d8d0*/  STL.64 [R1+0x380], R92 ;  /* 0x0003805c01007387 */ /* 0x0007e20000100a00 */
[----:B------:R-:W-:-:S03]  /*2d8e0*/  LEA.HI.X.SX32 R97, R148, R243, 0x2, P3 ;  /* 0x000000f394617211 */ /* 0x000fc600018f16ff */
[----:B------:R-:W4:Y:S01]  /*2d8f0*/  LDC R91, c[0x0][0x240] ;  /* 0x00009000ff5b7b82 */ /* 0x000f220000000800 */
[-C--:B------:R-:W-:Y:S01]  /*2d900*/  LEA R98, P3, R155, R242.reuse, 0x2 ;  /* 0x000000f29b627211 */ /* 0x080fe200078610ff */
[----:B------:R3:W-:Y:S02]  /*2d910*/  STL.64 [R1+0x378], R96 ;  /* 0x0003786001007387 */ /* 0x0007e40000100a00 */
[----:B---3--:R-:W-:-:S04]  /*2d920*/  LEA R92, P6, R150, R242, 0x2 ;  /* 0x000000f2965c7211 */ /* 0x008fc800078c10ff */
[-C--:B------:R-:W-:Y:S02]  /*2d930*/  LEA.HI.X.SX32 R93, R150, R243.reuse, 0x2, P6 ;  /* 0x000000f3965d7211 */ /* 0x080fe400030f16ff */
[-C--:B------:R-:W-:Y:S02]  /*2d940*/  LEA R96, P6, R157, R242.reuse, 0x2 ;  /* 0x000000f29d607211 */ /* 0x080fe400078c10ff */
[-C--:B------:R-:W-:Y:S02]  /*2d950*/  LEA.HI.X.SX32 R99, R155, R243.reuse, 0x2, P3 ;  /* 0x000000f39b637211 */ /* 0x080fe400018f16ff */
[----:B------:R-:W-:Y:S01]  /*2d960*/  LEA.HI.X.SX32 R97, R157, R243, 0x2, P6 ;  /* 0x000000f39d617211 */ /* 0x000fe200030f16ff */
[----:B------:R3:W-:Y:S04]  /*2d970*/  STL.64 [R1+0x370], R92 ;  /* 0x0003705c01007387 */ /* 0x0007e80000100a00 */
[----:B------:R1:W-:Y:S04]  /*2d980*/  STL.64 [R1+0x368], R98 ;  /* 0x0003686201007387 */ /* 0x0003e80000100a00 */
[----:B------:R1:W-:Y:S01]  /*2d990*/  STL.64 [R1+0x360], R96 ;  /* 0x0003606001007387 */ /* 0x0003e20000100a00 */
[----:B---3--:R-:W3:Y:S01]  /*2d9a0*/  LDC R92, c[0x0][0x240] ;  /* 0x00009000ff5c7b82 */ /* 0x008ee20000000800 */
[----:B-1----:R-:W-:-:S02]  /*2d9b0*/  LEA R98, P3, R158, R242, 0x2 ;  /* 0x000000f29e627211 */ /* 0x002fc400078610ff */
[C---:B------:R-:W-:Y:S02]  /*2d9c0*/  LEA R96, P6, R159.reuse, R242, 0x2 ;  /* 0x000000f29f607211 */ /* 0x040fe400078c10ff */
[-C--:B------:R-:W-:Y:S02]  /*2d9d0*/  LEA.HI.X.SX32 R99, R158, R243.reuse, 0x2, P3 ;  /* 0x000000f39e637211 */ /* 0x080fe400018f16ff */
[----:B------:R-:W-:-:S03]  /*2d9e0*/  LEA.HI.X.SX32 R97, R159, R243, 0x2, P6 ;  /* 0x000000f39f617211 */ /* 0x000fc600030f16ff */
[----:B------:R1:W-:Y:S04]  /*2d9f0*/  STL.64 [R1+0x358], R98 ;  /* 0x0003586201007387 */ /* 0x0003e80000100a00 */
[----:B------:R4:W-:Y:S01]  /*2da00*/  STL.64 [R1+0x350], R96 ;  /* 0x0003506001007387 */ /* 0x0009e20000100a00 */
[----:B--2---:R-:W-:Y:S02]  /*2da10*/  IMAD R153, R197, R153, RZ ;  /* 0x00000099c5997224 */ /* 0x004fe400078e02ff */
        /* <DEDUP_REMOVED lines=24> */
[----:B------:R-:W-:Y:S01]  /*2dba0*/  IMAD.MOV.U32 R191, RZ, RZ, R189 ;  /* 0x000000ffffbf7224 */ /* 0x000fe200078e00bd */
[-C--:B-1----:R-:W-:Y:S01]  /*2dbb0*/  LEA R98, P3, R160, R242.reuse, 0x2 ;  /* 0x000000f2a0627211 */ /* 0x082fe200078610ff */
[----:B------:R-:W-:Y:S01]  /*2dbc0*/  IMAD.MOV.U32 R189, RZ, RZ, R187 ;  /* 0x000000ffffbd7224 */ /* 0x000fe200078e00bb */
[----:B------:R-:W-:Y:S01]  /*2dbd0*/  MOV R187, R185 ;  /* 0x000000b900bb7202 */ /* 0x000fe20000000f00 */
[----:B------:R-:W-:Y:S01]  /*2dbe0*/  IMAD.MOV.U32 R185, RZ, RZ, R192 ;  /* 0x000000ffffb97224 */ /* 0x000fe200078e00c0 */
[----:B----4-:R-:W-:Y:S01]  /*2dbf0*/  LEA R96, P6, R161, R242, 0x2 ;  /* 0x000000f2a1607211 */ /* 0x010fe200078c10ff */
[----:B------:R-:W-:Y:S01]  /*2dc00*/  IMAD.MOV.U32 R192, RZ, RZ, R182 ;  /* 0x000000ffffc07224 */ /* 0x000fe200078e00b6 */
[----:B------:R-:W-:Y:S01]  /*2dc10*/  MOV R182, R190 ;  /* 0x000000be00b67202 */ /* 0x000fe20000000f00 */
[----:B------:R-:W-:Y:S01]  /*2dc20*/  IMAD.MOV.U32 R190, RZ, RZ, R181 ;  /* 0x000000ffffbe7224 */ /* 0x000fe200078e00b5 */
[----:B------:R-:W1:Y:S01]  /*2dc30*/  LDC R163, c[0x0][0x240] ;  /* 0x00009000ffa37b82 */ /* 0x000e620000000800 */
[----:B------:R-:W-:-:S02]  /*2dc40*/  IMAD.MOV.U32 R181, RZ, RZ, R188 ;  /* 0x000000ffffb57224 */ /* 0x000fc400078e00bc */
[----:B------:R-:W2:Y:S01]  /*2dc50*/  LDL.LU R188, [R1+0x158c] ;  /* 0x00158c0001bc7983 */ /* 0x000ea20000300800 */
[----:B------:R-:W-:Y:S01]  /*2dc60*/  IMAD R155, R207, R85, RZ ;  /* 0x00000055cf9b7224 */ /* 0x000fe200078e02ff */
        /* <DEDUP_REMOVED lines=33> */
[----:B------:R-:W-:Y:S02]  /*2de80*/  IMAD R157, R207, R90, RZ ;  /* 0x0000005acf9d7224 */ /* 0x000fe400078e02ff */
        /* <DEDUP_REMOVED lines=10> */
[----:B------:R-:W-:Y:S01]  /*2df30*/  IMAD.MOV.U32 R205, RZ, RZ, R196 ;  /* 0x000000ffffcd7224 */ /* 0x000fe200078e00c4 */
[----:B------:R-:W-:Y:S01]  /*2df40*/  LEA.HI.X.SX32 R99, R160, R243, 0x2, P3 ;  /* 0x000000f3a0637211 */ /* 0x000fe200018f16ff */
        /* <DEDUP_REMOVED lines=11> */
[----:B------:R4:W-:Y:S01]  /*2e000*/  STL.64 [R1+0x348], R98 ;  /* 0x0003486201007387 */ /* 0x0009e20000100a00 */
[----:B------:R-:W-:-:S02]  /*2e010*/  IMAD.MOV.U32 R193, RZ, RZ, R191 ;  /* 0x000000ffffc17224 */ /* 0x000fc400078e00bf */
[----:B------:R-:W-:Y:S02]  /*2e020*/  IMAD.MOV.U32 R197, RZ, RZ, R205 ;  /* 0x000000ffffc57224 */ /* 0x000fe400078e00cd */
[----:B------:R-:W-:Y:S01]  /*2e030*/  IMAD.MOV.U32 R191, RZ, RZ, R189 ;  /* 0x000000ffffbf7224 */ /* 0x000fe200078e00bd */
[----:B------:R-:W-:Y:S01]  /*2e040*/  MOV R189, R187 ;  /* 0x000000bb00bd7202 */ /* 0x000fe20000000f00 */
[----:B------:R-:W-:Y:S01]  /*2e050*/  IMAD.MOV.U32 R205, RZ, RZ, R196 ;  /* 0x000000ffffcd7224 */ /* 0x000fe200078e00c4 */
[----:B------:R-:W-:Y:S01]  /*2e060*/  MOV R196, R203 ;  /* 0x000000cb00c47202 */ /* 0x000fe20000000f00 */
[----:B------:R3:W-:Y:S01]  /*2e070*/  STL.64 [R1+0x340], R96 ;  /* 0x0003406001007387 */ /* 0x0007e20000100a00 */
[----:B------:R-:W-:Y:S01]  /*2e080*/  IMAD.MOV.U32 R187, RZ, RZ, R185 ;  /* 0x000000ffffbb7224 */ /* 0x000fe200078e00b9 */
[C---:B----4-:R-:W-:Y:S01]  /*2e090*/  LEA R98, P3, R164.reuse, R242, 0x2 ;  /* 0x000000f2a4627211 */ /* 0x050fe200078610ff */
[----:B------:R-:W-:Y:S02]  /*2e0a0*/  IMAD.MOV.U32 R203, RZ, RZ, R201 ;  /* 0x000000ffffcb7224 */ /* 0x000fe400078e00c9 */
[----:B------:R-:W-:Y:S01]  /*2e0b0*/  IMAD.MOV.U32 R201, RZ, RZ, R194 ;  /* 0x000000ffffc97224 */ /* 0x000fe200078e00c2 */
[----:B------:R-:W-:Y:S01]  /*2e0c0*/  MOV R194, R199 ;  /* 0x000000c700c27202 */ /* 0x000fe20000000f00 */
[----:B------:R-:W-:Y:S01]  /*2e0d0*/  IMAD.MOV.U32 R199, RZ, RZ, R193 ;  /* 0x000000ffffc77224 */ /* 0x000fe200078e00c1 */
[----:B------:R-:W-:-:S02]  /*2e0e0*/  LEA.HI.X.SX32 R99, R164, R243, 0x2, P3 ;  /* 0x000000f3a4637211 */ /* 0x000fc400018f16ff */
[C---:B---3--:R-:W-:Y:S01]  /*2e0f0*/  LEA R96, P6, R174.reuse, R242, 0x2 ;  /* 0x000000f2ae607211 */ /* 0x048fe200078c10ff */
        /* <DEDUP_REMOVED lines=14> */
[----:B------:R-:W-:Y:S02]  /*2e1e0*/  IMAD R159, R207, R91, RZ ;  /* 0x0000005bcf9f7224 */ /* 0x000fe400078e02ff */
        /* <DEDUP_REMOVED lines=10> */
[----:B------:R-:W-:Y:S02]  /*2e290*/  IMAD R145, R198, R145, RZ ;  /* 0x00000091c6917224 */ /* 0x000fe400078e02ff */
[----:B--2---:R-:W-:Y:S02]  /*2e2a0*/  IMAD.MOV.U32 R181, RZ, RZ, R188 ;  /* 0x000000ffffb57224 */ /* 0x004fe400078e00bc */
[----:B------:R-:W-:Y:S01]  /*2e2b0*/  IMAD.MOV.U32 R188, RZ, RZ, R180 ;  /* 0x000000ffffbc7224 */ /* 0x000fe200078e00b4 */
[----:B------:R-:W-:Y:S01]  /*2e2c0*/  MOV R180, R31 ;  /* 0x0000001f00b47202 */ /* 0x000fe20000000f00 */
[----:B------:R-:W-:Y:S01]  /*2e2d0*/  IMAD.MOV.U32 R190, RZ, RZ, R181 ;  /* 0x000000ffffbe7224 */ /* 0x000fe200078e00b5 */
[----:B------:R-:W2:Y:S01]  /*2e2e0*/  LDL.LU R31, [R1+0x2e7c] ;  /* 0x002e7c00011f7983 */ /* 0x000ea20000300800 */
[----:B------:R-:W-:Y:S01]  /*2e2f0*/  IMAD.MOV.U32 R181, RZ, RZ, R188 ;  /* 0x000000ffffb57224 */ /* 0x000fe200078e00bc */
[----:B------:R-:W-:Y:S01]  /*2e300*/  MOV R188, R180 ;  /* 0x000000b400bc7202 */ /* 0x000fe20000000f00 */
[----:B------:R-:W-:-:S02]  /*2e310*/  IMAD.MOV.U32 R180, RZ, RZ, R175 ;  /* 0x000000ffffb47224 */ /* 0x000fc400078e00af */
[----:B------:R-:W-:Y:S02]  /*2e320*/  IMAD.MOV.U32 R175, RZ, RZ, R32 ;  /* 0x000000ffffaf7224 */ /* 0x000fe400078e0020 */
[----:B------:R-:W-:Y:S01]  /*2e330*/  IMAD.MOV.U32 R182, RZ, RZ, R190 ;  /* 0x000000ffffb67224 */ /* 0x000fe200078e00be */
[----:B------:R-:W-:Y:S01]  /*2e340*/  MOV R190, R181 ;  /* 0x000000b500be7202 */ /* 0x000fe20000000f00 */
[----:B------:R-:W-:Y:S01]  /*2e350*/  IMAD.MOV.U32 R181, RZ, RZ, R188 ;  /* 0x000000ffffb57224 */ /* 0x000fe200078e00bc */
[----:B------:R-:W3:Y:S01]  /*2e360*/  LDL.LU R32, [R1+0x2e78] ;  /* 0x002e780001207983 */ /* 0x000ee20000300800 */
        /* <DEDUP_REMOVED lines=13> */
[----:B------:R-:W3:Y:S01]  /*2e440*/  LDL.LU R33, [R1+0x2e74] ;  /* 0x002e740001217983 */ /* 0x000ee20000300800 */
[----:B------:R-:W-:-:S02]  /*2e450*/  IMAD.MOV.U32 R190, RZ, RZ, R181 ;  /* 0x000000ffffbe7224 */ /* 0x000fc400078e00b5 */
[----:B------:R-:W-:Y:S01]  /*2e460*/  IMAD.MOV.U32 R181, RZ, RZ, R188 ;  /* 0x000000ffffb57224 */ /* 0x000fe200078e00bc */
[----:B------:R1:W-:Y:S01]  /*2e470*/  STL.64 [R1+0x330], R96 ;  /* 0x0003306001007387 */ /* 0x0003e20000100a00 */
[----:B------:R-:W-:Y:S02]  /*2e480*/  MOV R188, R180 ;  /* 0x000000b400bc7202 */ /* 0x000fe40000000f00 */
[CC--:B----4-:R-:W-:Y:S01]  /*2e490*/  LEA R98, P3, R177.reuse, R242.reuse, 0x2 ;  /* 0x000000f2b1627211 */ /* 0x0d0fe200078610ff */
[----:B------:R-:W-:Y:S01]  /*2e4a0*/  IMAD.MOV.U32 R180, RZ, RZ, R175 ;  /* 0x000000ffffb47224 */ /* 0x000fe200078e00af */
[----:B------:R-:W4:Y:S01]  /*2e4b0*/  LDL.LU R34, [R1+0x2e70] ;  /* 0x002e700001227983 */ /* 0x000f220000300800 */
[----:B------:R-:W-:Y:S01]  /*2e4c0*/  IMAD.MOV.U32 R189, RZ, RZ, R187 ;  /* 0x000000ffffbd7224 */ /* 0x000fe200078e00bb */
[----:B------:R-:W-:Y:S01]  /*2e4d0*/  LEA.HI.X.SX32 R99, R177, R243, 0x2, P3 ;  /* 0x000000f3b1637211 */ /* 0x000fe200018f16ff */
[----:B------:R-:W-:Y:S01]  /*2e4e0*/  IMAD.MOV.U32 R187, RZ, RZ, R182 ;  /* 0x000000ffffbb7224 */ /* 0x000fe200078e00b6 */
[C---:B-1----:R-:W-:Y:S01]  /*2e4f0*/  LEA R96, P6, R183.reuse, R242, 0x2 ;  /* 0x000000f2b7607211 */ /* 0x042fe200078c10ff */
[----:B------:R-:W-:Y:S01]  /*2e500*/  IMAD.MOV.U32 R175, RZ, RZ, R35 ;  /* 0x000000ffffaf7224 */ /* 0x000fe200078e0023 */
[----:B------:R-:W-:Y:S01]  /*2e510*/  MOV R182, R181 ;  /* 0x000000b500b67202 */ /* 0x000fe20000000f00 */
[----:B------:R-:W-:Y:S01]  /*2e520*/  IMAD.MOV.U32 R181, RZ, RZ, R188 ;  /* 0x000000ffffb57224 */ /* 0x000fe200078e00bc */
[----:B------:R-:W-:Y:S01]  /*2e530*/  LEA.HI.X.SX32 R97, R183, R243, 0x2, P6 ;  /* 0x000000f3b7617211 */ /* 0x000fe200030f16ff */
[----:B------:R-:W4:Y:S01]  /*2e540*/  LDL.LU R35, [R1+0x2e6c] ;  /* 0x002e6c0001237983 */ /* 0x000f220000300800 */
[----:B------:R-:W-:Y:S01]  /*2e550*/  IMAD.MOV.U32 R188, RZ, RZ, R180 ;  /* 0x000000ffffbc7224 */ /* 0x000fe200078e00b4 */
[----:B------:R-:W-:Y:S01]  /*2e560*/  MOV R180, R36 ;  /* 0x0000002400b47202 */ /* 0x000fe20000000f00 */
[----:B------:R-:W-:Y:S01]  /*2e570*/  IMAD.MOV.U32 R191, RZ, RZ, R189 ;  /* 0x000000ffffbf7224 */ /* 0x000fe200078e00bd */
[----:B------:R-:W-:Y:S01]  /*2e580*/  STL.64 [R1+0x328], R98 ;  /* 0x0003286201007387 */ /* 0x000fe20000100a00 */
[----:B------:R-:W1:Y:S03]  /*2e590*/  LDC R177, c[0x0][0x240] ;  /* 0x00009000ffb17b82 */ /* 0x000e660000000800 */
[----:B------:R-:W4:Y:S04]  /*2e5a0*/  LDL.LU R36, [R1+0x2e68] ;  /* 0x002e680001247983 */ /* 0x000f280000300800 */
[----:B------:R1:W-:Y:S01]  /*2e5b0*/  STL.64 [R1+0x320], R96 ;  /* 0x0003206001007387 */ /* 0x0003e20000100a00 */
[----:B------:R-:W-:Y:S01]  /*2e5c0*/  IMAD.MOV.U32 R189, RZ, RZ, R187 ;  /* 0x000000ffffbd7224 */ /* 0x000fe200078e00bb */
[----:B------:R-:W-:Y:S01]  /*2e5d0*/  MOV R187, R181 ;  /* 0x000000b500bb7202 */ /* 0x000fe20000000f00 */
[----:B------:R-:W-:Y:S01]  /*2e5e0*/  IMAD.MOV.U32 R181, RZ, RZ, R188 ;  /* 0x000000ffffb57224 */ /* 0x000fe200078e00bc */
[----:B------:R-:W2:Y:S01]  /*2e5f0*/  LDC R183, c[0x0][0x240] ;  /* 0x00009000ffb77b82 */ /* 0x000ea20000000800 */
[----:B------:R-:W-:-:S02]  /*2e600*/  IMAD.MOV.U32 R188, RZ, RZ, R180 ;  /* 0x000000ffffbc7224 */ /* 0x000fc400078e00b4 */
[----:B-1----:R-:W-:Y:S02]  /*2e610*/  IMAD.MOV.U32 R96, RZ, RZ, R197 ;  /* 0x000000ffff607224 */ /* 0x002fe400078e00c5 */
        /* <DEDUP_REMOVED lines=16> */
[-C--:B------:R-:W-:Y:S01]  /*2e720*/  LEA R98, P3, R195, R242.reuse, 0x2 ;  /* 0x000000f2c3627211 */ /* 0x080fe200078610ff */
[----:B------:R-:W-:Y:S01]  /*2e730*/  IMAD.MOV.U32 R189, RZ, RZ, R187 ;  /* 0x000000ffffbd7224 */ /* 0x000fe200078e00bb */
[----:B------:R-:W-:Y:S01]  /*2e740*/  MOV R187, R181 ;  /* 0x000000b500bb7202 */ /* 0x000fe20000000f00 */
[----:B------:R-:W-:Y:S01]  /*2e750*/  IMAD.MOV.U32 R201, RZ, RZ, R194 ;  /* 0x000000ffffc97224 */ /* 0x000fe200078e00c2 */
[----:B------:R-:W-:Y:S01]  /*2e760*/  LEA R90, P6, R206, R242, 0x2 ;  /* 0x000000f2ce5a7211 */ /* 0x000fe200078c10ff */
[----:B------:R-:W-:Y:S01]  /*2e770*/  IMAD.MOV.U32 R194, RZ, RZ, R199 ;  /* 0x000000ffffc27224 */ /* 0x000fe200078e00c7 */
[----:B------:R-:W-:Y:S01]  /*2e780*/  MOV R199, R193 ;  /* 0x000000c100c77202 */ /* 0x000fe20000000f00 */
[----:B------:R-:W-:Y:S01]  /*2e790*/  IMAD.MOV.U32 R181, RZ, RZ, R188 ;  /* 0x000000ffffb57224 */ /* 0x000fe200078e00bc */
[----:B------:R-:W4:Y:S01]  /*2e7a0*/  LDL.LU R37, [R1+0x2e64] ;  /* 0x002e640001257983 */ /* 0x000f220000300800 */
        /* <DEDUP_REMOVED lines=9> */
[----:B------:R-:W-:Y:S01]  /*2e840*/  IMAD.MOV.U32 R187, RZ, RZ, R181 ;  /* 0x000000ffffbb7224 */ /* 0x000fe200078e00b5 */
[-C--:B------:R-:W-:Y:S01]  /*2e850*/  LEA.HI.X.SX32 R99, R195, R243.reuse, 0x2, P3 ;  /* 0x000000f3c3637211 */ /* 0x080fe200018f16ff */
[----:B------:R-:W-:Y:S01]  /*2e860*/  IMAD.MOV.U32 R203, RZ, RZ, R201 ;  /* 0x000000ffffcb7224 */ /* 0x000fe200078e00c9 */
[----:B------:R-:W-:Y:S01]  /*2e870*/  LEA.HI.X.SX32 R91, R206, R243, 0x2, P6 ;  /* 0x000000f3ce5b7211 */ /* 0x000fe200030f16ff */
[----:B------:R-:W-:Y:S01]  /*2e880*/  IMAD.MOV.U32 R181, RZ, RZ, R188 ;  /* 0x000000ffffb57224 */ /* 0x000fe200078e00bc */
[----:B------:R-:W-:Y:S01]  /*2e890*/  MOV R188, R180 ;  /* 0x000000b400bc7202 */ /* 0x000fe20000000f00 */
[----:B------:R-:W-:Y:S01]  /*2e8a0*/  IMAD.MOV.U32 R201, RZ, RZ, R194 ;  /* 0x000000ffffc97224 */ /* 0x000fe200078e00c2 */
[----:B------:R-:W-:Y:S01]  /*2e8b0*/  MOV R194, R199 ;  /* 0x000000c700c27202 */ /* 0x000fe20000000f00 */
[----:B------:R-:W-:Y:S01]  /*2e8c0*/  IMAD.MOV.U32 R180, RZ, RZ, R179 ;  /* 0x000000ffffb47224 */ /* 0x000fe200078e00b3 */
[----:B------:R-:W4:Y:S01]  /*2e8d0*/  LDL.LU R38, [R1+0x2e60] ;  /* 0x002e600001267983 */ /* 0x000f220000300800 */
[----:B------:R-:W-:Y:S01]  /*2e8e0*/  IMAD.MOV.U32 R199, RZ, RZ, R193 ;  /* 0x000000ffffc77224 */ /* 0x000fe200078e00c1 */
[----:B------:R-:W1:Y:S01]  /*2e8f0*/  LDC R195, c[0x0][0x240] ;  /* 0x00009000ffc37b82 */ /* 0x000e620000000800 */
[----:B------:R-:W-:-:S02]  /*2e900*/  IMAD.MOV.U32 R216, RZ, RZ, R197 ;  /* 0x000000ffffd87224 */ /* 0x000fc400078e00c5 */
[----:B------:R-:W-:Y:S01]  /*2e910*/  IMAD.MOV.U32 R193, RZ, RZ, R191 ;  /* 0x000000ffffc17224 */ /* 0x000fe200078e00bf */
[----:B------:R-:W-:Y:S01]  /*2e920*/  MOV R191, R189 ;  /* 0x000000bd00bf7202 */ /* 0x000fe20000000f00 */
[----:B------:R-:W-:Y:S01]  /*2e930*/  IMAD.MOV.U32 R197, RZ, RZ, R205 ;  /* 0x000000ffffc57224 */ /* 0x000fe200078e00cd */
[----:B------:R-:W-:Y:S01]  /*2e940*/  MOV R205, R196 ;  /* 0x000000c400cd7202 */ /* 0x000fe20000000f00 */
[----:B------:R-:W-:Y:S02]  /*2e950*/  IMAD.MOV.U32 R179, RZ, RZ, R39 ;  /* 0x000000ffffb37224 */ /* 0x000fe400078e0027 */
[----:B------:R-:W-:Y:S02]  /*2e960*/  IMAD.MOV.U32 R189, RZ, RZ, R187 ;  /* 0x000000ffffbd7224 */ /* 0x000fe400078e00bb */
[----:B------:R-:W-:Y:S02]  /*2e970*/  IMAD.MOV.U32 R196, RZ, RZ, R203 ;  /* 0x000000ffffc47224 */ /* 0x000fe400078e00cb */
        /* <DEDUP_REMOVED lines=13> */
[----:B------:R-:W-:Y:S01]  /*2ea50*/  LEA R92, P3, R215, R242, 0x2 ;  /* 0x000000f2d75c7211 */ /* 0x000fe200078610ff */
[----:B------:R-:W-:Y:S01]  /*2ea60*/  IMAD.MOV.U32 R189, RZ, RZ, R187 ;  /* 0x000000ffffbd7224 */ /* 0x000fe200078e00bb */
[----:B------:R-:W-:Y:S01]  /*2ea70*/  MOV R187, R180 ;  /* 0x000000b400bb7202 */ /* 0x000fe20000000f00 */
[----:B------:R-:W-:-:S02]  /*2ea80*/  IMAD.MOV.U32 R205, RZ, RZ, R196 ;  /* 0x000000ffffcd7224 */ /* 0x000fc400078e00c4 */
[----:B------:R-:W-:Y:S01]  /*2ea90*/  IMAD.MOV.U32 R196, RZ, RZ, R203 ;  /* 0x000000ffffc47224 */ /* 0x000fe200078e00cb */
[----:B------:R-:W-:Y:S01]  /*2eaa0*/  MOV R203, R201 ;  /* 0x000000c900cb7202 */ /* 0x000fe20000000f00 */
[----:B------:R-:W-:Y:S01]  /*2eab0*/  IMAD.MOV.U32 R180, RZ, RZ, R179 ;  /* 0x000000ffffb47224 */ /* 0x000fe200078e00b3 */
[----:B------:R-:W-:Y:S01]  /*2eac0*/  STL.64 [R1+0x318], R98 ;  /* 0x0003186201007387 */ /* 0x000fe20000100a00 */
[----:B------:R-:W-:Y:S01]  /*2ead0*/  IMAD.MOV.U32 R179, RZ, RZ, R184 ;  /* 0x000000ffffb37224 */ /* 0x000fe200078e00b8 */
[----:B------:R-:W-:Y:S01]  /*2eae0*/  MOV R184, R178 ;  /* 0x000000b200b87202 */ /* 0x000fe20000000f00 */
[----:B------:R-:W-:Y:S01]  /*2eaf0*/  IMAD.MOV.U32 R201, RZ, RZ, R194 ;  /* 0x000000ffffc97224 */ /* 0x000fe200078e00c2 */
[----:B------:R-:W-:Y:S01]  /*2eb00*/  LEA.HI.X.SX32 R93, R215, R243, 0x2, P3 ;  /* 0x000000f3d75d7211 */ /* 0x000fe200018f16ff */
[----:B------:R-:W-:Y:S01]  /*2eb10*/  IMAD.MOV.U32 R194, RZ, RZ, R199 ;  /* 0x000000ffffc27224 */ /* 0x000fe200078e00c7 */
[----:B------:R-:W4:Y:S01]  /*2eb20*/  LDL.LU R39, [R1+0x2e5c] ;  /* 0x002e5c0001277983 */ /* 0x000f220000300800 */
[----:B------:R-:W-:Y:S01]  /*2eb30*/  MOV R199, R193 ;  /* 0x000000c100c77202 */ /* 0x000fe20000000f00 */
[----:B------:R-:W-:Y:S01]  /*2eb40*/  IMAD.MOV.U32 R178, RZ, RZ, R41 ;  /* 0x000000ffffb27224 */ /* 0x000fe200078e0029 */
[----:B------:R-:W1:Y:S01]  /*2eb50*/  LDC R215, c[0x0][0x240] ;  /* 0x00009000ffd77b82 */ /* 0x000e620000000800 */
[----:B------:R1:W-:Y:S01]  /*2eb60*/  STL.64 [R1+0x310], R90 ;  /* 0x0003105a01007387 */ /* 0x0003e20000100a00 */
[----:B------:R-:W-:-:S02]  /*2eb70*/  IMAD.MOV.U32 R193, RZ, RZ, R191 ;  /* 0x000000ffffc17224 */ /* 0x000fc400078e00bf */
[----:B------:R-:W-:Y:S01]  /*2eb80*/  IMAD.MOV.U32 R191, RZ, RZ, R189 ;  /* 0x000000ffffbf7224 */ /* 0x000fe200078e00bd */
[----:B------:R-:W4:Y:S01]  /*2eb90*/  LDL.LU R40, [R1+0x2e58] ;  /* 0x002e580001287983 */ /* 0x000f220000300800 */
[----:B------:R-:W-:Y:S01]  /*2eba0*/  MOV R189, R187 ;  /* 0x000000bb00bd7202 */ /* 0x000fe20000000f00 */
[----:B------:R-:W-:Y:S02]  /*2ebb0*/  IMAD R163, R207, R163, RZ ;  /* 0x000000a3cfa37224 */ /* 0x000fe400078e02ff */
[----:B------:R-:W4:Y:S01]  /*2ebc0*/  LDL.LU R41, [R1+0x2e54] ;  /* 0x002e540001297983 */ /* 0x000f220000300800 */
[----:B------:R-:W-:Y:S02]  /*2ebd0*/  IMAD.MOV.U32 R187, RZ, RZ, R184 ;  /* 0x000000ffffbb7224 */ /* 0x000fe400078e00b8 */
[----:B------:R-:W-:Y:S01]  /*2ebe0*/  IMAD.MOV.U32 R209, RZ, RZ, R197 ;  /* 0x000000ffffd17224 */ /* 0x000fe200078e00c5 */
[C---:B-1----:R-:W-:Y:S01]  /*2ebf0*/  LEA R90, P6, R218.reuse, R242, 0x2 ;  /* 0x000000f2da5a7211 */ /* 0x042fe200078c10ff */
[----:B------:R1:W-:Y:S01]  /*2ec00*/  STL.64 [R1+0x308], R92 ;  /* 0x0003085c01007387 */ /* 0x0003e20000100a00 */
        /* <DEDUP_REMOVED lines=9> */
[C---:B-1----:R-:W-:Y:S01]  /*2eca0*/  LEA R92, P3, R226.reuse, R242, 0x2 ;  /* 0x000000f2e25c7211 */ /* 0x042fe200078610ff */
[----:B------:R-:W-:Y:S01]  /*2ecb0*/  IMAD.MOV.U32 R208, RZ, RZ, R207 ;  /* 0x000000ffffd07224 */ /* 0x000fe200078e00cf */
[----:B------:R-:W-:Y:S01]  /*2ecc0*/  MOV R199, R191 ;  /* 0x000000bf00c77202 */ /* 0x000fe20000000f00 */
[----:B------:R-:W-:Y:S01]  /*2ecd0*/  IMAD.MOV.U32 R191, RZ, RZ, R187 ;  /* 0x000000ffffbf7224 */ /* 0x000fe200078e00bb */
[----:B------:R-:W-:Y:S01]  /*2ece0*/  LEA.HI.X.SX32 R93, R226, R243, 0x2, P3 ;  /* 0x000000f3e25d7211 */ /* 0x000fe200018f16ff */
        /* <DEDUP_REMOVED lines=11> */
[----:B------:R-:W-:-:S02]  /*2eda0*/  MOV R189, R184 ;  /* 0x000000b800bd7202 */ /* 0x000fc40000000f00 */
[----:B------:R1:W-:Y:S01]  /*2edb0*/  STL.64 [R1+0x2f8], R92 ;  /* 0x0002f85c01007387 */ /* 0x0003e20000100a00 */
[----:B------:R-:W-:Y:S01]  /*2edc0*/  MOV R203, R201 ;  /* 0x000000c900cb7202 */ /* 0x000fe20000000f00 */
[----:B------:R-:W-:Y:S02]  /*2edd0*/  IMAD.MOV.U32 R201, RZ, RZ, R194 ;  /* 0x000000ffffc97224 */ /* 0x000fe400078e00c2 */
[----:B------:R-:W-:Y:S01]  /*2ede0*/  IMAD.MOV.U32 R194, RZ, RZ, R199 ;  /* 0x000000ffffc27224 */ /* 0x000fe200078e00c7 */
[----:B------:R-:W-:Y:S01]  /*2edf0*/  MOV R199, R193 ;  /* 0x000000c100c77202 */ /* 0x000fe20000000f00 */
[----:B------:R-:W-:Y:S01]  /*2ee00*/  IMAD.MOV.U32 R214, RZ, RZ, R207 ;  /* 0x000000ffffd67224 */ /* 0x000fe200078e00cf */
[----:B------:R-:W-:Y:S01]  /*2ee10*/  MOV R207, R205 ;  /* 0x000000cd00cf7202 */ /* 0x000fe20000000f00 */
[----:B------:R-:W-:Y:S01]  /*2ee20*/  IMAD.MOV.U32 R198, RZ, RZ, R197 ;  /* 0x000000ffffc67224 */ /* 0x000fe200078e00c5 */
[-C--:B-1----:R-:W-:Y:S02]  /*2ee30*/  LEA R90, P6, R252, R242.reuse, 0x2 ;  /* 0x000000f2fc5a7211 */ /* 0x082fe400078c10ff */
[----:B------:R-:W-:Y:S01]  /*2ee40*/  LEA R92, P3, R211, R242, 0x2 ;  /* 0x000000f2d35c7211 */ /* 0x000fe200078610ff */
        /* <DEDUP_REMOVED lines=26> */
[----:B------:R1:W-:Y:S01]  /*2eff0*/  STL.64 [R1+0x2f0], R90 ;  /* 0x0002f05a01007387 */ /* 0x0003e20000100a00 */
[----:B------:R-:W-:Y:S01]  /*2f000*/  IMAD.MOV.U32 R203, RZ, RZ, R201 ;  /* 0x000000ffffcb7224 */ /* 0x000fe200078e00c9 */
[----:B------:R-:W-:Y:S01]  /*2f010*/  MOV R201, R194 ;  /* 0x000000c200c97202 */ /* 0x000fe20000000f00 */
[----:B------:R-:W-:-:S02]  /*2f020*/  IMAD.MOV.U32 R189, RZ, RZ, R176 ;  /* 0x000000ffffbd7224 */ /* 0x000fc400078e00b0 */
[----:B------:R-:W-:Y:S02]  /*2f030*/  IMAD.MOV.U32 R187, RZ, RZ, R172 ;  /* 0x000000ffffbb7224 */ /* 0x000fe400078e00ac */
[----:B------:R-:W-:Y:S02]  /*2f040*/  IMAD.MOV.U32 R194, RZ, RZ, R199 ;  /* 0x000000ffffc27224 */ /* 0x000fe400078e00c7 */
[----:B------:R-:W-:Y:S01]  /*2f050*/  IMAD.MOV.U32 R199, RZ, RZ, R193 ;  /* 0x000000ffffc77224 */ /* 0x000fe200078e00c1 */
[----:B------:R-:W-:Y:S02]  /*2f060*/  MOV R193, R191 ;  /* 0x000000bf00c17202 */ /* 0x000fe40000000f00 */
[C---:B-1----:R-:W-:Y:S01]  /*2f070*/  LEA R90, P6, R200.reuse, R242, 0x2 ;  /* 0x000000f2c85a7211 */ /* 0x042fe200078c10ff */
[----:B------:R-:W-:Y:S02]  /*2f080*/  IMAD.MOV.U32 R191, RZ, RZ, R189 ;  /* 0x000000ffffbf7224 */ /* 0x000fe400078e00bd */
[----:B------:R-:W-:Y:S01]  /*2f090*/  IMAD.MOV.U32 R189, RZ, RZ, R187 ;  /* 0x000000ffffbd7224 */ /* 0x000fe200078e00bb */
[----:B------:R-:W-:Y:S01]  /*2f0a0*/  LEA.HI.X.SX32 R91, R200, R243, 0x2, P6 ;  /* 0x000000f3c85b7211 */ /* 0x000fe200030f16ff */
[----:B------:R-:W-:Y:S01]  /*2f0b0*/  IMAD.MOV.U32 R200, RZ, RZ, R207 ;  /* 0x000000ffffc87224 */ /* 0x000fe200078e00cf */
[----:B------:R-:W-:Y:S01]  /*2f0c0*/  MOV R187, R185 ;  /* 0x000000b900bb7202 */ /* 0x000fe20000000f00 */
[----:B------:R-:W-:Y:S01]  /*2f0d0*/  IMAD.MOV.U32 R185, RZ, RZ, R192 ;  /* 0x000000ffffb97224 */ /* 0x000fe200078e00c0 */
[----:B------:R-:W-:Y:S01]  /*2f0e0*/  MOV R207, R205 ;  /* 0x000000cd00cf7202 */ /* 0x000fe20000000f00 */
[----:B------:R-:W-:-:S02]  /*2f0f0*/  IMAD.MOV.U32 R172, RZ, RZ, R45 ;  /* 0x000000ffffac7224 */ /* 0x000fc400078e002d */
[----:B------:R-:W-:Y:S01]  /*2f100*/  IMAD.MOV.U32 R205, RZ, RZ, R203 ;  /* 0x000000ffffcd7224 */ /* 0x000fe200078e00cb */
[----:B------:R-:W4:Y:S01]  /*2f110*/  LDL.LU R45, [R1+0x2e44] ;  /* 0x002e4400012d7983 */ /* 0x000f220000300800 */
[----:B------:R-:W-:Y:S01]  /*2f120*/  IMAD.MOV.U32 R203, RZ, RZ, R194 ;  /* 0x000000ffffcb7224 */ /* 0x000fe200078e00c2 */
[----:B------:R-:W-:Y:S01]  /*2f130*/  MOV R194, R193 ;  /* 0x000000c100c27202 */ /* 0x000fe20000000f00 */
[----:B------:R-:W-:Y:S01]  /*2f140*/  IMAD.MOV.U32 R192, RZ, RZ, R46 ;  /* 0x000000ffffc07224 */ /* 0x000fe200078e002e */
[----:B------:R1:W-:Y:S01]  /*2f150*/  STL.64 [R1+0x2e8], R92 ;  /* 0x0002e85c01007387 */ /* 0x0003e20000100a00 */
[----:B------:R-:W-:Y:S02]  /*2f160*/  IMAD.MOV.U32 R193, RZ, RZ, R189 ;  /* 0x000000ffffc17224 */ /* 0x000fe400078e00bd */
[----:B------:R-:W-:Y:S01]  /*2f170*/  IMAD.MOV.U32 R189, RZ, RZ, R185 ;  /* 0x000000ffffbd7224 */ /* 0x000fe200078e00b9 */
[----:B------:R-:W4:Y:S04]  /*2f180*/  LDL.LU R46, [R1+0x2e40] ;  /* 0x002e4000012e7983 */ /* 0x000f280000300800 */
[----:B------:R2:W-:Y:S04]  /*2f190*/  STL.64 [R1+0x2e0], R90 ;  /* 0x0002e05a01007387 */ /* 0x0005e80000100a00 */
[----:B------:R-:W2:Y:S01]  /*2f1a0*/  LDL.LU R185, [R1+0x1590] ;  /* 0x0015900001b97983 */ /* 0x000ea20000300800 */
        /* <DEDUP_REMOVED lines=8> */
[----:B------:R-:W-:Y:S01]  /*2f230*/  IMAD.MOV.U32 R197, RZ, RZ, R205 ;  /* 0x000000ffffc57224 */ /* 0x000fe200078e00cd */
[----:B------:R-:W-:Y:S01]  /*2f240*/  MOV R205, R196 ;  /* 0x000000c400cd7202 */ /* 0x000fe20000000f00 */
[----:B------:R-:W-:Y:S01]  /*2f250*/  IMAD.MOV.U32 R199, RZ, RZ, R191 ;  /* 0x000000ffffc77224 */ /* 0x000fe200078e00bf */
[----:B-1----:R-:W-:Y:S01]  /*2f260*/  LEA R92, P3, R220, R242, 0x2 ;  /* 0x000000f2dc5c7211 */ /* 0x002fe200078610ff */
[----:B------:R-:W-:Y:S01]  /*2f270*/  IMAD.MOV.U32 R196, RZ, RZ, R203 ;  /* 0x000000ffffc47224 */ /* 0x000fe200078e00cb */
[----:B------:R-:W-:Y:S01]  /*2f280*/  MOV R191, R187 ;  /* 0x000000bb00bf7202 */ /* 0x000fe20000000f00 */
[----:B------:R-:W-:Y:S01]  /*2f290*/  IMAD.MOV.U32 R203, RZ, RZ, R201 ;  /* 0x000000ffffcb7224 */ /* 0x000fe200078e00c9 */
[----:B------:R-:W-:Y:S01]  /*2f2a0*/  MOV R201, R194 ;  /* 0x000000c200c97202 */ /* 0x000fe20000000f00 */
[----:B------:R-:W-:-:S02]  /*2f2b0*/  IMAD.MOV.U32 R187, RZ, RZ, R192 ;  /* 0x000000ffffbb7224 */ /* 0x000fc400078e00c0 */
[----:B------:R-:W-:Y:S01]  /*2f2c0*/  IMAD.MOV.U32 R194, RZ, RZ, R199 ;  /* 0x000000ffffc27224 */ /* 0x000fe200078e00c7 */
[----:B------:R-:W-:Y:S01]  /*2f2d0*/  LEA.HI.X.SX32 R93, R220, R243, 0x2, P3 ;  /* 0x000000f3dc5d7211 */ /* 0x000fe200018f16ff */
[----:B------:R-:W-:Y:S01]  /*2f2e0*/  IMAD.MOV.U32 R199, RZ, RZ, R193 ;  /* 0x000000ffffc77224 */ /* 0x000fe200078e00c1 */
[----:B------:R-:W-:Y:S01]  /*2f2f0*/  MOV R193, R191 ;  /* 0x000000bf00c17202 */ /* 0x000fe20000000f00 */
[----:B------:R-:W-:Y:S02]  /*2f300*/  IMAD.MOV.U32 R191, RZ, RZ, R189 ;  /* 0x000000ffffbf7224 */ /* 0x000fe400078e00bd */
[----:B------:R-:W-:Y:S01]  /*2f310*/  IMAD.MOV.U32 R189, RZ, RZ, R187 ;  /* 0x000000ffffbd7224 */ /* 0x000fe200078e00bb */
[----:B------:R1:W-:Y:S01]  /*2f320*/  STL.64 [R1+0x2d8], R92 ;  /* 0x0002d85c01007387 */ /* 0x0003e20000100a00 */
[----:B--2---:R-:W-:Y:S01]  /*2f330*/  MOV R187, R185 ;  /* 0x000000b900bb7202 */ /* 0x004fe20000000f00 */
[----:B------:R-:W-:Y:S02]  /*2f340*/  IMAD.MOV.U32 R185, RZ, RZ, R182 ;  /* 0x000000ffffb97224 */ /* 0x000fe400078e00b6 */
[----:B------:R-:W-:-:S02]  /*2f350*/  IMAD.MOV.U32 R182, RZ, RZ, R190 ;  /* 0x000000ffffb67224 */ /* 0x000fc400078e00be */
[----:B------:R-:W2:Y:S01]  /*2f360*/  LDL.LU R190, [R1+0x1598] ;  /* 0x0015980001be7983 */ /* 0x000ea20000300800 */
[-C--:B------:R-:W-:Y:S02]  /*2f370*/  LEA R90, P6, R202, R242.reuse, 0x2 ;  /* 0x000000f2ca5a7211 */ /* 0x080fe400078c10ff */
[----:B-1----:R-:W-:Y:S02]  /*2f380*/  LEA R92, P3, R96, R242, 0x2 ;  /* 0x000000f2605c7211 */ /* 0x002fe400078610ff */
        /* <DEDUP_REMOVED lines=29> */
[----:B------:R-:W-:Y:S01]  /*2f560*/  IMAD.MOV.U32 R201, RZ, RZ, R194 ;  /* 0x000000ffffc97224 */ /* 0x000fe200078e00c2 */
[----:B------:R3:W-:Y:S01]  /*2f570*/  STL.64 [R1+0x2d0], R90 ;  /* 0x0002d05a01007387 */ /* 0x0007e20000100a00 */
[----:B------:R-:W-:Y:S01]  /*2f580*/  IMAD.MOV.U32 R194, RZ, RZ, R199 ;  /* 0x000000ffffc27224 */ /* 0x000fe200078e00c7 */
[----:B------:R-:W-:Y:S01]  /*2f590*/  MOV R199, R193 ;  /* 0x000000c100c77202 */ /* 0x000fe20000000f00 */
[----:B------:R-:W-:-:S02]  /*2f5a0*/  IMAD.MOV.U32 R185, RZ, RZ, R171 ;  /* 0x000000ffffb97224 */ /* 0x000fc400078e00ab */
[----:B------:R-:W-:Y:S01]  /*2f5b0*/  IMAD.MOV.U32 R193, RZ, RZ, R191 ;  /* 0x000000ffffc17224 */ /* 0x000fe200078e00bf */
[----:B------:R-:W-:Y:S01]  /*2f5c0*/  MOV R220, R202 ;  /* 0x000000ca00dc7202 */ /* 0x000fe20000000f00 */
[----:B------:R-:W-:Y:S01]  /*2f5d0*/  IMAD.MOV.U32 R191, RZ, RZ, R189 ;  /* 0x000000ffffbf7224 */ /* 0x000fe200078e00bd */
[----:B------:R-:W-:Y:S02]  /*2f5e0*/  MOV R189, R187 ;  /* 0x000000bb00bd7202 */ /* 0x000fe40000000f00 */
[C---:B---3--:R-:W-:Y:S01]  /*2f5f0*/  LEA R90, P6, R204.reuse, R242, 0x2 ;  /* 0x000000f2cc5a7211 */ /* 0x048fe200078c10ff */
[----:B------:R-:W-:Y:S01]  /*2f600*/  IMAD.MOV.U32 R187, RZ, RZ, R185 ;  /* 0x000000ffffbb7224 */ /* 0x000fe200078e00b9 */
[----:B------:R-:W-:Y:S01]  /*2f610*/  MOV R176, R167 ;  /* 0x000000a700b07202 */ /* 0x000fe20000000f00 */
[----:B------:R-:W3:Y:S01]  /*2f620*/  LDC R171, c[0x0][0x240] ;  /* 0x00009000ffab7b82 */ /* 0x000ee20000000800 */
[----:B------:R-:W-:Y:S01]  /*2f630*/  LEA.HI.X.SX32 R91, R204, R243, 0x2, P6 ;  /* 0x000000f3cc5b7211 */ /* 0x000fe200030f16ff */
[----:B------:R-:W-:Y:S01]  /*2f640*/  IMAD.MOV.U32 R204, RZ, RZ, R200 ;  /* 0x000000ffffcc7224 */ /* 0x000fe200078e00c8 */
[----:B------:R-:W-:Y:S01]  /*2f650*/  MOV R200, R207 ;  /* 0x000000cf00c87202 */ /* 0x000fe20000000f00 */
[----:B------:R-:W-:-:S02]  /*2f660*/  IMAD.MOV.U32 R202, RZ, RZ, R198 ;  /* 0x000000ffffca7224 */ /* 0x000fc400078e00c6 */
[----:B------:R-:W-:Y:S01]  /*2f670*/  IMAD.MOV.U32 R198, RZ, RZ, R197 ;  /* 0x000000ffffc67224 */ /* 0x000fe200078e00c5 */
[----:B------:R-:W-:Y:S01]  /*2f680*/  MOV R197, R196 ;  /* 0x000000c400c57202 */ /* 0x000fe20000000f00 */
[----:B------:R-:W-:Y:S01]  /*2f690*/  IMAD.MOV.U32 R207, RZ, RZ, R205 ;  /* 0x000000ffffcf7224 */ /* 0x000fe200078e00cd */
[----:B------:R-:W4:Y:S01]  /*2f6a0*/  LDC R167, c[0x0][0x240] ;  /* 0x00009000ffa77b82 */ /* 0x000f220000000800 */
[----:B------:R-:W-:Y:S01]  /*2f6b0*/  IMAD.MOV.U32 R205, RZ, RZ, R203 ;  /* 0x000000ffffcd7224 */ /* 0x000fe200078e00cb */
[----:B------:R-:W-:Y:S01]  /*2f6c0*/  MOV R203, R194 ;  /* 0x000000c200cb7202 */ /* 0x000fe20000000f00 */
[----:B------:R-:W-:Y:S02]  /*2f6d0*/  IMAD.MOV.U32 R196, RZ, RZ, R201 ;  /* 0x000000ffffc47224 */ /* 0x000fe400078e00c9 */
[----:B------:R-:W-:Y:S01]  /*2f6e0*/  IMAD.MOV.U32 R201, RZ, RZ, R199 ;  /* 0x000000ffffc97224 */ /* 0x000fe200078e00c7 */
[----:B------:R-:W-:Y:S01]  /*2f6f0*/  MOV R199, R191 ;  /* 0x000000bf00c77202 */ /* 0x000fe20000000f00 */
[----:B------:R-:W-:-:S02]  /*2f700*/  IMAD.MOV.U32 R194, RZ, RZ, R193 ;  /* 0x000000ffffc27224 */ /* 0x000fc400078e00c1 */
[----:B------:R-:W-:Y:S02]  /*2f710*/  IMAD.MOV.U32 R193, RZ, RZ, R189 ;  /* 0x000000ffffc17224 */ /* 0x000fe400078e00bd */
[----:B------:R-:W-:Y:S01]  /*2f720*/  IMAD.MOV.U32 R191, RZ, RZ, R187 ;  /* 0x000000ffffbf7224 */ /* 0x000fe200078e00bb */
[----:B------:R-:W-:Y:S02]  /*2f730*/  MOV R192, R169 ;  /* 0x000000a900c07202 */ /* 0x000fe40000000f00 */
[----:B------:R-:W3:Y:S01]  /*2f740*/  LDC R169, c[0x0][0x240] ;  /* 0x00009000ffa97b82 */ /* 0x000ee20000000800 */
[----:B--2---:R-:W-:Y:S01]  /*2f750*/  IMAD.MOV.U32 R182, RZ, RZ, R190 ;  /* 0x000000ffffb67224 */ /* 0x004fe200078e00be */
[----:B------:R-:W-:Y:S02]  /*2f760*/  MOV R190, R47 ;  /* 0x0000002f00be7202 */ /* 0x000fe40000000f00 */
[----:B------:R-:W2:Y:S04]  /*2f770*/  LDL.LU R47, [R1+0x2e3c] ;  /* 0x002e3c00012f7983 */ /* 0x000ea80000300800 */
[----:B------:R1:W-:Y:S01]  /*2f780*/  STL.64 [R1+0x2c8], R92 ;  /* 0x0002c85c01007387 */ /* 0x0003e20000100a00 */
[----:B------:R-:W-:Y:S01]  /*2f790*/  IMAD.MOV.U32 R185, RZ, RZ, R190 ;  /* 0x000000ffffb97224 */ /* 0x000fe200078e00be */
[----:B------:R-:W-:Y:S01]  /*2f7a0*/  MOV R190, R175 ;  /* 0x000000af00be7202 */ /* 0x000fe20000000f00 */
[----:B------:R-:W-:-:S02]  /*2f7b0*/  IMAD.MOV.U32 R175, RZ, RZ, R173 ;  /* 0x000000ffffaf7224 */ /* 0x000fc400078e00ad */
[----:B------:R-:W-:Y:S02]  /*2f7c0*/  IMAD.MOV.U32 R173, RZ, RZ, R48 ;  /* 0x000000ffffad7224 */ /* 0x000fe400078e0030 */
[----:B------:R-:W2:Y:S01]  /*2f7d0*/  LDL.LU R48, [R1+0x2e38] ;  /* 0x002e380001307983 */ /* 0x000ea20000300800 */
[----:B-1----:R-:W-:-:S03]  /*2f7e0*/  LEA R92, P3, R216, R242, 0x2 ;  /* 0x000000f2d85c7211 */ /* 0x002fc600078610ff */
[----:B------:R1:W-:Y:S01]  /*2f7f0*/  STL.64 [R1+0x2c0], R90 ;  /* 0x0002c05a01007387 */ /* 0x0003e20000100a00 */
[----:B------:R-:W-:Y:S01]  /*2f800*/  LEA.HI.X.SX32 R93, R216, R243, 0x2, P3 ;  /* 0x000000f3d85d7211 */ /* 0x000fe200018f16ff */
[----:B------:R-:W-:Y:S02]  /*2f810*/  IMAD.MOV.U32 R216, RZ, RZ, R204 ;  /* 0x000000ffffd87224 */ /* 0x000fe400078e00cc */
[----:B------:R-:W-:Y:S01]  /*2f820*/  IMAD.MOV.U32 R204, RZ, RZ, R202 ;  /* 0x000000ffffcc7224 */ /* 0x000fe200078e00ca */
[----:B------:R-:W-:Y:S01]  /*2f830*/  MOV R202, R200 ;  /* 0x000000c800ca7202 */ /* 0x000fe20000000f00 */
[----:B------:R-:W-:Y:S02]  /*2f840*/  IMAD.MOV.U32 R200, RZ, RZ, R198 ;  /* 0x000000ffffc87224 */ /* 0x000fe400078e00c6 */
[----:B------:R-:W-:Y:S01]  /*2f850*/  IMAD.MOV.U32 R198, RZ, RZ, R207 ;  /* 0x000000ffffc67224 */ /* 0x000fe200078e00cf */
[C---:B-1----:R-:W-:Y:S02]  /*2f860*/  LEA R90, P6, R210.reuse, R242, 0x2 ;  /* 0x000000f2d25a7211 */ /* 0x042fe400078c10ff */
        /* <DEDUP_REMOVED lines=18> */
[----:B------:R-:W2:Y:S01]  /*2f990*/  LDL.LU R49, [R1+0x2e34] ;  /* 0x002e340001317983 */ /* 0x000ea20000300800 */
[----:B------:R-:W-:Y:S01]  /*2f9a0*/  IMAD.MOV.U32 R199, RZ, RZ, R193 ;  /* 0x000000ffffc77224 */ /* 0x000fe200078e00c1 */
[----:B------:R-:W1:Y:S01]  /*2f9b0*/  LDC R173, c[0x0][0x240] ;  /* 0x00009000ffad7b82 */ /* 0x000e620000000800 */
[----:B------:R-:W-:Y:S01]  /*2f9c0*/  IMAD.MOV.U32 R193, RZ, RZ, R191 ;  /* 0x000000ffffc17224 */ /* 0x000fe200078e00bf */
[----:B------:R4:W-:Y:S01]  /*2f9d0*/  STL.64 [R1+0x2b8], R92 ;  /* 0x0002b85c01007387 */ /* 0x0009e20000100a00 */
[----:B------:R-:W-:Y:S01]  /*2f9e0*/  IMAD.MOV.U32 R197, RZ, RZ, R205 ;  /* 0x000000ffffc57224 */ /* 0x000fe200078e00cd */
[----:B------:R-:W-:Y:S01]  /*2f9f0*/  MOV R191, R189 ;  /* 0x000000bd00bf7202 */ /* 0x000fe20000000f00 */
[----:B------:R-:W-:-:S02]  /*2fa00*/  IMAD R165, R210, R165, RZ ;  /* 0x000000a5d2a57224 */ /* 0x000fc400078e02ff */
[----:B------:R-:W-:Y:S01]  /*2fa10*/  IMAD.MOV.U32 R205, RZ, RZ, R196 ;  /* 0x000000ffffcd7224 */ /* 0x000fe200078e00c4 */
[----:B------:R-:W-:Y:S01]  /*2fa20*/  MOV R196, R203 ;  /* 0x000000cb00c47202 */ /* 0x000fe20000000f00 */
[----:B------:R-:W-:Y:S02]  /*2fa30*/  IMAD.MOV.U32 R210, RZ, RZ, R204 ;  /* 0x000000ffffd27224 */ /* 0x000fe400078e00cc */
[----:B------:R-:W-:Y:S02]  /*2fa40*/  IMAD.MOV.U32 R189, RZ, RZ, R187 ;  /* 0x000000ffffbd7224 */ /* 0x000fe400078e00bb */
[----:B------:R-:W-:Y:S01]  /*2fa50*/  IMAD.MOV.U32 R204, RZ, RZ, R202 ;  /* 0x000000ffffcc7224 */ /* 0x000fe200078e00ca */
[C---:B----4-:R-:W-:Y:S01]  /*2fa60*/  LEA R92, P3, R209.reuse, R242, 0x2 ;  /* 0x000000f2d15c7211 */ /* 0x050fe200078610ff */
        /* <DEDUP_REMOVED lines=8> */
[----:B------:R-:W-:-:S02]  /*2faf0*/  IMAD.MOV.U32 R190, RZ, RZ, R181 ;  /* 0x000000ffffbe7224 */ /* 0x000fc400078e00b5 */
[----:B------:R-:W-:Y:S01]  /*2fb00*/  IMAD.MOV.U32 R198, RZ, RZ, R207 ;  /* 0x000000ffffc67224 */ /* 0x000fe200078e00cf */
[----:B------:R-:W-:Y:S01]  /*2fb10*/  MOV R207, R197 ;  /* 0x000000c500cf7202 */ /* 0x000fe20000000f00 */
        /* <DEDUP_REMOVED lines=18> */
[----:B------:R-:W-:Y:S01]  /*2fc40*/  IMAD.MOV.U32 R201, RZ, RZ, R194 ;  /* 0x000000ffffc97224 */ /* 0x000fe200078e00c2 */
[----:B---3--:R-:W-:Y:S01]  /*2fc50*/  LEA R90, P6, R208, R242, 0x2 ;  /* 0x000000f2d05a7211 */ /* 0x008fe200078c10ff */
        /* <DEDUP_REMOVED lines=30> */
[----:B------:R-:W3:Y:S01]  /*2fe40*/  LDL.LU R52, [R1+0x2e28] ;  /* 0x002e280001347983 */ /* 0x000ee20000300800 */
[----:B------:R-:W-:Y:S01]  /*2fe50*/  IMAD.MOV.U32 R191, RZ, RZ, R189 ;  /* 0x000000ffffbf7224 */ /* 0x000fe200078e00bd */
[----:B------:R-:W-:Y:S01]  /*2fe60*/  MOV R189, R185 ;  /* 0x000000b900bd7202 */ /* 0x000fe20000000f00 */
[----:B------:R-:W-:Y:S01]  /*2fe70*/  IMAD.MOV.U32 R197, RZ, RZ, R205 ;  /* 0x000000ffffc57224 */ /* 0x000fe200078e00cd */
[----:B------:R1:W-:Y:S01]  /*2fe80*/  STL.64 [R1+0x2a8], R92 ;  /* 0x0002a85c01007387 */ /* 0x0003e20000100a00 */
[----:B------:R-:W-:-:S02]  /*2fe90*/  IMAD R167, R208, R167, RZ ;  /* 0x000000a7d0a77224 */ /* 0x000fc400078e02ff */
        /* <DEDUP_REMOVED lines=8> */
[C---:B-1----:R-:W-:Y:S01]  /*2ff20*/  LEA R92, P3, R214.reuse, R242, 0x2 ;  /* 0x000000f2d65c7211 */ /* 0x042fe200078610ff */
[----:B------:R-:W-:Y:S01]  /*2ff30*/  IMAD.MOV.U32 R200, RZ, RZ, R198 ;  /* 0x000000ffffc87224 */ /* 0x000fe200078e00c6 */
[----:B------:R-:W3:Y:S01]  /*2ff40*/  LDL.LU R53, [R1+0x2e24] ;  /* 0x002e240001357983 */ /* 0x000ee20000300800 */
[----:B------:R-:W-:Y:S01]  /*2ff50*/  IMAD.MOV.U32 R201, RZ, RZ, R194 ;  /* 0x000000ffffc97224 */ /* 0x000fe200078e00c2 */
[----:B------:R-:W-:Y:S01]  /*2ff60*/  MOV R194, R199 ;  /* 0x000000c700c27202 */ /* 0x000fe20000000f00 */
[----:B------:R-:W-:Y:S01]  /*2ff70*/  IMAD.MOV.U32 R198, RZ, RZ, R207 ;  /* 0x000000ffffc67224 */ /* 0x000fe200078e00cf */
[----:B------:R-:W-:Y:S01]  /*2ff80*/  MOV R207, R197 ;  /* 0x000000c500cf7202 */ /* 0x000fe20000000f00 */
[----:B------:R1:W-:Y:S01]  /*2ff90*/  STL.64 [R1+0x2a0], R90 ;  /* 0x0002a05a01007387 */ /* 0x0003e20000100a00 */
        /* <DEDUP_REMOVED lines=8> */
[----:B------:R-:W-:Y:S02]  /*30020*/  MOV R204, R200 ;  /* 0x000000c800cc7202 */ /* 0x000fe40000000f00 */
[----:B-1----:R-:W-:Y:S01]  /*30030*/  LEA R90, P6, R211, R242, 0x2 ;  /* 0x000000f2d35a7211 */ /* 0x002fe200078c10ff */
[----:B------:R-:W-:Y:S02]  /*30040*/  IMAD.MOV.U32 R189, RZ, RZ, R185 ;  /* 0x000000ffffbd7224 */ /* 0x000fe400078e00b9 */
        /* <DEDUP_REMOVED lines=12> */
[----:B------:R-:W3:Y:S01]  /*30110*/  LDL.LU R54, [R1+0x2e20] ;  /* 0x002e200001367983 */ /* 0x000ee20000300800 */
[----:B------:R-:W-:-:S02]  /*30120*/  IMAD.MOV.U32 R197, RZ, RZ, R205 ;  /* 0x000000ffffc57224 */ /* 0x000fc400078e00cd */
[----:B------:R-:W-:Y:S01]  /*30130*/  IMAD.MOV.U32 R193, RZ, RZ, R191 ;  /* 0x000000ffffc17224 */ /* 0x000fe200078e00bf */
[----:B------:R-:W-:Y:S01]  /*30140*/  MOV R191, R189 ;  /* 0x000000bd00bf7202 */ /* 0x000fe20000000f00 */
[----:B------:R-:W-:Y:S01]  /*30150*/  IMAD.MOV.U32 R205, RZ, RZ, R196 ;  /* 0x000000ffffcd7224 */ /* 0x000fe200078e00c4 */
[----:B------:R-:W-:Y:S01]  /*30160*/  MOV R196, R203 ;  /* 0x000000cb00c47202 */ /* 0x000fe20000000f00 */
[----:B------:R-:W-:Y:S02]  /*30170*/  IMAD.MOV.U32 R214, RZ, RZ, R204 ;  /* 0x000000ffffd67224 */ /* 0x000fe400078e00cc */
[----:B------:R-:W-:Y:S01]  /*30180*/  IMAD.MOV.U32 R204, RZ, RZ, R200 ;  /* 0x000000ffffcc7224 */ /* 0x000fe200078e00c8 */
[----:B------:R-:W-:Y:S01]  /*30190*/  MOV R200, R198 ;  /* 0x000000c600c87202 */ /* 0x000fe20000000f00 */
[----:B------:R-:W-:Y:S02]  /*301a0*/  IMAD.MOV.U32 R189, RZ, RZ, R185 ;  /* 0x000000ffffbd7224 */ /* 0x000fe400078e00b9 */
        /* <DEDUP_REMOVED lines=15> */
[----:B------:R-:W-:Y:S01]  /*302a0*/  IMAD R169, R211, R169, RZ ;  /* 0x000000a9d3a97224 */ /* 0x000fe200078e02ff */
[----:B------:R-:W-:Y:S01]  /*302b0*/  MOV R211, R200 ;  /* 0x000000c800d37202 */ /* 0x000fe20000000f00 */
[----:B------:R-:W-:Y:S01]  /*302c0*/  IMAD.MOV.U32 R196, RZ, RZ, R203 ;  /* 0x000000ffffc47224 */ /* 0x000fe200078e00cb */
[----:B------:R-:W-:Y:S01]  /*302d0*/  MOV R203, R201 ;  /* 0x000000c900cb7202 */ /* 0x000fe20000000f00 */
[----:B------:R-:W-:-:S02]  /*302e0*/  IMAD.MOV.U32 R189, RZ, RZ, R185 ;  /* 0x000000ffffbd7224 */ /* 0x000fc400078e00b9 */
[----:B------:R-:W-:Y:S02]  /*302f0*/  IMAD.MOV.U32 R200, RZ, RZ, R198 ;  /* 0x000000ffffc87224 */ /* 0x000fe400078e00c6 */
[----:B------:R-:W-:Y:S02]  /*30300*/  IMAD.MOV.U32 R185, RZ, RZ, R178 ;  /* 0x000000ffffb97224 */ /* 0x000fe400078e00b2 */
[----:B------:R-:W-:Y:S01]  /*30310*/  IMAD.MOV.U32 R201, RZ, RZ, R194 ;  /* 0x000000ffffc97224 */ /* 0x000fe200078e00c2 */
[C---:B-1----:R-:W-:Y:S01]  /*30320*/  LEA R92, P3, R212.reuse, R242, 0x2 ;  /* 0x000000f2d45c7211 */ /* 0x042fe200078610ff */
[----:B------:R-:W-:Y:S01]  /*30330*/  IMAD.MOV.U32 R198, RZ, RZ, R207 ;  /* 0x000000ffffc67224 */ /* 0x000fe200078e00cf */
[----:B------:R-:W-:Y:S01]  /*30340*/  MOV R207, R197 ;  /* 0x000000c500cf7202 */ /* 0x000fe20000000f00 */
[----:B------:R-:W-:Y:S01]  /*30350*/  IMAD.MOV.U32 R194, RZ, RZ, R199 ;  /* 0x000000ffffc27224 */ /* 0x000fe200078e00c7 */
[----:B------:R-:W-:Y:S01]  /*30360*/  MOV R199, R193 ;  /* 0x000000c100c77202 */ /* 0x000fe20000000f00 */
[----:B------:R-:W-:Y:S01]  /*30370*/  IMAD.MOV.U32 R197, RZ, RZ, R205 ;  /* 0x000000ffffc57224 */ /* 0x000fe200078e00cd */
[----:B------:R-:W-:Y:S01]  /*30380*/  LEA.HI.X.SX32 R93, R212, R243, 0x2, P3 ;  /* 0x000000f3d45d7211 */ /* 0x000fe200018f16ff */
[----:B------:R-:W-:Y:S01]  /*30390*/  IMAD.MOV.U32 R193, RZ, RZ, R191 ;  /* 0x000000ffffc17224 */ /* 0x000fe200078e00bf */
[----:B------:R-:W2:Y:S01]  /*303a0*/  LDL.LU R178, [R1+0x15ac] ;  /* 0x0015ac0001b27983 */ /* 0x000ea20000300800 */
        /* <DEDUP_REMOVED lines=16> */
[----:B------:R-:W-:Y:S01]  /*304b0*/  IMAD.MOV.U32 R193, RZ, RZ, R191 ;  /* 0x000000ffffc17224 */ /* 0x000fe200078e00bf */
[----:B------:R1:W-:Y:S01]  /*304c0*/  STL.64 [R1+0x290], R90 ;  /* 0x0002905a01007387 */ /* 0x0003e20000100a00 */
[----:B------:R-:W-:Y:S01]  /*304d0*/  MOV R191, R189 ;  /* 0x000000bd00bf7202 */ /* 0x000fe20000000f00 */
[----:B------:R-:W-:Y:S02]  /*304e0*/  IMAD.MOV.U32 R205, RZ, RZ, R196 ;  /* 0x000000ffffcd7224 */ /* 0x000fe400078e00c4 */
[----:B------:R-:W-:Y:S01]  /*304f0*/  IMAD.MOV.U32 R189, RZ, RZ, R176 ;  /* 0x000000ffffbd7224 */ /* 0x000fe200078e00b0 */
[----:B------:R-:W3:Y:S01]  /*30500*/  LDL.LU R56, [R1+0x2e18] ;  /* 0x002e180001387983 */ /* 0x000ee20000300800 */
[----:B------:R-:W-:Y:S01]  /*30510*/  IMAD.MOV.U32 R196, RZ, RZ, R203 ;  /* 0x000000ffffc47224 */ /* 0x000fe200078e00cb */
[----:B------:R-:W-:Y:S01]  /*30520*/  MOV R203, R201 ;  /* 0x000000c900cb7202 */ /* 0x000fe20000000f00 */
[----:B------:R-:W-:Y:S01]  /*30530*/  IMAD.MOV.U32 R176, RZ, RZ, R172 ;  /* 0x000000ffffb07224 */ /* 0x000fe200078e00ac */
[----:B------:R-:W-:Y:S01]  /*30540*/  MOV R172, R57 ;  /* 0x0000003900ac7202 */ /* 0x000fe20000000f00 */
[----:B------:R-:W-:Y:S01]  /*30550*/  IMAD.MOV.U32 R201, RZ, RZ, R194 ;  /* 0x000000ffffc97224 */ /* 0x000fe200078e00c2 */
[----:B------:R-:W3:Y:S01]  /*30560*/  LDL.LU R57, [R1+0x2e14] ;  /* 0x002e140001397983 */ /* 0x000ee20000300800 */
[C---:B-1----:R-:W-:Y:S01]  /*30570*/  LEA R90, P6, R213.reuse, R242, 0x2 ;  /* 0x000000f2d55a7211 */ /* 0x042fe200078c10ff */
[----:B------:R-:W-:Y:S01]  /*30580*/  IMAD.MOV.U32 R194, RZ, RZ, R199 ;  /* 0x000000ffffc27224 */ /* 0x000fe200078e00c7 */
[----:B------:R-:W-:Y:S01]  /*30590*/  MOV R199, R193 ;  /* 0x000000c100c77202 */ /* 0x000fe20000000f00 */
[----:B------:R-:W-:Y:S01]  /*305a0*/  IMAD.MOV.U32 R193, RZ, RZ, R191 ;  /* 0x000000ffffc17224 */ /* 0x000fe200078e00bf */
[----:B------:R-:W-:Y:S01]  /*305b0*/  LEA.HI.X.SX32 R91, R213, R243, 0x2, P6 ;  /* 0x000000f3d55b7211 */ /* 0x000fe200030f16ff */
[----:B------:R-:W-:Y:S01]  /*305c0*/  IMAD R171, R212, R171, RZ ;  /* 0x000000abd4ab7224 */ /* 0x000fe200078e02ff */
        /* <DEDUP_REMOVED lines=12> */
[----:B-1----:R-:W-:Y:S01]  /*30690*/  LEA R92, P3, R222, R242, 0x2 ;  /* 0x000000f2de5c7211 */ /* 0x002fe200078610ff */
[----:B------:R-:W-:Y:S01]  /*306a0*/  IMAD.MOV.U32 R203, RZ, RZ, R201 ;  /* 0x000000ffffcb7224 */ /* 0x000fe200078e00c9 */
[----:B------:R-:W-:Y:S01]  /*306b0*/  MOV R201, R194 ;  /* 0x000000c200c97202 */ /* 0x000fe20000000f00 */
[----:B------:R-:W-:Y:S01]  /*306c0*/  IMAD.MOV.U32 R194, RZ, RZ, R199 ;  /* 0x000000ffffc27224 */ /* 0x000fe200078e00c7 */
[----:B------:R-:W-:Y:S01]  /*306d0*/  LEA R90, P6, R96, R242, 0x2 ;  /* 0x000000f2605a7211 */ /* 0x000fe200078c10ff */
[----:B------:R-:W-:Y:S01]  /*306e0*/  IMAD.MOV.U32 R199, RZ, RZ, R193 ;  /* 0x000000ffffc77224 */ /* 0x000fe200078e00c1 */
[----:B------:R-:W-:-:S02]  /*306f0*/  LEA.HI.X.SX32 R93, R222, R243, 0x2, P3 ;  /* 0x000000f3de5d7211 */ /* 0x000fc400018f16ff */
[----:B------:R-:W-:Y:S02]  /*30700*/  LEA.HI.X.SX32 R91, R96, R243, 0x2, P6 ;  /* 0x000000f3605b7211 */ /* 0x000fe400030f16ff */
[----:B------:R-:W-:Y:S01]  /*30710*/  MOV R96, R200 ;  /* 0x000000c800607202 */ /* 0x000fe20000000f00 */
[----:B------:R-:W-:Y:S01]  /*30720*/  IMAD.MOV.U32 R200, RZ, RZ, R198 ;  /* 0x000000ffffc87224 */ /* 0x000fe200078e00c6 */
[----:B------:R-:W-:Y:S01]  /*30730*/  MOV R193, R191 ;  /* 0x000000bf00c17202 */ /* 0x000fe20000000f00 */
[----:B------:R-:W-:Y:S01]  /*30740*/  IMAD.MOV.U32 R198, RZ, RZ, R207 ;  /* 0x000000ffffc67224 */ /* 0x000fe200078e00cf */
[----:B------:R-:W-:Y:S01]  /*30750*/  MOV R207, R197 ;  /* 0x000000c500cf7202 */ /* 0x000fe20000000f00 */
[----:B------:R-:W-:Y:S02]  /*30760*/  IMAD.MOV.U32 R191, RZ, RZ, R189 ;  /* 0x000000ffffbf7224 */ /* 0x000fe400078e00bd */
[----:B------:R-:W-:Y:S02]  /*30770*/  IMAD.MOV.U32 R189, RZ, RZ, R72 ;  /* 0x000000ffffbd7224 */ /* 0x000fe400078e0048 */
[----:B------:R-:W-:Y:S01]  /*30780*/  IMAD.MOV.U32 R197, RZ, RZ, R205 ;  /* 0x000000ffffc57224 */ /* 0x000fe200078e00cd */
[----:B------:R-:W3:Y:S01]  /*30790*/  LDL.LU R72, [R1+0x15e4] ;  /* 0x0015e40001487983 */ /* 0x000ee20000300800 */
[----:B------:R-:W-:Y:S01]  /*307a0*/  IMAD.MOV.U32 R205, RZ, RZ, R196 ;  /* 0x000000ffffcd7224 */ /* 0x000fe200078e00c4 */
[----:B------:R-:W-:Y:S01]  /*307b0*/  MOV R196, R203 ;  /* 0x000000cb00c47202 */ /* 0x000fe20000000f00 */
[----:B------:R-:W-:Y:S01]  /*307c0*/  IMAD R173, R96, R173, RZ ;  /* 0x000000ad60ad7224 */ /* 0x000fe200078e02ff */
[----:B------:R1:W-:Y:S01]  /*307d0*/  STL.64 [R1+0x278], R92 ;  /* 0x0002785c01007387 */ /* 0x0003e20000100a00 */
[----:B------:R-:W-:Y:S01]  /*307e0*/  IMAD.MOV.U32 R96, RZ, RZ, R200 ;  /* 0x000000ffff607224 */ /* 0x000fe200078e00c8 */
[----:B------:R-:W-:Y:S01]  /*307f0*/  MOV R200, R198 ;  /* 0x000000c600c87202 */ /* 0x000fe20000000f00 */
[----:B------:R-:W-:-:S02]  /*30800*/  IMAD.MOV.U32 R203, RZ, RZ, R201 ;  /* 0x000000ffffcb7224 */ /* 0x000fc400078e00c9 */
[----:B------:R-:W-:Y:S01]  /*30810*/  IMAD.MOV.U32 R201, RZ, RZ, R194 ;  /* 0x000000ffffc97224 */ /* 0x000fe200078e00c2 */
[----:B------:R-:W-:Y:S01]  /*30820*/  MOV R194, R199 ;  /* 0x000000c700c27202 */ /* 0x000fe20000000f00 */
        /* <DEDUP_REMOVED lines=15> */
[----:B------:R-:W-:Y:S02]  /*30920*/  IMAD.MOV.U32 R198, RZ, RZ, R207 ;  /* 0x000000ffffc67224 */ /* 0x000fe400078e00cf */
[----:B------:R-:W-:Y:S01]  /*30930*/  IMAD.MOV.U32 R194, RZ, RZ, R199 ;  /* 0x000000ffffc27224 */ /* 0x000fe200078e00c7 */
[----:B------:R-:W-:Y:S01]  /*30940*/  MOV R199, R193 ;  /* 0x000000c100c77202 */ /* 0x000fe20000000f00 */
        /* <DEDUP_REMOVED lines=8> */
[----:B------:R1:W-:Y:S01]  /*309d0*/  STL.64 [R1+0x270], R90 ;  /* 0x0002705a01007387 */ /* 0x0003e20000100a00 */
[----:B------:R-:W-:Y:S02]  /*309e0*/  IMAD.MOV.U32 R182, RZ, RZ, R58 ;  /* 0x000000ffffb67224 */ /* 0x000fe400078e003a */
[----:B------:R-:W-:Y:S01]  /*309f0*/  IMAD.MOV.U32 R201, RZ, RZ, R194 ;  /* 0x000000ffffc97224 */ /* 0x000fe200078e00c2 */
[----:B------:R-:W3:Y:S01]  /*30a00*/  LDL.LU R73, [R1+0x1600] ;  /* 0x0016000001497983 */ /* 0x000ee20000300800 */
[----:B------:R-:W-:Y:S01]  /*30a10*/  IMAD.MOV.U32 R194, RZ, RZ, R199 ;  /* 0x000000ffffc27224 */ /* 0x000fe200078e00c7 */
[----:B------:R-:W-:Y:S01]  /*30a20*/  MOV R199, R193 ;  /* 0x000000c100c77202 */ /* 0x000fe20000000f00 */
[----:B------:R-:W-:Y:S01]  /*30a30*/  IMAD.MOV.U32 R193, RZ, RZ, R191 ;  /* 0x000000ffffc17224 */ /* 0x000fe200078e00bf */
[----:B------:R-:W3:Y:S01]  /*30a40*/  LDL.LU R58, [R1+0x2e10] ;  /* 0x002e1000013a7983 */ /* 0x000ee20000300800 */
[----:B------:R-:W-:Y:S01]  /*30a50*/  IMAD.MOV.U32 R191, RZ, RZ, R189 ;  /* 0x000000ffffbf7224 */ /* 0x000fe200078e00bd */
[C---:B-1----:R-:W-:Y:S01]  /*30a60*/  LEA R90, P6, R216.reuse, R242, 0x2 ;  /* 0x000000f2d85a7211 */ /* 0x042fe200078c10ff */
[----:B------:R-:W-:Y:S01]  /*30a70*/  IMAD.MOV.U32 R213, RZ, RZ, R200 ;  /* 0x000000ffffd57224 */ /* 0x000fe200078e00c8 */
[----:B------:R-:W-:Y:S01]  /*30a80*/  MOV R189, R182 ;  /* 0x000000b600bd7202 */ /* 0x000fe20000000f00 */
[----:B------:R-:W-:Y:S01]  /*30a90*/  IMAD.MOV.U32 R200, RZ, RZ, R207 ;  /* 0x000000ffffc87224 */ /* 0x000fe200078e00cf */
[----:B------:R-:W-:-:S02]  /*30aa0*/  LEA.HI.X.SX32 R91, R216, R243, 0x2, P6 ;  /* 0x000000f3d85b7211 */ /* 0x000fc400030f16ff */
[----:B------:R-:W-:Y:S01]  /*30ab0*/  MOV R207, R205 ;  /* 0x000000cd00cf7202 */ /* 0x000fe20000000f00 */
[----:B------:R-:W-:Y:S01]  /*30ac0*/  IMAD.MOV.U32 R205, RZ, RZ, R203 ;  /* 0x000000ffffcd7224 */ /* 0x000fe200078e00cb */
[----:B------:R-:W-:Y:S01]  /*30ad0*/  STL.64 [R1+0x268], R92 ;  /* 0x0002685c01007387 */ /* 0x000fe20000100a00 */
[----:B------:R-:W-:Y:S02]  /*30ae0*/  IMAD.MOV.U32 R182, RZ, RZ, R59 ;  /* 0x000000ffffb67224 */ /* 0x000fe400078e003b */
[----:B------:R-:W-:Y:S01]  /*30af0*/  IMAD.MOV.U32 R203, RZ, RZ, R194 ;  /* 0x000000ffffcb7224 */ /* 0x000fe200078e00c2 */
[----:B------:R-:W3:Y:S01]  /*30b00*/  LDL.LU R59, [R1+0x2e0c] ;  /* 0x002e0c00013b7983 */ /* 0x000ee20000300800 */
[----:B------:R-:W-:Y:S01]  /*30b10*/  MOV R194, R193 ;  /* 0x000000c100c27202 */ /* 0x000fe20000000f00 */
[----:B------:R-:W-:Y:S02]  /*30b20*/  IMAD.MOV.U32 R193, RZ, RZ, R189 ;  /* 0x000000ffffc17224 */ /* 0x000fe400078e00bd */
[----:B------:R1:W-:Y:S04]  /*30b30*/  STL.64 [R1+0x260], R90 ;  /* 0x0002605a01007387 */ /* 0x0003e80000100a00 */
[----:B------:R-:W2:Y:S01]  /*30b40*/  LDL.LU R189, [R1+0x159c] ;  /* 0x00159c0001bd7983 */ /* 0x000ea20000300800 */
[----:B------:R-:W-:Y:S01]  /*30b50*/  MOV R216, R198 ;  /* 0x000000c600d87202 */ /* 0x000fe20000000f00 */
[----:B------:R-:W-:-:S02]  /*30b60*/  IMAD.MOV.U32 R198, RZ, RZ, R197 ;  /* 0x000000ffffc67224 */ /* 0x000fc400078e00c5 */
[----:B------:R-:W-:Y:S01]  /*30b70*/  IMAD.MOV.U32 R197, RZ, RZ, R196 ;  /* 0x000000ffffc57224 */ /* 0x000fe200078e00c4 */
[C---:B-1----:R-:W-:Y:S02]  /*30b80*/  LEA R90, P6, R209.reuse, R242, 0x2 ;  /* 0x000000f2d15a7211 */ /* 0x042fe400078c10ff */
[----:B------:R-:W-:Y:S02]  /*30b90*/  MOV R196, R201 ;  /* 0x000000c900c47202 */ /* 0x000fe40000000f00 */
[----:B------:R-:W-:Y:S02]  /*30ba0*/  LEA.HI.X.SX32 R91, R209, R243, 0x2, P6 ;  /* 0x000000f3d15b7211 */ /* 0x000fe400030f16ff */
[----:B------:R-:W-:Y:S01]  /*30bb0*/  MOV R209, R200 ;  /* 0x000000c800d17202 */ /* 0x000fe20000000f00 */
[----:B------:R-:W-:Y:S01]  /*30bc0*/  IMAD.MOV.U32 R200, RZ, RZ, R198 ;  /* 0x000000ffffc87224 */ /* 0x000fe200078e00c6 */
[C---:B------:R-:W-:Y:S01]  /*30bd0*/  LEA R92, P3, R210.reuse, R242, 0x2 ;  /* 0x000000f2d25c7211 */ /* 0x040fe200078610ff */
        /* <DEDUP_REMOVED lines=18> */
[----:B------:R1:W-:Y:S01]  /*30d00*/  STL.64 [R1+0x258], R92 ;  /* 0x0002585c01007387 */ /* 0x0003e20000100a00 */
[----:B------:R-:W-:Y:S02]  /*30d10*/  IMAD.MOV.U32 R193, RZ, RZ, R191 ;  /* 0x000000ffffc17224 */ /* 0x000fe400078e00bf */
[----:B------:R-:W-:Y:S01]  /*30d20*/  IMAD.MOV.U32 R205, RZ, RZ, R196 ;  /* 0x000000ffffcd7224 */ /* 0x000fe200078e00c4 */
[----:B------:R-:W-:Y:S01]  /*30d30*/  MOV R196, R203 ;  /* 0x000000cb00c47202 */ /* 0x000fe20000000f00 */
[----:B------:R1:W-:Y:S01]  /*30d40*/  STL.64 [R1+0x250], R90 ;  /* 0x0002505a01007387 */ /* 0x0003e20000100a00 */
[----:B------:R-:W-:Y:S02]  /*30d50*/  IMAD.MOV.U32 R203, RZ, RZ, R201 ;  /* 0x000000ffffcb7224 */ /* 0x000fe400078e00c9 */
[----:B------:R-:W-:Y:S01]  /*30d60*/  IMAD.MOV.U32 R201, RZ, RZ, R194 ;  /* 0x000000ffffc97224 */ /* 0x000fe200078e00c2 */
[----:B------:R-:W-:Y:S01]  /*30d70*/  MOV R194, R199 ;  /* 0x000000c700c27202 */ /* 0x000fe20000000f00 */
[----:B------:R-:W-:Y:S01]  /*30d80*/  IMAD.MOV.U32 R199, RZ, RZ, R193 ;  /* 0x000000ffffc77224 */ /* 0x000fe200078e00c1 */
[----:B-1----:R-:W-:-:S02]  /*30d90*/  LEA R92, P3, R208, R242, 0x2 ;  /* 0x000000f2d05c7211 */ /* 0x002fc400078610ff */
[----:B------:R-:W-:Y:S02]  /*30da0*/  LEA R90, P6, R202, R242, 0x2 ;  /* 0x000000f2ca5a7211 */ /* 0x000fe400078c10ff */
[-C--:B------:R-:W-:Y:S02]  /*30db0*/  LEA.HI.X.SX32 R93, R208, R243.reuse, 0x2, P3 ;  /* 0x000000f3d05d7211 */ /* 0x080fe400018f16ff */
[----:B------:R-:W-:Y:S01]  /*30dc0*/  LEA.HI.X.SX32 R91, R202, R243, 0x2, P6 ;  /* 0x000000f3ca5b7211 */ /* 0x000fe200030f16ff */
[----:B------:R-:W-:Y:S02]  /*30dd0*/  IMAD.MOV.U32 R202, RZ, RZ, R198 ;  /* 0x000000ffffca7224 */ /* 0x000fe400078e00c6 */
[----:B------:R-:W-:Y:S01]  /*30de0*/  IMAD.MOV.U32 R198, RZ, RZ, R197 ;  /* 0x000000ffffc67224 */ /* 0x000fe200078e00c5 */
[----:B------:R-:W-:Y:S01]  /*30df0*/  MOV R197, R196 ;  /* 0x000000c400c57202 */ /* 0x000fe20000000f00 */
[----:B------:R-:W-:Y:S02]  /*30e00*/  IMAD.MOV.U32 R196, RZ, RZ, R201 ;  /* 0x000000ffffc47224 */ /* 0x000fe400078e00c9 */
[----:B------:R-:W-:Y:S01]  /*30e10*/  IMAD.MOV.U32 R201, RZ, RZ, R199 ;  /* 0x000000ffffc97224 */ /* 0x000fe200078e00c7 */
[----:B--2---:R-:W-:Y:S01]  /*30e20*/  MOV R191, R189 ;  /* 0x000000bd00bf7202 */ /* 0x004fe20000000f00 */
[----:B------:R-:W-:-:S02]  /*30e30*/  IMAD.MOV.U32 R189, RZ, RZ, R187 ;  /* 0x000000ffffbd7224 */ /* 0x000fc400078e00bb */
[----:B------:R-:W-:Y:S02]  /*30e40*/  IMAD.MOV.U32 R187, RZ, RZ, R74 ;  /* 0x000000ffffbb7224 */ /* 0x000fe400078e004a */
[----:B------:R-:W-:Y:S01]  /*30e50*/  IMAD.MOV.U32 R193, RZ, RZ, R191 ;  /* 0x000000ffffc17224 */ /* 0x000fe200078e00bf */
[----:B------:R-:W-:Y:S01]  /*30e60*/  MOV R191, R189 ;  /* 0x000000bd00bf7202 */ /* 0x000fe20000000f00 */
[----:B------:R-:W-:Y:S01]  /*30e70*/  IMAD.MOV.U32 R189, RZ, RZ, R187 ;  /* 0x000000ffffbd7224 */ /* 0x000fe200078e00bb */
[----:B------:R-:W2:Y:S01]  /*30e80*/  LDL.LU R74, [R1+0x1610] ;  /* 0x00161000014a7983 */ /* 0x000ea20000300800 */
[----:B------:R-:W-:Y:S01]  /*30e90*/  IMAD.MOV.U32 R187, RZ, RZ, R190 ;  /* 0x000000ffffbb7224 */ /* 0x000fe200078e00be */
[----:B------:R-:W-:Y:S02]  /*30ea0*/  MOV R190, R188 ;  /* 0x000000bc00be7202 */ /* 0x000fe40000000f00 */
[----:B------:R1:W-:Y:S01]  /*30eb0*/  STL.64 [R1+0x248], R92 ;  /* 0x0002485c01007387 */ /* 0x0003e20000100a00 */
[----:B------:R-:W-:Y:S01]  /*30ec0*/  MOV R199, R191 ;  /* 0x000000bf00c77202 */ /* 0x000fe20000000f00 */
[----:B------:R-:W-:-:S02]  /*30ed0*/  IMAD.MOV.U32 R191, RZ, RZ, R187 ;  /* 0x000000ffffbf7224 */ /* 0x000fc400078e00bb */
[----:B------:R-:W3:Y:S04]  /*30ee0*/  LDL.LU R188, [R1+0x15c8] ;  /* 0x0015c80001bc7983 */ /* 0x000ee80000300800 */
[----:B------:R4:W-:Y:S04]  /*30ef0*/  STL.64 [R1+0x240], R90 ;  /* 0x0002405a01007387 */ /* 0x0009e80000100a00 */
[----:B------:R-:W2:Y:S01]  /*30f00*/  LDL.LU R187, [R1+0x15a4] ;  /* 0x0015a40001bb7983 */ /* 0x000ea20000300800 */
        /* <DEDUP_REMOVED lines=20> */
[----:B------:R-:W-:Y:S01]  /*31050*/  IMAD.MOV.U32 R194, RZ, RZ, R199 ;  /* 0x000000ffffc27224 */ /* 0x000fe200078e00c7 */
[----:B----4-:R-:W-:Y:S01]  /*31060*/  LEA R90, P6, R204, R242, 0x2 ;  /* 0x000000f2cc5a7211 */ /* 0x010fe200078c10ff */
[----:B------:R-:W-:Y:S01]  /*31070*/  IMAD.MOV.U32 R199, RZ, RZ, R193 ;  /* 0x000000ffffc77224 */ /* 0x000fe200078e00c1 */
[----:B------:R-:W-:-:S02]  /*31080*/  LEA.HI.X.SX32 R93, R214, R243, 0x2, P3 ;  /* 0x000000f3d65d7211 */ /* 0x000fc400018f16ff */
        /* <DEDUP_REMOVED lines=11> */
[----:B--2---:R-:W-:Y:S01]  /*31140*/  IMAD.MOV.U32 R189, RZ, RZ, R187 ;  /* 0x000000ffffbd7224 */ /* 0x004fe200078e00bb */
[----:B------:R-:W-:Y:S01]  /*31150*/  MOV R187, R181 ;  /* 0x000000b500bb7202 */ /* 0x000fe20000000f00 */
[----:B------:R-:W-:-:S02]  /*31160*/  IMAD.MOV.U32 R181, RZ, RZ, R180 ;  /* 0x000000ffffb57224 */ /* 0x000fc400078e00b4 */
[----:B------:R-:W-:Y:S02]  /*31170*/  IMAD.MOV.U32 R180, RZ, RZ, R60 ;  /* 0x000000ffffb47224 */ /* 0x000fe400078e003c */
[----:B------:R-:W2:Y:S01]  /*31180*/  LDL.LU R60, [R1+0x2e08] ;  /* 0x002e0800013c7983 */ /* 0x000ea20000300800 */
[----:B------:R-:W-:-:S03]  /*31190*/  IMAD.MOV.U32 R191, RZ, RZ, R187 ;  /* 0x000000ffffbf7224 */ /* 0x000fc600078e00bb */
[----:B------:R4:W-:Y:S04]  /*311a0*/  STL.64 [R1+0x230], R90 ;  /* 0x0002305a01007387 */ /* 0x0009e80000100a00 */
[----:B------:R-:W3:Y:S01]  /*311b0*/  LDL.LU R187, [R1+0x15a8] ;  /* 0x0015a80001bb7983 */ /* 0x000ee20000300800 */
[C---:B-1----:R-:W-:Y:S01]  /*311c0*/  LEA R92, P3, R211.reuse, R242, 0x2 ;  /* 0x000000f2d35c7211 */ /* 0x042fe200078610ff */
[----:B------:R-:W-:Y:S01]  /*311d0*/  IMAD.MOV.U32 R204, RZ, RZ, R200 ;  /* 0x000000ffffcc7224 */ /* 0x000fe200078e00c8 */
[----:B------:R-:W-:Y:S01]  /*311e0*/  MOV R200, R207 ;  /* 0x000000cf00c87202 */ /* 0x000fe20000000f00 */
[----:B------:R-:W-:Y:S01]  /*311f0*/  IMAD.MOV.U32 R207, RZ, RZ, R205 ;  /* 0x000000ffffcf7224 */ /* 0x000fe200078e00cd */
[----:B------:R-:W-:Y:S01]  /*31200*/  LEA.HI.X.SX32 R93, R211, R243, 0x2, P3 ;  /* 0x000000f3d35d7211 */ /* 0x000fe200018f16ff */
[----:B------:R-:W-:-:S02]  /*31210*/  IMAD.MOV.U32 R211, RZ, RZ, R204 ;  /* 0x000000ffffd37224 */ /* 0x000fc400078e00cc */
        /* <DEDUP_REMOVED lines=11> */
[----:B------:R1:W-:Y:S01]  /*312d0*/  STL.64 [R1+0x228], R92 ;  /* 0x0002285c01007387 */ /* 0x0003e20000100a00 */
[----:B------:R-:W-:Y:S01]  /*312e0*/  IMAD.MOV.U32 R205, RZ, RZ, R196 ;  /* 0x000000ffffcd7224 */ /* 0x000fe200078e00c4 */
[----:B------:R-:W-:Y:S01]  /*312f0*/  MOV R196, R203 ;  /* 0x000000cb00c47202 */ /* 0x000fe20000000f00 */
[----:B------:R-:W-:Y:S01]  /*31300*/  IMAD.MOV.U32 R212, RZ, RZ, R204 ;  /* 0x000000ffffd47224 */ /* 0x000fe200078e00cc */
[----:B------:R-:W-:Y:S01]  /*31310*/  MOV R204, R202 ;  /* 0x000000ca00cc7202 */ /* 0x000fe20000000f00 */
[----:B------:R-:W-:Y:S01]  /*31320*/  IMAD.MOV.U32 R193, RZ, RZ, R189 ;  /* 0x000000ffffc17224 */ /* 0x000fe200078e00bd */
[----:B------:R-:W-:Y:S01]  /*31330*/  MOV R189, R181 ;  /* 0x000000b500bd7202 */ /* 0x000fe20000000f00 */
[----:B------:R-:W-:Y:S01]  /*31340*/  IMAD.MOV.U32 R203, RZ, RZ, R201 ;  /* 0x000000ffffcb7224 */ /* 0x000fe200078e00c9 */
[----:B------:R-:W4:Y:S01]  /*31350*/  LDC R181, c[0x0][0x240] ;  /* 0x00009000ffb57b82 */ /* 0x000f220000000800 */
        /* <DEDUP_REMOVED lines=37> */
[----:B---3--:R-:W-:-:S02]  /*315b0*/  IMAD.MOV.U32 R189, RZ, RZ, R187 ;  /* 0x000000ffffbd7224 */ /* 0x008fc400078e00bb */
[----:B------:R-:W-:Y:S01]  /*315c0*/  IMAD.MOV.U32 R187, RZ, RZ, R185 ;  /* 0x000000ffffbb7224 */ /* 0x000fe200078e00b9 */
[----:B------:R-:W-:Y:S01]  /*315d0*/  MOV R185, R178 ;  /* 0x000000b200b97202 */ /* 0x000fe20000000f00 */
[----:B------:R-:W-:Y:S02]  /*315e0*/  IMAD.MOV.U32 R178, RZ, RZ, R61 ;  /* 0x000000ffffb27224 */ /* 0x000fe400078e003d */
[----:B------:R-:W2:Y:S01]  /*315f0*/  LDL.LU R61, [R1+0x2e04] ;  /* 0x002e0400013d7983 */ /* 0x000ea20000300800 */
[----:B------:R-:W-:Y:S02]  /*31600*/  IMAD.MOV.U32 R191, RZ, RZ, R189 ;  /* 0x000000ffffbf7224 */ /* 0x000fe400078e00bd */
[----:B------:R-:W-:Y:S01]  /*31610*/  IMAD.MOV.U32 R189, RZ, RZ, R187 ;  /* 0x000000ffffbd7224 */ /* 0x000fe200078e00bb */
[----:B------:R1:W-:Y:S01]  /*31620*/  STL.64 [R1+0x220], R90 ;  /* 0x0002205a01007387 */ /* 0x0003e20000100a00 */
[----:B------:R-:W-:Y:S01]  /*31630*/  MOV R187, R178 ;  /* 0x000000b200bb7202 */ /* 0x000fe20000000f00 */
[----:B------:R-:W-:-:S02]  /*31640*/  IMAD.MOV.U32 R193, RZ, RZ, R191 ;  /* 0x000000ffffc17224 */ /* 0x000fc400078e00bf */
[----:B------:R-:W-:Y:S01]  /*31650*/  IMAD.MOV.U32 R191, RZ, RZ, R189 ;  /* 0x000000ffffbf7224 */ /* 0x000fe200078e00bd */
[----:B------:R-:W-:Y:S01]  /*31660*/  MOV R189, R187 ;  /* 0x000000bb00bd7202 */ /* 0x000fe20000000f00 */
[----:B------:R-:W-:Y:S01]  /*31670*/  IMAD.MOV.U32 R187, RZ, RZ, R192 ;  /* 0x000000ffffbb7224 */ /* 0x000fe200078e00c0 */
[----:B------:R-:W3:Y:S01]  /*31680*/  LDL.LU R178, [R1+0x15e0] ;  /* 0x0015e00001b27983 */ /* 0x000ee20000300800 */
[----:B-1----:R-:W-:Y:S01]  /*31690*/  LEA R90, P6, R220, R242, 0x2 ;  /* 0x000000f2dc5a7211 */ /* 0x002fe200078c10ff */
[----:B------:R-:W-:-:S03]  /*316a0*/  IMAD.MOV.U32 R192, RZ, RZ, R172 ;  /* 0x000000ffffc07224 */ /* 0x000fc600078e00ac */
[----:B------:R-:W-:Y:S01]  /*316b0*/  LEA.HI.X.SX32 R91, R220, R243, 0x2, P6 ;  /* 0x000000f3dc5b7211 */ /* 0x000fe200030f16ff */
[----:B------:R1:W-:Y:S01]  /*316c0*/  STL.64 [R1+0x218], R92 ;  /* 0x0002185c01007387 */ /* 0x0003e20000100a00 */
[----:B------:R-:W-:Y:S01]  /*316d0*/  MOV R172, R62 ;  /* 0x0000003e00ac7202 */ /* 0x000fe20000000f00 */
[----:B------:R-:W-:Y:S02]  /*316e0*/  IMAD.MOV.U32 R220, RZ, RZ, R96 ;  /* 0x000000ffffdc7224 */ /* 0x000fe400078e0060 */
[----:B------:R-:W2:Y:S01]  /*316f0*/  LDL.LU R62, [R1+0x2e00] ;  /* 0x002e0000013e7983 */ /* 0x000ea20000300800 */
[----:B------:R-:W-:-:S03]  /*31700*/  MOV R96, R200 ;  /* 0x000000c800607202 */ /* 0x000fc60000000f00 */
[----:B------:R4:W-:Y:S01]  /*31710*/  STL.64 [R1+0x210], R90 ;  /* 0x0002105a01007387 */ /* 0x0009e20000100a00 */
[----:B------:R-:W-:Y:S02]  /*31720*/  IMAD.MOV.U32 R200, RZ, RZ, R207 ;  /* 0x000000ffffc87224 */ /* 0x000fe400078e00cf */
[----:B------:R-:W-:Y:S01]  /*31730*/  IMAD.MOV.U32 R207, RZ, RZ, R205 ;  /* 0x000000ffffcf7224 */ /* 0x000fe200078e00cd */
[CC--:B-1----:R-:W-:Y:S01]  /*31740*/  LEA R92, P3, R213.reuse, R242.reuse, 0x2 ;  /* 0x000000f2d55c7211 */ /* 0x0c2fe200078610ff */
[----:B------:R-:W-:Y:S01]  /*31750*/  IMAD.MOV.U32 R199, RZ, RZ, R191 ;  /* 0x000000ffffc77224 */ /* 0x000fe200078e00bf */
[----:B------:R-:W-:Y:S01]  /*31760*/  MOV R205, R203 ;  /* 0x000000cb00cd7202 */ /* 0x000fe20000000f00 */
[----:B------:R-:W-:Y:S01]  /*31770*/  IMAD.MOV.U32 R203, RZ, RZ, R194 ;  /* 0x000000ffffcb7224 */ /* 0x000fe200078e00c2 */
[----:B----4-:R-:W-:Y:S01]  /*31780*/  LEA R90, P6, R222, R242, 0x2 ;  /* 0x000000f2de5a7211 */ /* 0x010fe200078c10ff */
[----:B------:R-:W-:Y:S01]  /*31790*/  IMAD.MOV.U32 R191, RZ, RZ, R187 ;  /* 0x000000ffffbf7224 */ /* 0x000fe200078e00bb */
[----:B------:R-:W-:-:S02]  /*317a0*/  LEA.HI.X.SX32 R93, R213, R243, 0x2, P3 ;  /* 0x000000f3d55d7211 */ /* 0x000fc400018f16ff */
[----:B------:R-:W-:Y:S01]  /*317b0*/  LEA.HI.X.SX32 R91, R222, R243, 0x2, P6 ;  /* 0x000000f3de5b7211 */ /* 0x000fe200030f16ff */
        /* <DEDUP_REMOVED lines=13> */
[----:B------:R-:W2:Y:S01]  /*31890*/  LDL.LU R63, [R1+0x2dfc] ;  /* 0x002dfc00013f7983 */ /* 0x000ea20000300800 */
[----:B------:R-:W-:-:S03]  /*318a0*/  IMAD.MOV.U32 R191, RZ, RZ, R192 ;  /* 0x000000ffffbf7224 */ /* 0x000fc600078e00c0 */
[----:B------:R1:W-:Y:S04]  /*318b0*/  STL.64 [R1+0x208], R92 ;  /* 0x0002085c01007387 */ /* 0x0003e80000100a00 */
[----:B------:R1:W-:Y:S04]  /*318c0*/  STL.64 [R1+0x200], R90 ;  /* 0x0002005a01007387 */ /* 0x0003e80000100a00 */
[----:B------:R-:W3:Y:S01]  /*318d0*/  LDL.LU R192, [R1+0x15b8] ;  /* 0x0015b80001c07983 */ /* 0x000ee20000300800 */
[----:B------:R-:W-:Y:S01]  /*318e0*/  MOV R213, R200 ;  /* 0x000000c800d57202 */ /* 0x000fe20000000f00 */
[----:B------:R-:W-:Y:S01]  /*318f0*/  IMAD.MOV.U32 R200, RZ, RZ, R207 ;  /* 0x000000ffffc87224 */ /* 0x000fe200078e00cf */
[----:B-1----:R-:W-:Y:S01]  /*31900*/  LEA R92, P3, R209, R242, 0x2 ;  /* 0x000000f2d15c7211 */ /* 0x002fe200078610ff */
[----:B------:R-:W-:Y:S01]  /*31910*/  IMAD.MOV.U32 R207, RZ, RZ, R205 ;  /* 0x000000ffffcf7224 */ /* 0x000fe200078e00cd */
[----:B------:R-:W-:-:S02]  /*31920*/  MOV R205, R203 ;  /* 0x000000cb00cd7202 */ /* 0x000fc40000000f00 */
[----:B------:R-:W-:Y:S02]  /*31930*/  LEA.HI.X.SX32 R93, R209, R243, 0x2, P3 ;  /* 0x000000f3d15d7211 */ /* 0x000fe400018f16ff */
        /* <DEDUP_REMOVED lines=16> */
[----:B------:R-:W2:Y:S01]  /*31a40*/  LDL.LU R76, [R1+0x1608] ;  /* 0x00160800014c7983 */ /* 0x000ea20000300800 */
[----:B------:R-:W-:Y:S01]  /*31a50*/  IMAD.MOV.U32 R194, RZ, RZ, R199 ;  /* 0x000000ffffc27224 */ /* 0x000fe200078e00c7 */
[----:B------:R-:W-:Y:S01]  /*31a60*/  LEA.HI.X.SX32 R91, R210, R243, 0x2, P6 ;  /* 0x000000f3d25b7211 */ /* 0x000fe200030f16ff */
[----:B------:R-:W-:Y:S01]  /*31a70*/  IMAD.MOV.U32 R199, RZ, RZ, R193 ;  /* 0x000000ffffc77224 */ /* 0x000fe200078e00c1 */
[----:B------:R1:W-:Y:S01]  /*31a80*/  STL.64 [R1+0x1f8], R92 ;  /* 0x0001f85c01007387 */ /* 0x0003e20000100a00 */
[----:B------:R-:W-:Y:S01]  /*31a90*/  IMAD R177, R213, R177, RZ ;  /* 0x000000b1d5b17224 */ /* 0x000fe200078e02ff */
[----:B------:R-:W-:Y:S01]  /*31aa0*/  MOV R193, R191 ;  /* 0x000000bf00c17202 */ /* 0x000fe20000000f00 */
[----:B------:R-:W-:Y:S01]  /*31ab0*/  IMAD.MOV.U32 R191, RZ, RZ, R189 ;  /* 0x000000ffffbf7224 */ /* 0x000fe200078e00bd */
[----:B------:R-:W-:Y:S01]  /*31ac0*/  MOV R213, R200 ;  /* 0x000000c800d57202 */ /* 0x000fe20000000f00 */
[----:B------:R-:W-:Y:S01]  /*31ad0*/  IMAD.MOV.U32 R210, RZ, RZ, R202 ;  /* 0x000000ffffd27224 */ /* 0x000fe200078e00ca */
[----:B------:R-:W4:Y:S01]  /*31ae0*/  LDC R175, c[0x0][0x240] ;  /* 0x00009000ffaf7b82 */ /* 0x000f220000000800 */
        /* <DEDUP_REMOVED lines=17> */
[----:B------:R-:W-:Y:S02]  /*31c00*/  IMAD.MOV.U32 R199, RZ, RZ, R191 ;  /* 0x000000ffffc77224 */ /* 0x000fe400078e00bf */
[----:B------:R-:W-:Y:S02]  /*31c10*/  IMAD.MOV.U32 R197, RZ, RZ, R205 ;  /* 0x000000ffffc57224 */ /* 0x000fe400078e00cd */
[----:B------:R-:W-:Y:S01]  /*31c20*/  IMAD.MOV.U32 R205, RZ, RZ, R196 ;  /* 0x000000ffffcd7224 */ /* 0x000fe200078e00c4 */
[----:B------:R-:W-:Y:S01]  /*31c30*/  MOV R196, R203 ;  /* 0x000000cb00c47202 */ /* 0x000fe20000000f00 */
[----:B------:R-:W-:-:S02]  /*31c40*/  IMAD.MOV.U32 R203, RZ, RZ, R201 ;  /* 0x000000ffffcb7224 */ /* 0x000fc400078e00c9 */
[----:B------:R-:W-:Y:S01]  /*31c50*/  IMAD.MOV.U32 R201, RZ, RZ, R194 ;  /* 0x000000ffffc97224 */ /* 0x000fe200078e00c2 */
[----:B------:R-:W-:Y:S01]  /*31c60*/  MOV R194, R199 ;  /* 0x000000c700c27202 */ /* 0x000fe20000000f00 */
[----:B------:R-:W-:Y:S02]  /*31c70*/  IMAD.MOV.U32 R190, RZ, RZ, R188 ;  /* 0x000000ffffbe7224 */ /* 0x000fe400078e00bc */
[----:B------:R-:W-:Y:S02]  /*31c80*/  IMAD.MOV.U32 R188, RZ, RZ, R179 ;  /* 0x000000ffffbc7224 */ /* 0x000fe400078e00b3 */
[----:B------:R-:W1:Y:S02]  /*31c90*/  LDC R179, c[0x0][0x240] ;  /* 0x00009000ffb37b82 */ /* 0x000e640000000800 */
[----:B-1----:R-:W-:Y:S02]  /*31ca0*/  IMAD R179, R213, R179, RZ ;  /* 0x000000b3d5b37224 */ /* 0x002fe400078e02ff */
[----:B---3--:R-:W-:Y:S01]  /*31cb0*/  IMAD.MOV.U32 R189, RZ, RZ, R192 ;  /* 0x000000ffffbd7224 */ /* 0x008fe200078e00c0 */
[----:B------:R-:W-:Y:S01]  /*31cc0*/  MOV R192, R182 ;  /* 0x000000b600c07202 */ /* 0x000fe20000000f00 */
[----:B------:R-:W-:-:S02]  /*31cd0*/  IMAD.MOV.U32 R182, RZ, RZ, R64 ;  /* 0x000000ffffb67224 */ /* 0x000fc400078e0040 */
[----:B------:R-:W3:Y:S04]  /*31ce0*/  LDL.LU R64, [R1+0x2df8] ;  /* 0x002df80001407983 */ /* 0x000ee80000300800 */
[----:B------:R1:W-:Y:S01]  /*31cf0*/  STL.64 [R1+0x1f0], R90 ;  /* 0x0001f05a01007387 */ /* 0x0003e20000100a00 */
[----:B------:R-:W-:Y:S01]  /*31d00*/  MOV R191, R189 ;  /* 0x000000bd00bf7202 */ /* 0x000fe20000000f00 */
[----:B------:R-:W-:Y:S01]  /*31d10*/  IMAD.MOV.U32 R193, RZ, RZ, R192 ;  /* 0x000000ffffc17224 */ /* 0x000fe200078e00c0 */
[----:B------:R-:W-:Y:S01]  /*31d20*/  MOV R192, R65 ;  /* 0x0000004100c07202 */ /* 0x000fe20000000f00 */
[----:B------:R-:W-:Y:S01]  /*31d30*/  IMAD.MOV.U32 R189, RZ, RZ, R182 ;  /* 0x000000ffffbd7224 */ /* 0x000fe200078e00b6 */
[----:B------:R-:W3:Y:S01]  /*31d40*/  LDL.LU R65, [R1+0x2df4] ;  /* 0x002df40001417983 */ /* 0x000ee20000300800 */
[----:B-1----:R-:W-:-:S04]  /*31d50*/  LEA R90, P6, R216, R242, 0x2 ;  /* 0x000000f2d85a7211 */ /* 0x002fc800078c10ff */
[----:B------:R-:W-:Y:S02]  /*31d60*/  LEA.HI.X.SX32 R91, R216, R243, 0x2, P6 ;  /* 0x000000f3d85b7211 */ /* 0x000fe400030f16ff */
[----:B------:R-:W-:Y:S01]  /*31d70*/  MOV R216, R202 ;  /* 0x000000ca00d87202 */ /* 0x000fe20000000f00 */
[----:B------:R-:W-:Y:S02]  /*31d80*/  IMAD.MOV.U32 R202, RZ, RZ, R200 ;  /* 0x000000ffffca7224 */ /* 0x000fe400078e00c8 */
[----:B------:R-:W-:Y:S01]  /*31d90*/  IMAD.MOV.U32 R200, RZ, RZ, R198 ;  /* 0x000000ffffc87224 */ /* 0x000fe200078e00c6 */
[----:B------:R-:W-:Y:S01]  /*31da0*/  MOV R198, R207 ;  /* 0x000000cf00c67202 */ /* 0x000fe20000000f00 */
[----:B------:R-:W-:Y:S02]  /*31db0*/  IMAD.MOV.U32 R182, RZ, RZ, R66 ;  /* 0x000000ffffb67224 */ /* 0x000fe400078e0042 */
[----:B------:R-:W-:Y:S01]  /*31dc0*/  IMAD.MOV.U32 R207, RZ, RZ, R197 ;  /* 0x000000ffffcf7224 */ /* 0x000fe200078e00c5 */
[----:B------:R-:W3:Y:S01]  /*31dd0*/  LDL.LU R66, [R1+0x2df0] ;  /* 0x002df00001427983 */ /* 0x000ee20000300800 */
[----:B------:R-:W-:-:S02]  /*31de0*/  IMAD.MOV.U32 R199, RZ, RZ, R193 ;  /* 0x000000ffffc77224 */ /* 0x000fc400078e00c1 */
[----:B------:R-:W-:Y:S01]  /*31df0*/  IMAD.MOV.U32 R197, RZ, RZ, R205 ;  /* 0x000000ffffc57224 */ /* 0x000fe200078e00cd */
[----:B------:R1:W-:Y:S01]  /*31e00*/  STL.64 [R1+0x1e8], R92 ;  /* 0x0001e85c01007387 */ /* 0x0003e20000100a00 */
[----:B------:R-:W-:Y:S01]  /*31e10*/  IMAD R181, R216, R181, RZ ;  /* 0x000000b5d8b57224 */ /* 0x000fe200078e02ff */
        /* <DEDUP_REMOVED lines=11> */
[----:B------:R-:W-:-:S02]  /*31ed0*/  IMAD.MOV.U32 R182, RZ, RZ, R67 ;  /* 0x000000ffffb67224 */ /* 0x000fc400078e0043 */
[----:B------:R-:W-:Y:S01]  /*31ee0*/  IMAD.MOV.U32 R198, RZ, RZ, R207 ;  /* 0x000000ffffc67224 */ /* 0x000fe200078e00cf */
[----:B------:R-:W3:Y:S01]  /*31ef0*/  LDL.LU R67, [R1+0x2dec] ;  /* 0x002dec0001437983 */ /* 0x000ee20000300800 */
[----:B------:R-:W-:Y:S01]  /*31f00*/  IMAD.MOV.U32 R194, RZ, RZ, R199 ;  /* 0x000000ffffc27224 */ /* 0x000fe200078e00c7 */
[----:B------:R-:W-:Y:S01]  /*31f10*/  LEA.HI.X.SX32 R93, R214, R243, 0x2, P3 ;  /* 0x000000f3d65d7211 */ /* 0x000fe200018f16ff */
[----:B------:R-:W-:Y:S01]  /*31f20*/  IMAD.MOV.U32 R207, RZ, RZ, R197 ;  /* 0x000000ffffcf7224 */ /* 0x000fe200078e00c5 */
[----:B------:R-:W-:Y:S01]  /*31f30*/  MOV R197, R205 ;  /* 0x000000cd00c57202 */ /* 0x000fe20000000f00 */
[----:B------:R-:W-:Y:S01]  /*31f40*/  IMAD.MOV.U32 R199, RZ, RZ, R193 ;  /* 0x000000ffffc77224 */ /* 0x000fe200078e00c1 */
[----:B------:R1:W-:Y:S01]  /*31f50*/  STL.64 [R1+0x1e0], R90 ;  /* 0x0001e05a01007387 */ /* 0x0003e20000100a00 */
[----:B------:R-:W-:Y:S01]  /*31f60*/  MOV R193, R189 ;  /* 0x000000bd00c17202 */ /* 0x000fe20000000f00 */
[----:B------:R-:W-:Y:S02]  /*31f70*/  IMAD.MOV.U32 R205, RZ, RZ, R196 ;  /* 0x000000ffffcd7224 */ /* 0x000fe400078e00c4 */
[----:B------:R-:W-:-:S02]  /*31f80*/  IMAD.MOV.U32 R214, RZ, RZ, R202 ;  /* 0x000000ffffd67224 */ /* 0x000fc400078e00ca */
[----:B------:R-:W-:Y:S02]  /*31f90*/  IMAD.MOV.U32 R189, RZ, RZ, R182 ;  /* 0x000000ffffbd7224 */ /* 0x000fe400078e00b6 */
[----:B------:R-:W-:Y:S01]  /*31fa0*/  IMAD.MOV.U32 R196, RZ, RZ, R203 ;  /* 0x000000ffffc47224 */ /* 0x000fe200078e00cb */
[----:B------:R-:W-:Y:S01]  /*31fb0*/  MOV R203, R201 ;  /* 0x000000c900cb7202 */ /* 0x000fe20000000f00 */
        /* <DEDUP_REMOVED lines=13> */
[----:B------:R-:W3:Y:S01]  /*32090*/  LDL.LU R68, [R1+0x2de8] ;  /* 0x002de80001447983 */ /* 0x000ee20000300800 */
        /* <DEDUP_REMOVED lines=10> */
[----:B------:R-:W-:-:S02]  /*32140*/  IMAD.MOV.U32 R198, RZ, RZ, R207 ;  /* 0x000000ffffc67224 */ /* 0x000fc400078e00cf */
[----:B------:R-:W-:Y:S01]  /*32150*/  IMAD.MOV.U32 R194, RZ, RZ, R199 ;  /* 0x000000ffffc27224 */ /* 0x000fe200078e00c7 */
[----:B------:R-:W-:Y:S01]  /*32160*/  MOV R199, R193 ;  /* 0x000000c100c77202 */ /* 0x000fe20000000f00 */
[----:B------:R-:W-:Y:S01]  /*32170*/  IMAD.MOV.U32 R207, RZ, RZ, R197 ;  /* 0x000000ffffcf7224 */ /* 0x000fe200078e00c5 */
[----:B------:R-:W-:Y:S01]  /*32180*/  MOV R197, R205 ;  /* 0x000000cd00c57202 */ /* 0x000fe20000000f00 */
[----:B------:R-:W-:Y:S02]  /*32190*/  IMAD R183, R211, R183, RZ ;  /* 0x000000b7d3b77224 */ /* 0x000fe400078e02ff */
[----:B------:R-:W-:Y:S02]  /*321a0*/  IMAD.MOV.U32 R193, RZ, RZ, R189 ;  /* 0x000000ffffc17224 */ /* 0x000fe400078e00bd */
[----:B------:R-:W-:Y:S02]  /*321b0*/  IMAD.MOV.U32 R205, RZ, RZ, R196 ;  /* 0x000000ffffcd7224 */ /* 0x000fe400078e00c4 */
        /* <DEDUP_REMOVED lines=17> */
[----:B------:R-:W-:Y:S01]  /*322d0*/  IMAD.MOV.U32 R196, RZ, RZ, R203 ;  /* 0x000000ffffc47224 */ /* 0x000fe200078e00cb */
[----:B------:R-:W-:-:S02]  /*322e0*/  MOV R203, R201 ;  /* 0x000000c900cb7202 */ /* 0x000fc40000000f00 */
[C---:B-1----:R-:W-:Y:S01]  /*322f0*/  LEA R92, P3, R212.reuse, R242, 0x2 ;  /* 0x000000f2d45c7211 */ /* 0x042fe200078610ff */
[----:B------:R-:W-:Y:S01]  /*32300*/  IMAD.MOV.U32 R189, RZ, RZ, R180 ;  /* 0x000000ffffbd7224 */ /* 0x000fe200078e00b4 */
[----:B------:R1:W-:Y:S01]  /*32310*/  STL.64 [R1+0x1d0], R90 ;  /* 0x0001d05a01007387 */ /* 0x0003e20000100a00 */
        /* <DEDUP_REMOVED lines=8> */
[----:B-1----:R-:W-:-:S03]  /*323a0*/  LEA R90, P6, R204, R242, 0x2 ;  /* 0x000000f2cc5a7211 */ /* 0x002fc600078c10ff */
[----:B------:R-:W3:Y:S01]  /*323b0*/  LDL.LU R184, [R1+0x15c4] ;  /* 0x0015c40001b87983 */ /* 0x000ee20000300800 */
[----:B------:R-:W-:Y:S02]  /*323c0*/  MOV R212, R202 ;  /* 0x000000ca00d47202 */ /* 0x000fe40000000f00 */
[----:B------:R-:W-:Y:S01]  /*323d0*/  LEA.HI.X.SX32 R91, R204, R243, 0x2, P6 ;  /* 0x000000f3cc5b7211 */ /* 0x000fe200030f16ff */
[----:B------:R1:W-:Y:S01]  /*323e0*/  STL.64 [R1+0x1c8], R92 ;  /* 0x0001c85c01007387 */ /* 0x0003e20000100a00 */
[----:B------:R-:W-:Y:S01]  /*323f0*/  IMAD.MOV.U32 R204, RZ, RZ, R200 ;  /* 0x000000ffffcc7224 */ /* 0x000fe200078e00c8 */
[----:B------:R-:W-:Y:S01]  /*32400*/  MOV R200, R207 ;  /* 0x000000cf00c87202 */ /* 0x000fe20000000f00 */
[----:B------:R-:W-:Y:S02]  /*32410*/  IMAD.MOV.U32 R202, RZ, RZ, R198 ;  /* 0x000000ffffca7224 */ /* 0x000fe400078e00c6 */
[----:B------:R-:W-:Y:S01]  /*32420*/  IMAD.MOV.U32 R198, RZ, RZ, R197 ;  /* 0x000000ffffc67224 */ /* 0x000fe200078e00c5 */
[----:B------:R-:W-:Y:S01]  /*32430*/  MOV R197, R196 ;  /* 0x000000c400c57202 */ /* 0x000fe20000000f00 */
        /* <DEDUP_REMOVED lines=14> */
[----:B------:R-:W3:Y:S01]  /*32520*/  LDL.LU R71, [R1+0x2ddc] ;  /* 0x002ddc0001477983 */ /* 0x000ee20000300800 */
[C---:B-1----:R-:W-:Y:S01]  /*32530*/  LEA R90, P6, R96.reuse, R242, 0x2 ;  /* 0x000000f2605a7211 */ /* 0x042fe200078c10ff */
[----:B------:R-:W-:Y:S02]  /*32540*/  IMAD.MOV.U32 R198, RZ, RZ, R207 ;  /* 0x000000ffffc67224 */ /* 0x000fe400078e00cf */
[----:B------:R1:W-:Y:S01]  /*32550*/  STL.64 [R1+0x1b8], R92 ;  /* 0x0001b85c01007387 */ /* 0x0003e20000100a00 */
[----:B------:R-:W-:Y:S01]  /*32560*/  IMAD.MOV.U32 R207, RZ, RZ, R197 ;  /* 0x000000ffffcf7224 */ /* 0x000fe200078e00c5 */
[----:B------:R-:W-:Y:S01]  /*32570*/  MOV R197, R205 ;  /* 0x000000cd00c57202 */ /* 0x000fe20000000f00 */
[----:B------:R-:W-:Y:S01]  /*32580*/  IMAD.MOV.U32 R194, RZ, RZ, R193 ;  /* 0x000000ffffc27224 */ /* 0x000fe200078e00c1 */
[----:B------:R-:W-:Y:S01]  /*32590*/  LEA.HI.X.SX32 R91, R96, R243, 0x2, P6 ;  /* 0x000000f3605b7211 */ /* 0x000fe200030f16ff */
[----:B------:R-:W-:Y:S01]  /*325a0*/  IMAD.MOV.U32 R193, RZ, RZ, R185 ;  /* 0x000000ffffc17224 */ /* 0x000fe200078e00b9 */
[----:B------:R-:W-:Y:S01]  /*325b0*/  MOV R220, R204 ;  /* 0x000000cc00dc7202 */ /* 0x000fe20000000f00 */
[----:B------:R-:W-:Y:S01]  /*325c0*/  IMAD.MOV.U32 R205, RZ, RZ, R196 ;  /* 0x000000ffffcd7224 */ /* 0x000fe200078e00c4 */
[----:B------:R-:W3:Y:S01]  /*325d0*/  LDC R185, c[0x0][0x240] ;  /* 0x00009000ffb97b82 */ /* 0x000ee20000000800 */
        /* <DEDUP_REMOVED lines=27> */
[----:B------:R-:W3:Y:S01]  /*32790*/  LDL.LU R176, [R1+0x15f0] ;  /* 0x0015f00001b07983 */ /* 0x000ee20000300800 */
        /* <DEDUP_REMOVED lines=8> */
[----:B------:R-:W-:Y:S01]  /*32820*/  IMAD.MOV.U32 R203, RZ, RZ, R201 ;  /* 0x000000ffffcb7224 */ /* 0x000fe200078e00c9 */
[----:B------:R-:W-:Y:S01]  /*32830*/  MOV R201, R194 ;  /* 0x000000c200c97202 */ /* 0x000fe20000000f00 */
[----:B------:R-:W-:Y:S01]  /*32840*/  IMAD.MOV.U32 R194, RZ, RZ, R199 ;  /* 0x000000ffffc27224 */ /* 0x000fe200078e00c7 */
[----:B------:R-:W2:Y:S01]  /*32850*/  LDL.LU R13, [R1+0x2dd8] ;  /* 0x002dd800010d7983 */ /* 0x000ea20000300800 */
[----:B------:R-:W-:Y:S01]  /*32860*/  IMAD.MOV.U32 R199, RZ, RZ, R193 ;  /* 0x000000ffffc77224 */ /* 0x000fe200078e00c1 */
[----:B------:R-:W-:Y:S01]  /*32870*/  MOV R193, R189 ;  /* 0x000000bd00c17202 */ /* 0x000fe20000000f00 */
[----:B------:R-:W-:Y:S01]  /*32880*/  IMAD.MOV.U32 R98, RZ, RZ, R96 ;  /* 0x000000ffff627224 */ /* 0x000fe200078e0060 */
[----:B------:R1:W-:Y:S01]  /*32890*/  STL.64 [R1+0x1a8], R92 ;  /* 0x0001a85c01007387 */ /* 0x0003e20000100a00 */
[----:B----4-:R-:W-:Y:S01]  /*328a0*/  IMAD R175, R97, R175, RZ ;  /* 0x000000af61af7224 */ /* 0x010fe200078e02ff */
[----:B------:R-:W4:Y:S02]  /*328b0*/  LDC R187, c[0x0][0x240] ;  /* 0x00009000ffbb7b82 */ /* 0x000f240000000800 */
[----:B------:R-:W4:Y:S01]  /*328c0*/  LDL.LU R189, [R1+0x15b4] ;  /* 0x0015b40001bd7983 */ /* 0x000f220000300800 */
[----:B-1----:R-:W-:-:S02]  /*328d0*/  LEA R90, P6, R209, R242, 0x2 ;  /* 0x000000f2d15a7211 */ /* 0x002fc400078c10ff */
[----:B------:R-:W-:Y:S02]  /*328e0*/  MOV R96, R202 ;  /* 0x000000ca00607202 */ /* 0x000fe40000000f00 */
        /* <DEDUP_REMOVED lines=20> */
[----:B------:R1:W-:Y:S01]  /*32a30*/  STL.64 [R1+0x1a0], R90 ;  /* 0x0001a05a01007387 */ /* 0x0003e20000100a00 */
[----:B------:R-:W-:Y:S01]  /*32a40*/  IMAD.MOV.U32 R194, RZ, RZ, R193 ;  /* 0x000000ffffc27224 */ /* 0x000fe200078e00c1 */
[----:B------:R-:W-:Y:S01]  /*32a50*/  LEA R92, P3, R210, R242, 0x2 ;  /* 0x000000f2d25c7211 */ /* 0x000fe200078610ff */
[----:B------:R-:W-:-:S02]  /*32a60*/  IMAD.MOV.U32 R197, RZ, RZ, R205 ;  /* 0x000000ffffc57224 */ /* 0x000fc400078e00cd */
[----:B------:R-:W-:Y:S01]  /*32a70*/  IMAD.MOV.U32 R205, RZ, RZ, R196 ;  /* 0x000000ffffcd7224 */ /* 0x000fe200078e00c4 */
[----:B------:R-:W-:Y:S01]  /*32a80*/  MOV R196, R203 ;  /* 0x000000cb00c47202 */ /* 0x000fe20000000f00 */
[----:B------:R-:W-:Y:S02]  /*32a90*/  IMAD.MOV.U32 R193, RZ, RZ, R9 ;  /* 0x000000ffffc17224 */ /* 0x000fe400078e0009 */
[----:B------:R-:W-:Y:S01]  /*32aa0*/  IMAD.MOV.U32 R203, RZ, RZ, R201 ;  /* 0x000000ffffcb7224 */ /* 0x000fe200078e00c9 */
[----:B-1----:R-:W-:Y:S01]  /*32ab0*/  LEA R90, P6, R208, R242, 0x2 ;  /* 0x000000f2d05a7211 */ /* 0x002fe200078c10ff */
[----:B------:R-:W-:Y:S01]  /*32ac0*/  IMAD.MOV.U32 R201, RZ, RZ, R194 ;  /* 0x000000ffffc97224 */ /* 0x000fe200078e00c2 */
[-C--:B------:R-:W-:Y:S01]  /*32ad0*/  LEA.HI.X.SX32 R93, R210, R243.reuse, 0x2, P3 ;  /* 0x000000f3d25d7211 */ /* 0x080fe200018f16ff */
[----:B------:R-:W3:Y:S01]  /*32ae0*/  LDL.LU R9, [R1+0x2dd4] ;  /* 0x002dd40001097983 */ /* 0x000ee20000300800 */
[----:B------:R-:W-:Y:S02]  /*32af0*/  LEA.HI.X.SX32 R91, R208, R243, 0x2, P6 ;  /* 0x000000f3d05b7211 */ /* 0x000fe400030f16ff */
[----:B------:R-:W-:Y:S01]  /*32b00*/  MOV R208, R204 ;  /* 0x000000cc00d07202 */ /* 0x000fe20000000f00 */
[----:B------:R-:W-:-:S02]  /*32b10*/  IMAD.MOV.U32 R204, RZ, RZ, R200 ;  /* 0x000000ffffcc7224 */ /* 0x000fc400078e00c8 */
[----:B------:R-:W-:Y:S01]  /*32b20*/  IMAD.MOV.U32 R200, RZ, RZ, R207 ;  /* 0x000000ffffc87224 */ /* 0x000fe200078e00cf */
[----:B------:R-:W-:Y:S01]  /*32b30*/  MOV R207, R205 ;  /* 0x000000cd00cf7202 */ /* 0x000fe20000000f00 */
[----:B------:R1:W-:Y:S01]  /*32b40*/  STL.64 [R1+0x198], R92 ;  /* 0x0001985c01007387 */ /* 0x0003e20000100a00 */
[----:B------:R-:W-:Y:S01]  /*32b50*/  IMAD.MOV.U32 R205, RZ, RZ, R203 ;  /* 0x000000ffffcd7224 */ /* 0x000fe200078e00cb */
[----:B----4-:R-:W-:Y:S01]  /*32b60*/  MOV R199, R189 ;  /* 0x000000bd00c77202 */ /* 0x010fe20000000f00 */
[----:B------:R-:W-:Y:S02]  /*32b70*/  IMAD.MOV.U32 R210, RZ, RZ, R96 ;  /* 0x000000ffffd27224 */ /* 0x000fe400078e0060 */
[----:B------:R-:W-:Y:S01]  /*32b80*/  IMAD.MOV.U32 R217, RZ, RZ, R208 ;  /* 0x000000ffffd97224 */ /* 0x000fe200078e00d0 */
[----:B------:R-:W-:Y:S01]  /*32b90*/  MOV R194, R199 ;  /* 0x000000c700c27202 */ /* 0x000fe20000000f00 */
[----:B------:R-:W-:Y:S01]  /*32ba0*/  IMAD.MOV.U32 R199, RZ, RZ, R193 ;  /* 0x000000ffffc77224 */ /* 0x000fe200078e00c1 */
[----:B-1----:R-:W-:Y:S01]  /*32bb0*/  LEA R92, P3, R216, R242, 0x2 ;  /* 0x000000f2d85c7211 */ /* 0x002fe200078610ff */
[----:B------:R-:W-:Y:S01]  /*32bc0*/  IMAD.MOV.U32 R193, RZ, RZ, R191 ;  /* 0x000000ffffc17224 */ /* 0x000fe200078e00bf */
[----:B------:R-:W-:Y:S01]  /*32bd0*/  MOV R191, R77 ;  /* 0x0000004d00bf7202 */ /* 0x000fe20000000f00 */
[----:B--2---:R-:W-:Y:S01]  /*32be0*/  IMAD.MOV.U32 R77, RZ, RZ, R13 ;  /* 0x000000ffff4d7224 */ /* 0x004fe200078e000d */
[----:B------:R-:W1:Y:S01]  /*32bf0*/  LDC R189, c[0x0][0x240] ;  /* 0x00009000ffbd7b82 */ /* 0x000e620000000800 */
[----:B------:R-:W2:Y:S01]  /*32c00*/  LDL.LU R13, [R1+0x2dd0] ;  /* 0x002dd000010d7983 */ /* 0x000ea20000300800 */
[----:B------:R-:W-:Y:S01]  /*32c10*/  IMAD.MOV.U32 R203, RZ, RZ, R194 ;  /* 0x000000ffffcb7224 */ /* 0x000fe200078e00c2 */
[----:B------:R-:W-:-:S02]  /*32c20*/  MOV R194, R193 ;  /* 0x000000c100c27202 */ /* 0x000fc40000000f00 */
[----:B------:R4:W-:Y:S04]  /*32c30*/  STL.64 [R1+0x190], R90 ;  /* 0x0001905a01007387 */ /* 0x0009e80000100a00 */
[----:B------:R-:W3:Y:S01]  /*32c40*/  LDL.LU R193, [R1+0x15bc] ;  /* 0x0015bc0001c17983 */ /* 0x000ee20000300800 */
        /* <DEDUP_REMOVED lines=15> */
[----:B------:R-:W-:Y:S01]  /*32d40*/  LEA.HI.X.SX32 R93, R216, R243, 0x2, P3 ;  /* 0x000000f3d85d7211 */ /* 0x000fe200018f16ff */
[----:B------:R-:W-:Y:S01]  /*32d50*/  IMAD.MOV.U32 R205, RZ, RZ, R196 ;  /* 0x000000ffffcd7224 */ /* 0x000fe200078e00c4 */
[----:B------:R-:W-:Y:S01]  /*32d60*/  MOV R196, R203 ;  /* 0x000000cb00c47202 */ /* 0x000fe20000000f00 */
[----:B------:R-:W-:Y:S01]  /*32d70*/  IMAD.MOV.U32 R203, RZ, RZ, R201 ;  /* 0x000000ffffcb7224 */ /* 0x000fe200078e00c9 */
[----:B----4-:R-:W-:Y:S01]  /*32d80*/  LEA R90, P6, R214, R242, 0x2 ;  /* 0x000000f2d65a7211 */ /* 0x010fe200078c10ff */
[----:B------:R-:W-:Y:S01]  /*32d90*/  IMAD.MOV.U32 R201, RZ, RZ, R194 ;  /* 0x000000ffffc97224 */ /* 0x000fe200078e00c2 */
[----:B------:R-:W-:Y:S01]  /*32da0*/  MOV R194, R199 ;  /* 0x000000c700c27202 */ /* 0x000fe20000000f00 */
[----:B------:R4:W-:Y:S01]  /*32db0*/  STL.64 [R1+0x188], R92 ;  /* 0x0001885c01007387 */ /* 0x0009e20000100a00 */
[----:B------:R-:W-:Y:S01]  /*32dc0*/  IMAD.MOV.U32 R97, RZ, RZ, R96 ;  /* 0x000000ffff617224 */ /* 0x000fe200078e0060 */
[----:B------:R-:W1:Y:S01]  /*32dd0*/  LDC R191, c[0x0][0x240] ;  /* 0x00009000ffbf7b82 */ /* 0x000e620000000800 */
[----:B---3--:R-:W-:-:S02]  /*32de0*/  IMAD.MOV.U32 R199, RZ, RZ, R193 ;  /* 0x000000ffffc77224 */ /* 0x008fc400078e00c1 */
[----:B------:R-:W-:Y:S02]  /*32df0*/  IMAD.MOV.U32 R193, RZ, RZ, R192 ;  /* 0x000000ffffc17224 */ /* 0x000fe400078e00c0 */
[----:B------:R-:W3:Y:S01]  /*32e00*/  LDL.LU R192, [R1+0x15dc] ;  /* 0x0015dc0001c07983 */ /* 0x000ee20000300800 */
[----:B------:R-:W-:Y:S02]  /*32e10*/  MOV R216, R208 ;  /* 0x000000d000d87202 */ /* 0x000fe40000000f00 */
[----:B------:R-:W-:Y:S02]  /*32e20*/  LEA.HI.X.SX32 R91, R214, R243, 0x2, P6 ;  /* 0x000000f3d65b7211 */ /* 0x000fe400030f16ff */
[----:B------:R-:W-:Y:S01]  /*32e30*/  MOV R208, R202 ;  /* 0x000000ca00d07202 */ /* 0x000fe20000000f00 */
[----:B------:R-:W-:Y:S01]  /*32e40*/  IMAD.MOV.U32 R96, RZ, RZ, R200 ;  /* 0x000000ffff607224 */ /* 0x000fe200078e00c8 */
[----:B------:R-:W-:Y:S01]  /*32e50*/  MOV R202, R207 ;  /* 0x000000cf00ca7202 */ /* 0x000fe20000000f00 */
[----:B------:R-:W-:Y:S01]  /*32e60*/  IMAD.MOV.U32 R200, RZ, RZ, R197 ;  /* 0x000000ffffc87224 */ /* 0x000fe200078e00c5 */
[----:B------:R-:W-:Y:S01]  /*32e70*/  MOV R207, R196 ;  /* 0x000000c400cf7202 */ /* 0x000fe20000000f00 */
[----:B------:R-:W-:Y:S01]  /*32e80*/  IMAD.MOV.U32 R197, RZ, RZ, R203 ;  /* 0x000000ffffc57224 */ /* 0x000fe200078e00cb */
[----:B------:R-:W-:Y:S01]  /*32e90*/  MOV R196, R194 ;  /* 0x000000c200c47202 */ /* 0x000fe20000000f00 */
[----:B------:R1:W-:Y:S01]  /*32ea0*/  STL.64 [R1+0x180], R90 ;  /* 0x0001805a01007387 */ /* 0x0003e20000100a00 */
[----:B------:R-:W-:-:S02]  /*32eb0*/  IMAD.MOV.U32 R203, RZ, RZ, R199 ;  /* 0x000000ffffcb7224 */ /* 0x000fc400078e00c7 */
[----:B------:R-:W-:Y:S01]  /*32ec0*/  IMAD.MOV.U32 R199, RZ, RZ, R182 ;  /* 0x000000ffffc77224 */ /* 0x000fe200078e00b6 */
[C---:B----4-:R-:W-:Y:S01]  /*32ed0*/  LEA R92, P3, R211.reuse, R242, 0x2 ;  /* 0x000000f2d35c7211 */ /* 0x050fe200078610ff */
[----:B------:R-:W-:Y:S01]  /*32ee0*/  IMAD.MOV.U32 R214, RZ, RZ, R204 ;  /* 0x000000ffffd67224 */ /* 0x000fe200078e00cc */
[----:B---3--:R-:W-:Y:S01]  /*32ef0*/  MOV R194, R192 ;  /* 0x000000c000c27202 */ /* 0x008fe20000000f00 */
[----:B------:R-:W-:Y:S02]  /*32f00*/  IMAD.MOV.U32 R192, RZ, RZ, R6 ;  /* 0x000000ffffc07224 */ /* 0x000fe400078e0006 */
[----:B------:R-:W3:Y:S04]  /*32f10*/  LDL.LU R6, [R1+0x2dcc] ;  /* 0x002dcc0001067983 */ /* 0x000ee80000300800 */
[----:B------:R-:W4:Y:S01]  /*32f20*/  LDL.LU R182, [R1+0x15c0] ;  /* 0x0015c00001b67983 */ /* 0x000f220000300800 */
        /* <DEDUP_REMOVED lines=29> */
[----:B------:R-:W2:Y:S01]  /*33100*/  LDC R193, c[0x0][0x240] ;  /* 0x00009000ffc17b82 */ /* 0x000ea20000000800 */
        /* <DEDUP_REMOVED lines=10> */
[----:B----4-:R-:W-:-:S02]  /*331b0*/  IMAD.MOV.U32 R192, RZ, RZ, R182 ;  /* 0x000000ffffc07224 */ /* 0x010fc400078e00b6 */
[----:B------:R-:W-:Y:S01]  /*331c0*/  IMAD.MOV.U32 R182, RZ, RZ, R190 ;  /* 0x000000ffffb67224 */ /* 0x000fe200078e00be */
[----:B------:R-:W-:Y:S01]  /*331d0*/  MOV R190, R188 ;  /* 0x000000bc00be7202 */ /* 0x000fe20000000f00 */
[----:B------:R-:W-:Y:S02]  /*331e0*/  IMAD.MOV.U32 R188, RZ, RZ, R11 ;  /* 0x000000ffffbc7224 */ /* 0x000fe400078e000b */
[----:B------:R-:W-:Y:S01]  /*331f0*/  IMAD.MOV.U32 R194, RZ, RZ, R192 ;  /* 0x000000ffffc27224 */ /* 0x000fe200078e00c0 */
[----:B------:R-:W4:Y:S01]  /*33200*/  LDL.LU R11, [R1+0x2dc8] ;  /* 0x002dc800010b7983 */ /* 0x000f220000300800 */
[----:B------:R-:W-:Y:S01]  /*33210*/  IMAD.MOV.U32 R192, RZ, RZ, R190 ;  /* 0x000000ffffc07224 */ /* 0x000fe200078e00be */
[----:B------:R-:W-:Y:S01]  /*33220*/  MOV R199, R182 ;  /* 0x000000b600c77202 */ /* 0x000fe20000000f00 */
[----:B------:R-:W-:Y:S01]  /*33230*/  IMAD.MOV.U32 R182, RZ, RZ, R188 ;  /* 0x000000ffffb67224 */ /* 0x000fe200078e00bc */
[----:B------:R2:W-:Y:S01]  /*33240*/  STL.64 [R1+0x170], R90 ;  /* 0x0001705a01007387 */ /* 0x0005e20000100a00 */
[----:B------:R-:W-:-:S03]  /*33250*/  MOV R190, R180 ;  /* 0x000000b400be7202 */ /* 0x000fc60000000f00 */
[----:B------:R-:W3:Y:S04]  /*33260*/  LDL.LU R180, [R1+0x15f8] ;  /* 0x0015f80001b47983 */ /* 0x000ee80000300800 */
[----:B------:R-:W2:Y:S01]  /*33270*/  LDL.LU R188, [R1+0x15d4] ;  /* 0x0015d40001bc7983 */ /* 0x000ea20000300800 */
[----:B-1----:R-:W-:-:S04]  /*33280*/  LEA R92, P3, R213, R242, 0x2 ;  /* 0x000000f2d55c7211 */ /* 0x002fc800078610ff */
[----:B------:R-:W-:Y:S01]  /*33290*/  LEA.HI.X.SX32 R93, R213, R243, 0x2, P3 ;  /* 0x000000f3d55d7211 */ /* 0x000fe200018f16ff */
[----:B------:R-:W-:Y:S02]  /*332a0*/  IMAD.MOV.U32 R213, RZ, RZ, R214 ;  /* 0x000000ffffd57224 */ /* 0x000fe400078e00d6 */
        /* <DEDUP_REMOVED lines=16> */
[----:B--2---:R-:W-:Y:S01]  /*333b0*/  IMAD.MOV.U32 R190, RZ, RZ, R188 ;  /* 0x000000ffffbe7224 */ /* 0x004fe200078e00bc */
[----:B------:R-:W-:Y:S02]  /*333c0*/  MOV R188, R184 ;  /* 0x000000b800bc7202 */ /* 0x000fe40000000f00 */
[----:B------:R-:W2:Y:S01]  /*333d0*/  LDL.LU R184, [R1+0x15cc] ;  /* 0x0015cc0001b87983 */ /* 0x000ea20000300800 */
[----:B------:R-:W-:Y:S01]  /*333e0*/  LEA R90, P6, R220, R242, 0x2 ;  /* 0x000000f2dc5a7211 */ /* 0x000fe200078c10ff */
[----:B------:R-:W-:-:S02]  /*333f0*/  IMAD R185, R221, R185, RZ ;  /* 0x000000b9ddb97224 */ /* 0x000fc400078e02ff */
[----:B------:R-:W-:Y:S01]  /*33400*/  IMAD.MOV.U32 R221, RZ, RZ, R208 ;  /* 0x000000ffffdd7224 */ /* 0x000fe200078e00d0 */
[----:B------:R-:W-:Y:S01]  /*33410*/  LEA.HI.X.SX32 R91, R220, R243, 0x2, P6 ;  /* 0x000000f3dc5b7211 */ /* 0x000fe200030f16ff */
        /* <DEDUP_REMOVED lines=17> */
[----:B--2---:R-:W-:-:S02]  /*33530*/  IMAD.MOV.U32 R190, RZ, RZ, R184 ;  /* 0x000000ffffbe7224 */ /* 0x004fc400078e00b8 */
[----:B------:R-:W-:Y:S02]  /*33540*/  IMAD.MOV.U32 R184, RZ, RZ, R7 ;  /* 0x000000ffffb87224 */ /* 0x000fe400078e0007 */
[----:B------:R-:W2:Y:S04]  /*33550*/  LDL.LU R7, [R1+0x2dc4] ;  /* 0x002dc40001077983 */ /* 0x000ea80000300800 */
[----:B------:R-:W3:Y:S01]  /*33560*/  LDL.LU R178, [R1+0x15f4] ;  /* 0x0015f40001b27983 */ /* 0x000ee20000300800 */
[----:B-1----:R-:W-:-:S04]  /*33570*/  LEA R92, P3, R222, R242, 0x2 ;  /* 0x000000f2de5c7211 */ /* 0x002fc800078610ff */
        /* <DEDUP_REMOVED lines=17> */
[----:B------:R1:W-:Y:S01]  /*33690*/  STL.64 [R1+0x158], R92 ;  /* 0x0001585c01007387 */ /* 0x0003e20000100a00 */
[----:B---3--:R-:W-:Y:S01]  /*336a0*/  MOV R184, R178 ;  /* 0x000000b200b87202 */ /* 0x008fe20000000f00 */
[----:B------:R-:W-:-:S02]  /*336b0*/  IMAD.MOV.U32 R178, RZ, RZ, R176 ;  /* 0x000000ffffb27224 */ /* 0x000fc400078e00b0 */
[----:B------:R-:W3:Y:S01]  /*336c0*/  LDL.LU R176, [R1+0x15d8] ;  /* 0x0015d80001b07983 */ /* 0x000ee20000300800 */
[----:B----4-:R-:W-:-:S04]  /*336d0*/  LEA R90, P6, R98, R242, 0x2 ;  /* 0x000000f2625a7211 */ /* 0x010fc800078c10ff */
        /* <DEDUP_REMOVED lines=18> */
[----:B------:R4:W-:Y:S01]  /*33800*/  STL.64 [R1+0x150], R90 ;  /* 0x0001505a01007387 */ /* 0x0009e20000100a00 */
[----:B---3--:R-:W-:-:S02]  /*33810*/  IMAD.MOV.U32 R178, RZ, RZ, R176 ;  /* 0x000000ffffb27224 */ /* 0x008fc400078e00b0 */
[----:B------:R-:W-:Y:S02]  /*33820*/  IMAD.MOV.U32 R176, RZ, RZ, R172 ;  /* 0x000000ffffb07224 */ /* 0x000fe400078e00ac */
[----:B------:R-:W3:Y:S01]  /*33830*/  LDL.LU R172, [R1+0x15ec] ;  /* 0x0015ec0001ac7983 */ /* 0x000ee20000300800 */
[-C--:B-1----:R-:W-:Y:S02]  /*33840*/  LEA R92, P3, R219, R242.reuse, 0x2 ;  /* 0x000000f2db5c7211 */ /* 0x082fe400078610ff */
[----:B----4-:R-:W-:Y:S02]  /*33850*/  LEA R90, P6, R209, R242, 0x2 ;  /* 0x000000f2d15a7211 */ /* 0x010fe400078c10ff */
[-C--:B------:R-:W-:Y:S01]  /*33860*/  LEA.HI.X.SX32 R93, R219, R243.reuse, 0x2, P3 ;  /* 0x000000f3db5d7211 */ /* 0x080fe200018f16ff */
[----:B------:R-:W-:Y:S01]  /*33870*/  IMAD.MOV.U32 R219, RZ, RZ, R208 ;  /* 0x000000ffffdb7224 */ /* 0x000fe200078e00d0 */
[----:B------:R-:W-:Y:S02]  /*33880*/  LEA.HI.X.SX32 R91, R209, R243, 0x2, P6 ;  /* 0x000000f3d15b7211 */ /* 0x000fe400030f16ff */
[----:B------:R-:W-:Y:S01]  /*33890*/  MOV R209, R214 ;  /* 0x000000d600d17202 */ /* 0x000fe20000000f00 */
[----:B------:R1:W-:Y:S01]  /*338a0*/  STL.64 [R1+0x148], R92 ;  /* 0x0001485c01007387 */ /* 0x0003e20000100a00 */
[----:B------:R-:W-:Y:S01]  /*338b0*/  IMAD.MOV.U32 R214, RZ, RZ, R96 ;  /* 0x000000ffffd67224 */ /* 0x000fe200078e0060 */
[----:B------:R-:W-:Y:S01]  /*338c0*/  MOV R208, R204 ;  /* 0x000000cc00d07202 */ /* 0x000fe20000000f00 */
[----:B------:R-:W-:Y:S01]  /*338d0*/  IMAD.MOV.U32 R96, RZ, RZ, R202 ;  /* 0x000000ffff607224 */ /* 0x000fe200078e00ca */
[----:B------:R-:W-:Y:S01]  /*338e0*/  MOV R202, R198 ;  /* 0x000000c600ca7202 */ /* 0x000fe20000000f00 */
[----:B------:R-:W-:-:S02]  /*338f0*/  IMAD.MOV.U32 R204, RZ, RZ, R200 ;  /* 0x000000ffffcc7224 */ /* 0x000fc400078e00c8 */
[----:B------:R-:W-:Y:S01]  /*33900*/  IMAD.MOV.U32 R200, RZ, RZ, R207 ;  /* 0x000000ffffc87224 */ /* 0x000fe200078e00cf */
[----:B-1----:R-:W-:Y:S01]  /*33910*/  LEA R92, P3, R210, R242, 0x2 ;  /* 0x000000f2d25c7211 */ /* 0x002fe200078610ff */
[----:B------:R-:W-:-:S03]  /*33920*/  IMAD.MOV.U32 R198, RZ, RZ, R197 ;  /* 0x000000ffffc67224 */ /* 0x000fc600078e00c5 */
        /* <DEDUP_REMOVED lines=17> */
[----:B------:R-:W-:Y:S02]  /*33a40*/  IMAD.MOV.U32 R190, RZ, RZ, R184 ;  /* 0x000000ffffbe7224 */ /* 0x000fe400078e00b8 */
[----:B------:R-:W-:Y:S01]  /*33a50*/  IMAD.MOV.U32 R184, RZ, RZ, R176 ;  /* 0x000000ffffb87224 */ /* 0x000fe200078e00b0 */
[----:B------:R-:W-:Y:S01]  /*33a60*/  MOV R176, R72 ;  /* 0x0000004800b07202 */ /* 0x000fe20000000f00 */
[----:B------:R-:W-:Y:S02]  /*33a70*/  IMAD.MOV.U32 R197, RZ, RZ, R196 ;  /* 0x000000ffffc57224 */ /* 0x000fe400078e00c4 */
[----:B------:R-:W-:Y:S01]  /*33a80*/  IMAD.MOV.U32 R196, RZ, RZ, R194 ;  /* 0x000000ffffc47224 */ /* 0x000fe200078e00c2 */
[----:B------:R-:W-:-:S02]  /*33a90*/  MOV R194, R192 ;  /* 0x000000c000c27202 */ /* 0x000fc40000000f00 */
[C---:B-1----:R-:W-:Y:S01]  /*33aa0*/  LEA R90, P6, R217.reuse, R242, 0x2 ;  /* 0x000000f2d95a7211 */ /* 0x042fe200078c10ff */
[----:B--2---:R-:W-:Y:S02]  /*33ab0*/  IMAD.MOV.U32 R72, RZ, RZ, R7 ;  /* 0x000000ffff487224 */ /* 0x004fe400078e0007 */
[----:B------:R-:W-:Y:S01]  /*33ac0*/  IMAD.MOV.U32 R192, RZ, RZ, R182 ;  /* 0x000000ffffc07224 */ /* 0x000fe200078e00b6 */
[----:B------:R-:W-:Y:S01]  /*33ad0*/  LEA.HI.X.SX32 R91, R217, R243, 0x2, P6 ;  /* 0x000000f3d95b7211 */ /* 0x000fe200030f16ff */
[----:B------:R-:W-:Y:S01]  /*33ae0*/  IMAD.MOV.U32 R182, RZ, RZ, R184 ;  /* 0x000000ffffb67224 */ /* 0x000fe200078e00b8 */
[----:B------:R-:W2:Y:S01]  /*33af0*/  LDL.LU R7, [R1+0x2dc0] ;  /* 0x002dc00001077983 */ /* 0x000ea20000300800 */
        /* <DEDUP_REMOVED lines=11> */
[----:B---3--:R-:W-:-:S02]  /*33bb0*/  IMAD.MOV.U32 R178, RZ, RZ, R172 ;  /* 0x000000ffffb27224 */ /* 0x008fc400078e00ac */
[----:B------:R-:W-:Y:S01]  /*33bc0*/  IMAD.MOV.U32 R172, RZ, RZ, R73 ;  /* 0x000000ffffac7224 */ /* 0x000fe200078e0049 */
[----:B------:R-:W-:Y:S02]  /*33bd0*/  MOV R73, R11 ;  /* 0x0000000b00497202 */ /* 0x000fe40000000f00 */
[----:B------:R-:W-:Y:S01]  /*33be0*/  MOV R184, R178 ;  /* 0x000000b200b87202 */ /* 0x000fe20000000f00 */
[----:B------:R-:W-:Y:S01]  /*33bf0*/  IMAD.MOV.U32 R178, RZ, RZ, R176 ;  /* 0x000000ffffb27224 */ /* 0x000fe200078e00b0 */
[----:B------:R-:W3:Y:S01]  /*33c00*/  LDL.LU R11, [R1+0x2dbc] ;  /* 0x002dbc00010b7983 */ /* 0x000ee20000300800 */
[----:B------:R-:W-:Y:S01]  /*33c10*/  IMAD.MOV.U32 R176, RZ, RZ, R172 ;  /* 0x000000ffffb07224 */ /* 0x000fe200078e00ac */
[----:B------:R-:W-:Y:S01]  /*33c20*/  MOV R172, R72 ;  /* 0x0000004800ac7202 */ /* 0x000fe20000000f00 */
[----:B------:R-:W-:Y:S01]  /*33c30*/  IMAD.MOV.U32 R72, RZ, RZ, R73 ;  /* 0x000000ffff487224 */ /* 0x000fe200078e0049 */
[----:B------:R1:W-:Y:S01]  /*33c40*/  STL.64 [R1+0x138], R92 ;  /* 0x0001385c01007387 */ /* 0x0003e20000100a00 */
[----:B------:R-:W-:Y:S01]  /*33c50*/  IMAD.MOV.U32 R73, RZ, RZ, R76 ;  /* 0x000000ffff497224 */ /* 0x000fe200078e004c */
[----:B------:R-:W-:-:S02]  /*33c60*/  MOV R76, R6 ;  /* 0x00000006004c7202 */ /* 0x000fc40000000f00 */
[----:B------:R-:W4:Y:S01]  /*33c70*/  LDL.LU R6, [R1+0x2db8] ;  /* 0x002db80001067983 */ /* 0x000f220000300800 */
[----:B------:R-:W-:-:S03]  /*33c80*/  MOV R182, R184 ;  /* 0x000000b800b67202 */ /* 0x000fc60000000f00 */
[----:B------:R1:W-:Y:S01]  /*33c90*/  STL.64 [R1+0x130], R90 ;  /* 0x0001305a01007387 */ /* 0x0003e20000100a00 */
[----:B------:R-:W-:Y:S01]  /*33ca0*/  IMAD.MOV.U32 R184, RZ, RZ, R178 ;  /* 0x000000ffffb87224 */ /* 0x000fe200078e00b2 */
[C---:B-1----:R-:W-:Y:S01]  /*33cb0*/  LEA R92, P3, R97.reuse, R242, 0x2 ;  /* 0x000000f2615c7211 */ /* 0x042fe200078610ff */
[----:B------:R-:W-:Y:S01]  /*33cc0*/  IMAD.MOV.U32 R178, RZ, RZ, R176 ;  /* 0x000000ffffb27224 */ /* 0x000fe200078e00b0 */
[----:B------:R-:W-:Y:S02]  /*33cd0*/  MOV R176, R172 ;  /* 0x000000ac00b07202 */ /* 0x000fe40000000f00 */
[C---:B------:R-:W-:Y:S01]  /*33ce0*/  LEA R90, P6, R216.reuse, R242, 0x2 ;  /* 0x000000f2d85a7211 */ /* 0x040fe200078c10ff */
[----:B------:R-:W-:Y:S01]  /*33cf0*/  IMAD.MOV.U32 R172, RZ, RZ, R72 ;  /* 0x000000ffffac7224 */ /* 0x000fe200078e0048 */
[-C--:B------:R-:W-:Y:S02]  /*33d00*/  LEA.HI.X.SX32 R93, R97, R243.reuse, 0x2, P3 ;  /* 0x000000f3615d7211 */ /* 0x080fe400018f16ff */
[----:B------:R-:W-:Y:S01]  /*33d10*/  LEA.HI.X.SX32 R91, R216, R243, 0x2, P6 ;  /* 0x000000f3d85b7211 */ /* 0x000fe200030f16ff */
        /* <DEDUP_REMOVED lines=17> */
[C---:B-1----:R-:W-:Y:S01]  /*33e30*/  LEA R92, P3, R211.reuse, R242, 0x2 ;  /* 0x000000f2d35c7211 */ /* 0x042fe200078610ff */
[----:B------:R-:W-:Y:S01]  /*33e40*/  IMAD.MOV.U32 R72, RZ, RZ, R73 ;  /* 0x000000ffff487224 */ /* 0x000fe200078e0049 */
[----:B------:R-:W-:Y:S02]  /*33e50*/  MOV R73, R74 ;  /* 0x0000004a00497202 */ /* 0x000fe40000000f00 */
[----:B------:R-:W-:Y:S01]  /*33e60*/  LEA.HI.X.SX32 R93, R211, R243, 0x2, P3 ;  /* 0x000000f3d35d7211 */ /* 0x000fe200018f16ff */
[----:B------:R1:W-:Y:S01]  /*33e70*/  STL.64 [R1+0x120], R90 ;  /* 0x0001205a01007387 */ /* 0x0003e20000100a00 */
[----:B------:R-:W-:-:S03]  /*33e80*/  IMAD.MOV.U32 R74, RZ, RZ, R13 ;  /* 0x000000ffff4a7224 */ /* 0x000fc600078e000d */
[----:B------:R-:W2:Y:S04]  /*33e90*/  LDL.LU R13, [R1+0x2db0] ;  /* 0x002db000010d7983 */ /* 0x000ea80000300800 */
[----:B------:R1:W-:Y:S02]  /*33ea0*/  STL.64 [R1+0x118], R92 ;  /* 0x0001185c01007387 */ /* 0x0003e40000100a00 */
[----:B-1----:R-:W-:-:S04]  /*33eb0*/  LEA R90, P6, R212, R242, 0x2 ;  /* 0x000000f2d45a7211 */ /* 0x002fc800078c10ff */
[----:B------:R-:W-:Y:S02]  /*33ec0*/  LEA.HI.X.SX32 R91, R212, R243, 0x2, P6 ;  /* 0x000000f3d45b7211 */ /* 0x000fe400030f16ff */
[----:B------:R-:W-:-:S04]  /*33ed0*/  LEA R92, P3, R213, R242, 0x2 ;  /* 0x000000f2d55c7211 */ /* 0x000fc800078610ff */
[-C--:B------:R-:W-:Y:S01]  /*33ee0*/  LEA.HI.X.SX32 R93, R213, R243.reuse, 0x2, P3 ;  /* 0x000000f3d55d7211 */ /* 0x080fe200018f16ff */
[----:B------:R1:W-:Y:S01]  /*33ef0*/  STL.64 [R1+0x110], R90 ;  /* 0x0001105a01007387 */ /* 0x0003e20000100a00 */
[----:B------:R-:W-:Y:S01]  /*33f00*/  IMAD.MOV.U32 R211, RZ, RZ, R214 ;  /* 0x000000ffffd37224 */ /* 0x000fe200078e00d6 */
[----:B------:R-:W3:Y:S02]  /*33f10*/  LDC R213, c[0x0][0x240] ;  /* 0x00009000ffd57b82 */ /* 0x000ee40000000800 */
[----:B------:R1:W-:Y:S01]  /*33f20*/  STL.64 [R1+0x108], R92 ;  /* 0x0001085c01007387 */ /* 0x0003e20000100a00 */
[----:B------:R-:W-:Y:S01]  /*33f30*/  IMAD.MOV.U32 R212, RZ, RZ, R211 ;  /* 0x000000ffffd47224 */ /* 0x000fe200078e00d3 */
[-C--:B-1----:R-:W-:Y:S02]  /*33f40*/  LEA R90, P6, R220, R242.reuse, 0x2 ;  /* 0x000000f2dc5a7211 */ /* 0x082fe400078c10ff */
[----:B------:R-:W-:Y:S02]  /*33f50*/  LEA R92, P3, R222, R242, 0x2 ;  /* 0x000000f2de5c7211 */ /* 0x000fe400078610ff */
[----:B------:R-:W-:-:S02]  /*33f60*/  LEA.HI.X.SX32 R91, R220, R243, 0x2, P6 ;  /* 0x000000f3dc5b7211 */ /* 0x000fc400030f16ff */
[----:B------:R-:W-:Y:S02]  /*33f70*/  LEA.HI.X.SX32 R93, R222, R243, 0x2, P3 ;  /* 0x000000f3de5d7211 */ /* 0x000fe400018f16ff */
[----:B------:R-:W-:Y:S01]  /*33f80*/  MOV R214, R208 ;  /* 0x000000d000d67202 */ /* 0x000fe20000000f00 */
[----:B------:R1:W-:Y:S04]  /*33f90*/  STL.64 [R1+0x100], R90 ;  /* 0x0001005a01007387 */ /* 0x0003e80000100a00 */
[----:B------:R1:W-:Y:S01]  /*33fa0*/  STL.64 [R1+0xf8], R92 ;  /* 0x0000f85c01007387 */ /* 0x0003e20000100a00 */
[----:B------:R-:W-:Y:S02]  /*33fb0*/  IMAD.MOV.U32 R211, RZ, RZ, R214 ;  /* 0x000000ffffd37224 */ /* 0x000fe400078e00d6 */
[----:B------:R-:W-:Y:S01]  /*33fc0*/  IMAD.MOV.U32 R208, RZ, RZ, R204 ;  /* 0x000000ffffd07224 */ /* 0x000fe200078e00cc */
[----:B-1----:R-:W-:-:S02]  /*33fd0*/  LEA R90, P6, R209, R242, 0x2 ;  /* 0x000000f2d15a7211 */ /* 0x002fc400078c10ff */
[C---:B------:R-:W-:Y:S02]  /*33fe0*/  LEA R92, P3, R212.reuse, R242, 0x2 ;  /* 0x000000f2d45c7211 */ /* 0x040fe400078610ff */
[-C--:B------:R-:W-:Y:S01]  /*33ff0*/  LEA.HI.X.SX32 R91, R209, R243.reuse, 0x2, P6 ;  /* 0x000000f3d15b7211 */ /* 0x080fe200030f16ff */
[----:B------:R-:W-:Y:S01]  /*34000*/  IMAD.MOV.U32 R220, RZ, RZ, R211 ;  /* 0x000000ffffdc7224 */ /* 0x000fe200078e00d3 */
[----:B------:R-:W-:Y:S01]  /*34010*/  LEA.HI.X.SX32 R93, R212, R243, 0x2, P3 ;  /* 0x000000f3d45d7211 */ /* 0x000fe200018f16ff */
[----:B------:R-:W-:Y:S01]  /*34020*/  IMAD.MOV.U32 R204, RZ, RZ, R202 ;  /* 0x000000ffffcc7224 */ /* 0x000fe200078e00ca */
[----:B------:R-:W-:Y:S01]  /*34030*/  MOV R202, R198 ;  /* 0x000000c600ca7202 */ /* 0x000fe20000000f00 */
[----:B------:R1:W-:Y:S01]  /*34040*/  STL.64 [R1+0xf0], R90 ;  /* 0x0000f05a01007387 */ /* 0x0003e20000100a00 */
[----:B------:R-:W-:Y:S01]  /*34050*/  IMAD.MOV.U32 R198, RZ, RZ, R207 ;  /* 0x000000ffffc67224 */ /* 0x000fe200078e00cf */
[----:B------:R-:W-:Y:S01]  /*34060*/  MOV R214, R208 ;  /* 0x000000d000d67202 */ /* 0x000fe20000000f00 */
[----:B------:R-:W-:Y:S01]  /*34070*/  IMAD.MOV.U32 R207, RZ, RZ, R197 ;  /* 0x000000ffffcf7224 */ /* 0x000fe200078e00c5 */
[----:B------:R1:W-:Y:S01]  /*34080*/  STL.64 [R1+0xe8], R92 ;  /* 0x0000e85c01007387 */ /* 0x0003e20000100a00 */
[----:B------:R-:W-:Y:S01]  /*34090*/  MOV R197, R251 ;  /* 0x000000fb00c57202 */ /* 0x000fe20000000f00 */
[----:B------:R-:W-:Y:S01]  /*340a0*/  IMAD.MOV.U32 R208, RZ, RZ, R204 ;  /* 0x000000ffffd07224 */ /* 0x000fe200078e00cc */
[----:B------:R-:W3:Y:S01]  /*340b0*/  LDC R251, c[0x0][0x238] ;  /* 0x00008e00fffb7b82 */ /* 0x000ee20000000800 */
[----:B-1----:R-:W-:-:S02]  /*340c0*/  LEA R90, P6, R210, R242, 0x2 ;  /* 0x000000f2d25a7211 */ /* 0x002fc400078c10ff */
[----:B------:R-:W-:Y:S01]  /*340d0*/  LEA R92, P3, R220, R242, 0x2 ;  /* 0x000000f2dc5c7211 */ /* 0x000fe200078610ff */
[----:B------:R-:W-:Y:S01]  /*340e0*/  IMAD.MOV.U32 R204, RZ, RZ, R198 ;  /* 0x000000ffffcc7224 */ /* 0x000fe200078e00c6 */
[-C--:B------:R-:W-:Y:S01]  /*340f0*/  LEA.HI.X.SX32 R91, R210, R243.reuse, 0x2, P6 ;  /* 0x000000f3d25b7211 */ /* 0x080fe200030f16ff */
[----:B------:R-:W-:Y:S01]  /*34100*/  IMAD.MOV.U32 R211, RZ, RZ, R214 ;  /* 0x000000ffffd37224 */ /* 0x000fe200078e00d6 */
[----:B------:R-:W-:Y:S02]  /*34110*/  LEA.HI.X.SX32 R93, R220, R243, 0x2, P3 ;  /* 0x000000f3dc5d7211 */ /* 0x000fe400018f16ff */
[----:B------:R-:W-:Y:S01]  /*34120*/  MOV R198, R197 ;  /* 0x000000c500c67202 */ /* 0x000fe20000000f00 */
[----:B------:R1:W-:Y:S01]  /*34130*/  STL.64 [R1+0xe0], R90 ;  /* 0x0000e05a01007387 */ /* 0x0003e20000100a00 */
[----:B------:R-:W-:Y:S01]  /*34140*/  MOV R214, R208 ;  /* 0x000000d000d67202 */ /* 0x000fe20000000f00 */
[----:B------:R-:W-:Y:S01]  /*34150*/  IMAD.MOV.U32 R208, RZ, RZ, R204 ;  /* 0x000000ffffd07224 */ /* 0x000fe200078e00cc */
[----:B------:R-:W3:Y:S01]  /*34160*/  LDC R197, c[0x0][0x240] ;  /* 0x00009000ffc57b82 */ /* 0x000ee20000000800 */
[----:B------:R1:W-:Y:S01]  /*34170*/  STL.64 [R1+0xd8], R92 ;  /* 0x0000d85c01007387 */ /* 0x0003e20000100a00 */
[----:B------:R-:W-:Y:S01]  /*34180*/  IMAD.MOV.U32 R204, RZ, RZ, R198 ;  /* 0x000000ffffcc7224 */ /* 0x000fe200078e00c6 */
[----:B-1----:R-:W-:-:S02]  /*34190*/  LEA R90, P6, R211, R242, 0x2 ;  /* 0x000000f2d35a7211 */ /* 0x002fc400078c10ff */
[C---:B------:R-:W-:Y:S01]  /*341a0*/  LEA R92, P3, R216.reuse, R242, 0x2 ;  /* 0x000000f2d85c7211 */ /* 0x040fe200078610ff */
[----:B------:R-:W-:Y:S01]  /*341b0*/  IMAD.MOV.U32 R209, RZ, RZ, R204 ;  /* 0x000000ffffd17224 */ /* 0x000fe200078e00cc */
[-C--:B------:R-:W-:Y:S02]  /*341c0*/  LEA.HI.X.SX32 R91, R211, R243.reuse, 0x2, P6 ;  /* 0x000000f3d35b7211 */ /* 0x080fe400030f16ff */
[----:B------:R-:W-:Y:S01]  /*341d0*/  LEA.HI.X.SX32 R93, R216, R243, 0x2, P3 ;  /* 0x000000f3d85d7211 */ /* 0x000fe200018f16ff */
[----:B------:R-:W-:Y:S01]  /*341e0*/  IMAD R187, R221, R187, RZ ;  /* 0x000000bbddbb7224 */ /* 0x000fe200078e02ff */
[----:B------:R-:W-:Y:S01]  /*341f0*/  MOV R198, R205 ;  /* 0x000000cd00c67202 */ /* 0x000fe20000000f00 */
[----:B------:R1:W-:Y:S01]  /*34200*/  STL.64 [R1+0xd0], R90 ;  /* 0x0000d05a01007387 */ /* 0x0003e20000100a00 */
[----:B------:R-:W3:Y:S03]  /*34210*/  LDC R221, c[0x0][0x240] ;  /* 0x00009000ffdd7b82 */ /* 0x000ee60000000800 */
[----:B------:R1:W-:Y:S01]  /*34220*/  STL.64 [R1+0xc8], R92 ;  /* 0x0000c85c01007387 */ /* 0x0003e20000100a00 */
[----:B------:R-:W-:-:S02]  /*34230*/  IMAD R231, R172, R231, RZ ;  /* 0x000000e7ace77224 */ /* 0x000fc400078e02ff */
[----:B------:R-:W-:Y:S02]  /*34240*/  IMAD R229, R176, R229, RZ ;  /* 0x000000e5b0e57224 */ /* 0x000fe400078e02ff */
[----:B------:R-:W4:Y:S01]  /*34250*/  LDC R211, c[0x0][0x240] ;  /* 0x00009000ffd37b82 */ /* 0x000f220000000800 */
[CC--:B-1----:R-:W-:Y:S02]  /*34260*/  LEA R90, P6, R209.reuse, R242.reuse, 0x2 ;  /* 0x000000f2d15a7211 */ /* 0x0c2fe400078c10ff */
[C---:B------:R-:W-:Y:S02]  /*34270*/  LEA R92, P3, R208.reuse, R242, 0x2 ;  /* 0x000000f2d05c7211 */ /* 0x040fe400078610ff */
[-C--:B------:R-:W-:Y:S02]  /*34280*/  LEA.HI.X.SX32 R91, R209, R243.reuse, 0x2, P6 ;  /* 0x000000f3d15b7211 */ /* 0x080fe400030f16ff */
[----:B------:R-:W-:Y:S01]  /*34290*/  LEA.HI.X.SX32 R93, R208, R243, 0x2, P3 ;  /* 0x000000f3d05d7211 */ /* 0x000fe200018f16ff */
[----:B------:R-:W-:Y:S01]  /*342a0*/  IMAD.MOV.U32 R205, RZ, RZ, R199 ;  /* 0x000000ffffcd7224 */ /* 0x000fe200078e00c7 */
[----:B------:R-:W-:Y:S01]  /*342b0*/  MOV R204, R198 ;  /* 0x000000c600cc7202 */ /* 0x000fe20000000f00 */
[----:B------:R1:W-:Y:S01]  /*342c0*/  STL.64 [R1+0xc0], R90 ;  /* 0x0000c05a01007387 */ /* 0x0003e20000100a00 */
[----:B------:R-:W-:Y:S01]  /*342d0*/  IMAD R223, R180, R223, RZ ;  /* 0x000000dfb4df7224 */ /* 0x000fe200078e02ff */
[----:B------:R-:W4:Y:S02]  /*342e0*/  LDC R199, c[0x0][0x240] ;  /* 0x00009000ffc77b82 */ /* 0x000f240000000800 */
[----:B------:R1:W-:Y:S01]  /*342f0*/  STL.64 [R1+0xb8], R92 ;  /* 0x0000b85c01007387 */ /* 0x0003e20000100a00 */
[----:B------:R-:W-:-:S02]  /*34300*/  IMAD R225, R184, R225, RZ ;  /* 0x000000e1b8e17224 */ /* 0x000fc400078e02ff */
[----:B------:R-:W-:-:S03]  /*34310*/  IMAD R189, R98, R189, RZ ;  /* 0x000000bd62bd7224 */ /* 0x000fc600078e02ff */
[----:B------:R-:W2:Y:S01]  /*34320*/  LDC R209, c[0x0][0x240] ;  /* 0x00009000ffd17b82 */ /* 0x000ea20000000800 */
[-C--:B-1----:R-:W-:Y:S02]  /*34330*/  LEA R90, P6, R96, R242.reuse, 0x2 ;  /* 0x000000f2605a7211 */ /* 0x082fe400078c10ff */
[-C--:B------:R-:W-:Y:S02]  /*34340*/  LEA R92, P3, R250, R242.reuse, 0x2 ;  /* 0x000000f2fa5c7211 */ /* 0x080fe400078610ff */
[-C--:B------:R-:W-:Y:S02]  /*34350*/  LEA.HI.X.SX32 R91, R96, R243.reuse, 0x2, P6 ;  /* 0x000000f3605b7211 */ /* 0x080fe400030f16ff */
[----:B------:R-:W-:Y:S01]  /*34360*/  LEA.HI.X.SX32 R93, R250, R243, 0x2, P3 ;  /* 0x000000f3fa5d7211 */ /* 0x000fe200018f16ff */
[----:B------:R-:W-:Y:S01]  /*34370*/  IMAD.MOV.U32 R198, RZ, RZ, R205 ;  /* 0x000000ffffc67224 */ /* 0x000fe200078e00cd */
[----:B------:R-:W1:Y:S01]  /*34380*/  LDC R250, c[0x0][0x230] ;  /* 0x00008c00fffa7b82 */ /* 0x000e620000000800 */
[----:B------:R1:W-:Y:S04]  /*34390*/  STL.64 [R1+0xb0], R90 ;  /* 0x0000b05a01007387 */ /* 0x0003e80000100a00 */
[----:B------:R1:W-:Y:S02]  /*343a0*/  STL.64 [R1+0xa8], R92 ;  /* 0x0000a85c01007387 */ /* 0x0003e40000100a00 */
[----:B-1----:R-:W-:-:S02]  /*343b0*/  LEA R90, P6, R249, R242, 0x2 ;  /* 0x000000f2f95a7211 */ /* 0x002fc400078c10ff */
[CC--:B------:R-:W-:Y:S02]  /*343c0*/  LEA R92, P3, R248.reuse, R242.reuse, 0x2 ;  /* 0x000000f2f85c7211 */ /* 0x0c0fe400078610ff */
[-C--:B------:R-:W-:Y:S02]  /*343d0*/  LEA.HI.X.SX32 R91, R249, R243.reuse, 0x2, P6 ;  /* 0x000000f3f95b7211 */ /* 0x080fe400030f16ff */
[----:B------:R-:W-:Y:S01]  /*343e0*/  LEA.HI.X.SX32 R93, R248, R243, 0x2, P3 ;  /* 0x000000f3f85d7211 */ /* 0x000fe200018f16ff */
[----:B------:R-:W-:Y:S01]  /*343f0*/  IMAD.MOV.U32 R205, RZ, RZ, R203 ;  /* 0x000000ffffcd7224 */ /* 0x000fe200078e00cb */
[----:B------:R-:W1:Y:S01]  /*34400*/  LDC R249, c[0x0][0x22c] ;  /* 0x00008b00fff97b82 */ /* 0x000e620000000800 */
[----:B------:R3:W-:Y:S04]  /*34410*/  STL.64 [R1+0xa0], R90 ;  /* 0x0000a05a01007387 */ /* 0x0007e80000100a00 */
[----:B------:R3:W-:Y:S02]  /*34420*/  STL.64 [R1+0x98], R92 ;  /* 0x0000985c01007387 */ /* 0x0007e40000100a00 */
[----:B---3--:R-:W-:-:S02]  /*34430*/  LEA R90, P6, R247, R242, 0x2 ;  /* 0x000000f2f75a7211 */ /* 0x008fc400078c10ff */
[C---:B------:R-:W-:Y:S02]  /*34440*/  LEA R92, P3, R246.reuse, R242, 0x2 ;  /* 0x000000f2f65c7211 */ /* 0x040fe400078610ff */
[-C--:B------:R-:W-:Y:S02]  /*34450*/  LEA.HI.X.SX32 R91, R247, R243.reuse, 0x2, P6 ;  /* 0x000000f3f75b7211 */ /* 0x080fe400030f16ff */
[----:B------:R-:W-:Y:S01]  /*34460*/  LEA.HI.X.SX32 R93, R246, R243, 0x2, P3 ;  /* 0x000000f3f65d7211 */ /* 0x000fe200018f16ff */
[----:B------:R-:W-:Y:S01]  /*34470*/  IMAD.MOV.U32 R210, RZ, RZ, R204 ;  /* 0x000000ffffd27224 */ /* 0x000fe200078e00cc */
[----:B------:R-:W-:Y:S01]  /*34480*/  MOV R203, R201 ;  /* 0x000000c900cb7202 */ /* 0x000fe20000000f00 */
[----:B------:R3:W-:Y:S01]  /*34490*/  STL.64 [R1+0x90], R90 ;  /* 0x0000905a01007387 */ /* 0x0007e20000100a00 */
[----:B------:R-:W1:Y:S03]  /*344a0*/  LDC R201, c[0x0][0x240] ;  /* 0x00009000ffc97b82 */ /* 0x000e660000000800 */
[----:B------:R3:W-:Y:S01]  /*344b0*/  STL.64 [R1+0x88], R92 ;  /* 0x0000885c01007387 */ /* 0x0007e20000100a00 */
[----:B------:R-:W-:-:S02]  /*344c0*/  IMAD R221, R188, R221, RZ ;  /* 0x000000ddbcdd7224 */ /* 0x000fc400078e02ff */
[----:B------:R-:W-:Y:S02]  /*344d0*/  IMAD R193, R217, R193, RZ ;  /* 0x000000c1d9c17224 */ /* 0x000fe400078e02ff */
[----:B------:R-:W-:Y:S01]  /*344e0*/  IMAD.MOV.U32 R204, RZ, RZ, R203 ;  /* 0x000000ffffcc7224 */ /* 0x000fe200078e00cb */
[----:B------:R-:W2:Y:S01]  /*344f0*/  LDC R217, c[0x0][0x240] ;  /* 0x00009000ffd97b82 */ /* 0x000ea20000000800 */
[CC--:B---3--:R-:W-:Y:S02]  /*34500*/  LEA R90, P6, R241.reuse, R242.reuse, 0x2 ;  /* 0x000000f2f15a7211 */ /* 0x0c8fe400078c10ff */
[----:B------:R-:W-:Y:S02]  /*34510*/  LEA R92, P3, R240, R242, 0x2 ;  /* 0x000000f2f05c7211 */ /* 0x000fe400078610ff */
[----:B------:R-:W-:-:S03]  /*34520*/  LEA.HI.X.SX32 R91, R241, R243, 0x2, P6 ;  /* 0x000000f3f15b7211 */ /* 0x000fc600030f16ff */
[----:B------:R-:W3:Y:S01]  /*34530*/  LDC R203, c[0x0][0x240] ;  /* 0x00009000ffcb7b82 */ /* 0x000ee20000000800 */
[----:B------:R-:W-:Y:S01]  /*34540*/  LEA.HI.X.SX32 R93, R240, R243, 0x2, P3 ;  /* 0x000000f3f05d7211 */ /* 0x000fe200018f16ff */
[----:B------:R1:W-:Y:S04]  /*34550*/  STL.64 [R1+0x80], R90 ;  /* 0x0000805a01007387 */ /* 0x0003e80000100a00 */
[----:B------:R4:W-:Y:S01]  /*34560*/  STL.64 [R1+0x78], R92 ;  /* 0x0000785c01007387 */ /* 0x0009e20000100a00 */
[----:B-1----:R-:W-:Y:S01]  /*34570*/  IMAD R201, R202, R201, RZ ;  /* 0x000000c9cac97224 */ /* 0x002fe200078e02ff */
[----:B------:R-:W1:Y:S01]  /*34580*/  LDC R241, c[0x0][0x240] ;  /* 0x00009000fff17b82 */ /* 0x000e620000000800 */
[----:B------:R-:W-:Y:S01]  /*34590*/  LEA R90, P6, R239, R242, 0x2 ;  /* 0x000000f2ef5a7211 */ /* 0x000fe200078c10ff */
[----:B------:R-:W-:-:S06]  /*345a0*/  IMAD R215, R192, R215, RZ ;  /* 0x000000d7c0d77224 */ /* 0x000fcc00078e02ff */
[----:B------:R-:W1:Y:S01]  /*345b0*/  LDC R247, c[0x0][0x240] ;  /* 0x00009000fff77b82 */ /* 0x000e620000000800 */
[CC--:B----4-:R-:W-:Y:S02]  /*345c0*/  LEA R92, P3, R238.reuse, R242.reuse, 0x2 ;  /* 0x000000f2ee5c7211 */ /* 0x0d0fe400078610ff */
[-C--:B------:R-:W-:Y:S02]  /*345d0*/  LEA.HI.X.SX32 R91, R239, R243.reuse, 0x2, P6 ;  /* 0x000000f3ef5b7211 */ /* 0x080fe400030f16ff */
[----:B------:R-:W-:Y:S01]  /*345e0*/  LEA.HI.X.SX32 R93, R238, R243, 0x2, P3 ;  /* 0x000000f3ee5d7211 */ /* 0x000fe200018f16ff */
[----:B------:R-:W-:Y:S02]  /*345f0*/  IMAD.MOV.U32 R202, RZ, RZ, R200 ;  /* 0x000000ffffca7224 */ /* 0x000fe400078e00c8 */
[----:B------:R-:W4:Y:S01]  /*34600*/  LDC R239, c[0x0][0x240] ;  /* 0x00009000ffef7b82 */ /* 0x000f220000000800 */
[----:B------:R3:W-:Y:S04]  /*34610*/  STL.64 [R1+0x70], R90 ;  /* 0x0000705a01007387 */ /* 0x0007e80000100a00 */
[----:B------:R3:W-:Y:S02]  /*34620*/  STL.64 [R1+0x68], R92 ;  /* 0x0000685c01007387 */ /* 0x0007e40000100a00 */
[----:B---3--:R-:W-:-:S02]  /*34630*/  LEA R90, P6, R237, R242, 0x2 ;  /* 0x000000f2ed5a7211 */ /* 0x008fc400078c10ff */
[CC--:B------:R-:W-:Y:S02]  /*34640*/  LEA R92, P3, R236.reuse, R242.reuse, 0x2 ;  /* 0x000000f2ec5c7211 */ /* 0x0c0fe400078610ff */
[-C--:B------:R-:W-:Y:S02]  /*34650*/  LEA.HI.X.SX32 R91, R237, R243.reuse, 0x2, P6 ;  /* 0x000000f3ed5b7211 */ /* 0x080fe400030f16ff */
[----:B------:R-:W-:Y:S01]  /*34660*/  LEA.HI.X.SX32 R93, R236, R243, 0x2, P3 ;  /* 0x000000f3ec5d7211 */ /* 0x000fe200018f16ff */
[----:B------:R-:W-:Y:S01]  /*34670*/  IMAD R203, R198, R203, RZ ;  /* 0x000000cbc6cb7224 */ /* 0x000fe200078e02ff */
[----:B------:R-:W3:Y:S01]  /*34680*/  LDC R237, c[0x0][0x240] ;  /* 0x00009000ffed7b82 */ /* 0x000ee20000000800 */
[----:B------:R2:W-:Y:S04]  /*34690*/  STL.64 [R1+0x60], R90 ;  /* 0x0000605a01007387 */ /* 0x0005e80000100a00 */
[----:B------:R1:W-:Y:S01]  /*346a0*/  STL.64 [R1+0x58], R92 ;  /* 0x0000585c01007387 */ /* 0x0003e20000100a00 */
[----:B--2---:R-:W-:-:S02]  /*346b0*/  LEA R90, P6, R235, R242, 0x2 ;  /* 0x000000f2eb5a7211 */ /* 0x004fc400078c10ff */
[CC--:B-1----:R-:W-:Y:S02]  /*346c0*/  LEA R92, P3, R186.reuse, R242.reuse, 0x2 ;  /* 0x000000f2ba5c7211 */ /* 0x0c2fe400078610ff */
[-C--:B------:R-:W-:Y:S02]  /*346d0*/  LEA.HI.X.SX32 R91, R235, R243.reuse, 0x2, P6 ;  /* 0x000000f3eb5b7211 */ /* 0x080fe400030f16ff */
[----:B------:R-:W-:Y:S01]  /*346e0*/  LEA.HI.X.SX32 R93, R186, R243, 0x2, P3 ;  /* 0x000000f3ba5d7211 */ /* 0x000fe200018f16ff */
[----:B------:R-:W-:Y:S01]  /*346f0*/  IMAD.MOV.U32 R200, RZ, RZ, R207 ;  /* 0x000000ffffc87224 */ /* 0x000fe200078e00cf */
[----:B------:R-:W-:Y:S01]  /*34700*/  MOV R198, R205 ;  /* 0x000000cd00c67202 */ /* 0x000fe20000000f00 */
[----:B------:R1:W-:Y:S01]  /*34710*/  STL.64 [R1+0x50], R90 ;  /* 0x0000505a01007387 */ /* 0x0003e20000100a00 */
[----:B------:R-:W2:Y:S03]  /*34720*/  LDC R207, c[0x0][0x240] ;  /* 0x00009000ffcf7b82 */ /* 0x000ea60000000800 */
[----:B------:R4:W-:Y:S05]  /*34730*/  STL.64 [R1+0x48], R92 ;  /* 0x0000485c01007387 */ /* 0x0009ea0000100a00 */
[----:B------:R-:W3:Y:S01]  /*34740*/  LDC R205, c[0x0][0x240] ;  /* 0x00009000ffcd7b82 */ /* 0x000ee20000000800 */
[----:B-1----:R-:W-:-:S02]  /*34750*/  LEA R90, P6, R168, R242, 0x2 ;  /* 0x000000f2a85a7211 */ /* 0x002fc400078c10ff */
[-C--:B----4-:R-:W-:Y:S01]  /*34760*/  LEA R92, P3, R166, R242.reuse, 0x2 ;  /* 0x000000f2a65c7211 */ /* 0x090fe200078610ff */
[----:B------:R-:W-:Y:S01]  /*34770*/  IMAD R197, R214, R197, RZ ;  /* 0x000000c5d6c57224 */ /* 0x000fe200078e02ff */
[----:B------:R-:W-:Y:S01]  /*34780*/  LEA.HI.X.SX32 R91, R168, R243, 0x2, P6 ;  /* 0x000000f3a85b7211 */ /* 0x000fe200030f16ff */
[----:B------:R-:W-:Y:S01]  /*34790*/  IMAD R211, R196, R211, RZ ;  /* 0x000000d3c4d37224 */ /* 0x000fe200078e02ff */
[----:B------:R-:W-:Y:S01]  /*347a0*/  LEA.HI.X.SX32 R93, R166, R243, 0x2, P3 ;  /* 0x000000f3a65d7211 */ /* 0x000fe200018f16ff */
[----:B------:R-:W-:Y:S01]  /*347b0*/  IMAD R199, R204, R199, RZ ;  /* 0x000000c7ccc77224 */ /* 0x000fe200078e02ff */
[----:B------:R-:W1:Y:S01]  /*347c0*/  LDC R235, c[0x0][0x240] ;  /* 0x00009000ffeb7b82 */ /* 0x000e620000000800 */
[----:B------:R4:W-:Y:S04]  /*347d0*/  STL.64 [R1+0x40], R90 ;  /* 0x0000405a01007387 */ /* 0x0009e80000100a00 */
[----:B------:R4:W-:Y:S02]  /*347e0*/  STL.64 [R1+0x38], R92 ;  /* 0x0000385c01007387 */ /* 0x0009e40000100a00 */
[----:B----4-:R-:W-:-:S02]  /*347f0*/  LEA R90, P6, R162, R242, 0x2 ;  /* 0x000000f2a25a7211 */ /* 0x010fc400078c10ff */
[----:B------:R-:W-:Y:S02]  /*34800*/  LEA R92, P3, R170, R242, 0x2 ;  /* 0x000000f2aa5c7211 */ /* 0x000fe400078610ff */
[-C--:B------:R-:W-:Y:S02]  /*34810*/  LEA.HI.X.SX32 R91, R162, R243.reuse, 0x2, P6 ;  /* 0x000000f3a25b7211 */ /* 0x080fe400030f16ff */
[----:B------:R-:W-:-:S03]  /*34820*/  LEA.HI.X.SX32 R93, R170, R243, 0x2, P3 ;  /* 0x000000f3aa5d7211 */ /* 0x000fc600018f16ff */
[----:B------:R4:W-:Y:S04]  /*34830*/  STL.64 [R1+0x30], R90 ;  /* 0x0000305a01007387 */ /* 0x0009e80000100a00 */
[----:B------:R2:W-:Y:S01]  /*34840*/  STL.64 [R1+0x28], R92 ;  /* 0x0000285c01007387 */ /* 0x0005e20000100a00 */
[-C--:B----4-:R-:W-:Y:S02]  /*34850*/  LEA R90, P6, R156, R242.reuse, 0x2 ;  /* 0x000000f29c5a7211 */ /* 0x090fe400078c10ff */
[----:B--2---:R-:W-:Y:S02]  /*34860*/  LEA R92, P3, R154, R242, 0x2 ;  /* 0x000000f29a5c7211 */ /* 0x004fe400078610ff */
[-C--:B------:R-:W-:Y:S02]  /*34870*/  LEA.HI.X.SX32 R91, R156, R243.reuse, 0x2, P6 ;  /* 0x000000f39c5b7211 */ /* 0x080fe400030f16ff */
[----:B------:R-:W-:-:S03]  /*34880*/  LEA.HI.X.SX32 R93, R154, R243, 0x2, P3 ;  /* 0x000000f39a5d7211 */ /* 0x000fc600018f16ff */
[----:B------:R2:W-:Y:S04]  /*34890*/  STL.64 [R1+0x20], R90 ;  /* 0x0000205a01007387 */ /* 0x0005e80000100a00 */
[----:B------:R4:W-:Y:S01]  /*348a0*/  STL.64 [R1+0x18], R92 ;  /* 0x0000185c01007387 */ /* 0x0009e20000100a00 */
[-C--:B--2---:R-:W-:Y:S02]  /*348b0*/  LEA R90, P6, R152, R242.reuse, 0x2 ;  /* 0x000000f2985a7211 */ /* 0x084fe400078c10ff */
[----:B----4-:R-:W-:-:S04]  /*348c0*/  LEA R92, P3, R84, R242, 0x2 ;  /* 0x000000f2545c7211 */ /* 0x010fc800078610ff */
[-C--:B------:R-:W-:Y:S02]  /*348d0*/  LEA.HI.X.SX32 R93, R84, R243.reuse, 0x2, P3 ;  /* 0x000000f3545d7211 */ /* 0x080fe400018f16ff */
[-C--:B------:R-:W-:Y:S02]  /*348e0*/  LEA R84, P3, R88, R242.reuse, 0x2 ;  /* 0x000000f258547211 */ /* 0x080fe400078610ff */
[-C--:B------:R-:W-:Y:S02]  /*348f0*/  LEA.HI.X.SX32 R91, R152, R243.reuse, 0x2, P6 ;  /* 0x000000f3985b7211 */ /* 0x080fe400030f16ff */
[-C--:B------:R-:W-:Y:S02]  /*34900*/  LEA.HI.X.SX32 R85, R88, R243.reuse, 0x2, P3 ;  /* 0x000000f358557211 */ /* 0x080fe400018f16ff */
[CC--:B------:R-:W-:Y:S01]  /*34910*/  LEA R88, P3, R89.reuse, R242.reuse, 0x2 ;  /* 0x000000f259587211 */ /* 0x0c0fe200078610ff */
[----:B------:R-:W-:Y:S03]  /*34920*/  STL.64 [R1+0x10], R90 ;  /* 0x0000105a01007387 */ /* 0x000fe60000100a00 */
[----:B------:R-:W-:Y:S01]  /*34930*/  LEA.HI.X.SX32 R89, R89, R243, 0x2, P3 ;  /* 0x000000f359597211 */ /* 0x000fe200018f16ff */
[----:B------:R2:W-:Y:S02]  /*34940*/  STL.64 [R1+0x8], R92 ;  /* 0x0000085c01007387 */ /* 0x0005e40000100a00 */
[----:B--2---:R-:W-:-:S04]  /*34950*/  LEA R92, P3, R106, R242, 0x2 ;  /* 0x000000f26a5c7211 */ /* 0x004fc800078610ff */
[----:B------:R-:W-:Y:S02]  /*34960*/  LEA.HI.X.SX32 R93, R106, R243, 0x2, P3 ;  /* 0x000000f36a5d7211 */ /* 0x000fe400018f16ff */
[----:B------:R-:W-:-:S04]  /*34970*/  LEA R96, P3, R100, R242, 0x2 ;  /* 0x000000f264607211 */ /* 0x000fc800078610ff */
        /* <DEDUP_REMOVED lines=49> */
[CC--:B------:R-:W-:Y:S01]  /*34c90*/  LEA R196, P3, R197.reuse, R242.reuse, 0x2 ;  /* 0x000000f2c5c47211 */ /* 0x0c0fe200078610ff */
[----:B------:R-:W-:Y:S02]  /*34ca0*/  IMAD R207, R200, R207, RZ ;  /* 0x000000cfc8cf7224 */ /* 0x000fe400078e02ff */
[----:B---3--:R-:W-:Y:S01]  /*34cb0*/  IMAD R205, R202, R205, RZ ;  /* 0x000000cdcacd7224 */ /* 0x008fe200078e02ff */
[----:B------:R-:W-:Y:S02]  /*34cc0*/  LEA.HI.X.SX32 R197, R197, R243, 0x2, P3 ;  /* 0x000000f3c5c57211 */ /* 0x000fe400018f16ff */
[----:B------:R-:W-:Y:S01]  /*34cd0*/  LEA R200, P3, R201, R242, 0x2 ;  /* 0x000000f2c9c87211 */ /* 0x000fe200078610ff */
[----:B------:R-:W-:-:S03]  /*34ce0*/  IMAD R209, R198, R209, RZ ;  /* 0x000000d1c6d17224 */ /* 0x000fc600078e02ff */
[----:B------:R-:W-:Y:S02]  /*34cf0*/  LEA.HI.X.SX32 R201, R201, R243, 0x2, P3 ;  /* 0x000000f3c9c97211 */ /* 0x000fe400018f16ff */
[----:B------:R-:W-:Y:S01]  /*34d00*/  LEA R204, P3, R205, R242, 0x2 ;  /* 0x000000f2cdcc7211 */ /* 0x000fe200078610ff */
[----:B------:R-:W-:-:S03]  /*34d10*/  IMAD R213, R194, R213, RZ ;  /* 0x000000d5c2d57224 */ /* 0x000fc600078e02ff */
[----:B------:R-:W-:Y:S02]  /*34d20*/  LEA.HI.X.SX32 R205, R205, R243, 0x2, P3 ;  /* 0x000000f3cdcd7211 */ /* 0x000fe400018f16ff */
[----:B------:R-:W-:Y:S01]  /*34d30*/  LEA R208, P3, R209, R242, 0x2 ;  /* 0x000000f2d1d07211 */ /* 0x000fe200078610ff */
[----:B------:R-:W-:-:S03]  /*34d40*/  IMAD R217, R182, R217, RZ ;  /* 0x000000d9b6d97224 */ /* 0x000fc600078e02ff */
[----:B------:R-:W-:Y:S02]  /*34d50*/  LEA.HI.X.SX32 R209, R209, R243, 0x2, P3 ;  /* 0x000000f3d1d17211 */ /* 0x000fe400018f16ff */
[----:B------:R-:W-:-:S04]  /*34d60*/  LEA R212, P3, R213, R242, 0x2 ;  /* 0x000000f2d5d47211 */ /* 0x000fc800078610ff */
[----:B------:R-:W-:Y:S02]  /*34d70*/  LEA.HI.X.SX32 R213, R213, R243, 0x2, P3 ;  /* 0x000000f3d5d57211 */ /* 0x000fe400018f16ff */
[----:B------:R-:W-:-:S04]  /*34d80*/  LEA R216, P3, R217, R242, 0x2 ;  /* 0x000000f2d9d87211 */ /* 0x000fc800078610ff */
[----:B------:R-:W-:Y:S02]  /*34d90*/  LEA.HI.X.SX32 R217, R217, R243, 0x2, P3 ;  /* 0x000000f3d9d97211 */ /* 0x000fe400018f16ff */
[----:B------:R-:W-:-:S04]  /*34da0*/  LEA R220, P3, R221, R242, 0x2 ;  /* 0x000000f2dddc7211 */ /* 0x000fc800078610ff */
        /* <DEDUP_REMOVED lines=9> */
[-C--:B------:R-:W-:Y:S02]  /*34e40*/  LEA.HI.X.SX32 R233, R233, R243.reuse, 0x2, P3 ;  /* 0x000000f3e9e97211 */ /* 0x080fe400018f16ff */
[-C--:B------:R-:W-:Y:S01]  /*34e50*/  LEA R236, P3, R237, R242.reuse, 0x2 ;  /* 0x000000f2edec7211 */ /* 0x080fe200078610ff */
[----:B------:R-:W-:Y:S01]  /*34e60*/  IMAD R248, R251, 0x7e, RZ ;  /* 0x0000007efbf87824 */ /* 0x000fe200078e02ff */
[-C--:B------:R-:W-:Y:S02]  /*34e70*/  LEA R90, P6, R86, R242.reuse, 0x2 ;  /* 0x000000f2565a7211 */ /* 0x080fe400078c10ff */
[----:B------:R-:W-:Y:S01]  /*34e80*/  LEA.HI.X.SX32 R237, R237, R243, 0x2, P3 ;  /* 0x000000f3eded7211 */ /* 0x000fe200018f16ff */
[----:B-1----:R-:W-:Y:S01]  /*34e90*/  IMAD R235, R73, R235, RZ ;  /* 0x000000eb49eb7224 */ /* 0x002fe200078e02ff */
[----:B------:R-:W-:Y:S01]  /*34ea0*/  LEA R240, P3, R241, R242, 0x2 ;  /* 0x000000f2f1f07211 */ /* 0x000fe200078610ff */
[----:B------:R-:W-:Y:S01]  /*34eb0*/  IMAD R239, R75, R239, RZ ;  /* 0x000000ef4bef7224 */ /* 0x000fe200078e02ff */
[----:B------:R-:W-:Y:S01]  /*34ec0*/  IADD3 R246, R6, 0x105, RZ ;  /* 0x0000010506f67810 */ /* 0x000fe20007ffe0ff */
[----:B------:R-:W-:Y:S01]  /*34ed0*/  IMAD R251, R251, 0x7f, RZ ;  /* 0x0000007ffbfb7824 */ /* 0x000fe200078e02ff */
[-C--:B------:R-:W-:Y:S01]  /*34ee0*/  LEA.HI.X.SX32 R91, R86, R243.reuse, 0x2, P6 ;  /* 0x000000f3565b7211 */ /* 0x080fe200030f16ff */
[----:B------:R-:W-:Y:S01]  /*34ef0*/  IMAD.WIDE R72, R248, 0x4, R78 ;  /* 0x00000004f8487825 */ /* 0x000fe200078e024e */
[----:B------:R-:W-:-:S03]  /*34f00*/  LEA.HI.X.SX32 R241, R241, R243, 0x2, P3 ;  /* 0x000000f3f1f17211 */ /* 0x000fc600018f16ff */
[--C-:B------:R-:W-:Y:S01]  /*34f10*/  IMAD.WIDE R74, R248, 0x4, R80.reuse ;  /* 0x00000004f84a7825 */ /* 0x100fe200078e0250 */
[----:B------:R-:W-:Y:S01]  /*34f20*/  ISETP.GE.AND P3, PT, R246, R249, PT ;  /* 0x000000f9f600720c */ /* 0x000fe20003f66270 */
[----:B------:R-:W-:Y:S02]  /*34f30*/  STL.64 [R1], R90 ;  /* 0x0000005a01007387 */ /* 0x000fe40000100a00 */
[----:B------:R-:W-:Y:S02]  /*34f40*/  IMAD R247, R77, R247, RZ ;  /* 0x000000f74df77224 */ /* 0x000fe400078e02ff */
[----:B------:R-:W-:Y:S01]  /*34f50*/  VIADD R246, R250, 0xffffff7f ;  /* 0xffffff7ffaf67836 */ /* 0x000fe20000000000 */
[----:B------:R-:W-:Y:S01]  /*34f60*/  LDGSTS.E [R0+-0x27ff8], desc[UR60][R74.64], !P5 ;  /* 0xd80080004a007fae */ /* 0x000fe2000e92187c */
[----:B------:R-:W-:-:S04]  /*34f70*/  IMAD.WIDE R76, R251, 0x4, R80 ;  /* 0x00000004fb4c7825 */ /* 0x000fc800078e0250 */
[----:B------:R-:W-:Y:S01]  /*34f80*/  IMAD.WIDE R248, R251, 0x4, R78 ;  /* 0x00000004fbf87825 */ /* 0x000fe200078e024e */
[----:B------:R-:W-:Y:S01]  /*34f90*/  MOV R251, R73 ;  /* 0x0000004900fb7202 */ /* 0x000fe20000000f00 */
[----:B------:R-:W-:Y:S02]  /*34fa0*/  STL.64 [R1+0xc70], R74 ;  /* 0x000c704a01007387 */ /* 0x000fe40000100a00 */
[----:B------:R-:W-:Y:S02]  /*34fb0*/  IMAD.MOV.U32 R250, RZ, RZ, R72 ;  /* 0x000000fffffa7224 */ /* 0x000fe400078e0048 */
[----:B------:R1:W-:Y:S04]  /*34fc0*/  STL.64 [R1+0xc78], R72 ;  /* 0x000c784801007387 */ /* 0x0003e80000100a00 */
[----:B------:R-:W-:Y:S01]  /*34fd0*/  LDGSTS.E [R0+-0x23ff8], desc[UR60][R250.64], !P5 ;  /* 0xdc008000fa007fae */ /* 0x000fe2000e92187c */
[----:B------:R-:W-:Y:S01]  /*34fe0*/  ISETP.GE.U32.AND P5, PT, R246, 0x7fffff00, PT ;  /* 0x7fffff00f600780c */ /* 0x000fe20003fa6070 */
[----:B------:R-:W-:-:S02]  /*34ff0*/  VIADD R246, R252, 0xffffff7d ;  /* 0xffffff7dfcf67836 */ /* 0x000fc40000000000 */
[----:B------:R-:W-:Y:S04]  /*35000*/  LDGSTS.E [R0+-0x27ff4], desc[UR60][R76.64], !P4 ;  /* 0xd800c0004c007fae */ /* 0x000fe8000e12187c */
[----:B-1----:R-:W2:Y:S04]  /*35010*/  LDL.LU.64 R72, [R1+0x2da8] ;  /* 0x002da80001487983 */ /* 0x002ea80000300a00 */
[----:B------:R-:W3:Y:S04]  /*35020*/  LDL.LU.64 R74, [R1+0x2da0] ;  /* 0x002da000014a7983 */ /* 0x000ee80000300a00 */
[----:B------:R1:W-:Y:S04]  /*35030*/  STL.64 [R1+0xc80], R76 ;  /* 0x000c804c01007387 */ /* 0x0003e80000100a00 */
[----:B------:R-:W-:Y:S01]  /*35040*/  STL.64 [R1+0xc88], R248 ;  /* 0x000c88f801007387 */ /* 0x000fe20000100a00 */
[----:B------:R-:W-:Y:S01]  /*35050*/  LEA R86, P6, R87, R242, 0x2 ;  /* 0x000000f257567211 */ /* 0x000fe200078c10ff */
[----:B------:R-:W-:-:S02]  /*35060*/  IMAD R191, R219, R191, RZ ;  /* 0x000000bfdbbf7224 */ /* 0x000fc400078e02ff */
[----:B------:R-:W4:Y:S01]  /*35070*/  LDC R219, c[0x0][0x240] ;  /* 0x00009000ffdb7b82 */ /* 0x000f220000000800 */
[----:B------:R-:W-:Y:S01]  /*35080*/  IMAD R227, R178, R227, RZ ;  /* 0x000000e3b2e37224 */ /* 0x000fe200078e02ff */
[----:B------:R2:W-:Y:S04]  /*35090*/  LDGSTS.E [R0+-0x23ff4], desc[UR60][R248.64], !P4 ;  /* 0xdc00c000f8007fae */ /* 0x0005e8000e12187c */
[----:B-1----:R-:W3:Y:S04]  /*350a0*/  LDL.LU.64 R76, [R1+0x2d98] ;  /* 0x002d9800014c7983 */ /* 0x002ee80000300a00 */
[----:B------:R-:W3:Y:S01]  /*350b0*/  LDL R252, [R1+0x1548] ;  /* 0x0015480001fc7983 */ /* 0x000ee20000100800 */
[----:B------:R-:W-:-:S02]  /*350c0*/  LEA.HI.X.SX32 R87, R87, R243, 0x2, P6 ;  /* 0x000000f357577211 */ /* 0x000fc400030f16ff */
[-C--:B------:R-:W-:Y:S01]  /*350d0*/  LEA R90, P6, R94, R242.reuse, 0x2 ;  /* 0x000000f25e5a7211 */ /* 0x080fe200078c10ff */
[----:B------:R-:W-:Y:S02]  /*350e0*/  IMAD R195, R210, R195, RZ ;  /* 0x000000c3d2c37224 */ /* 0x000fe400078e02ff */
[----:B----4-:R-:W-:Y:S01]  /*350f0*/  IMAD R219, R190, R219, RZ ;  /* 0x000000dbbedb7224 */ /* 0x010fe200078e02ff */
[----:B------:R-:W-:Y:S01]  /*35100*/  LEA.HI.X.SX32 R91, R94, R243, 0x2, P6 ;  /* 0x000000f35e5b7211 */ /* 0x000fe200030f16ff */
[----:B------:R-:W0:Y:S01]  /*35110*/  LDGDEPBAR ;  /* 0x00000000000079af */ /* 0x000e220000000000 */
        /* <DEDUP_REMOVED lines=69> */
[-C--:B------:R-:W-:Y:S02]  /*35570*/  LEA.HI.X.SX32 R231, R231, R243.reuse, 0x2, P6 ;  /* 0x000000f3e7e77211 */ /* 0x080fe400030f16ff */
[CC--:B------:R-:W-:Y:S01]  /*35580*/  LEA R234, P6, R235.reuse, R242.reuse, 0x2 ;  /* 0x000000f2ebea7211 */ /* 0x0c0fe200078c10ff */
[----:B------:R-:W-:Y:S03]  /*35590*/  STL.64 [R1+0x2f88], R176 ;  /* 0x002f88b001007387 */ /* 0x000fe60000100a00 */
[----:B------:R-:W-:Y:S01]  /*355a0*/  LEA.HI.X.SX32 R235, R235, R243, 0x2, P6 ;  /* 0x000000f3ebeb7211 */ /* 0x000fe200030f16ff */
[----:B------:R-:W-:Y:S01]  /*355b0*/  STL.64 [R1+0x2f80], R192 ;  /* 0x002f80c001007387 */ /* 0x000fe20000100a00 */
[----:B------:R-:W-:-:S03]  /*355c0*/  LEA R238, P6, R239, R242, 0x2 ;  /* 0x000000f2efee7211 */ /* 0x000fc600078c10ff */
[----:B------:R-:W-:Y:S01]  /*355d0*/  STL.64 [R1+0x2f78], R208 ;  /* 0x002f78d001007387 */ /* 0x000fe20000100a00 */
[----:B------:R-:W-:-:S03]  /*355e0*/  LEA.HI.X.SX32 R239, R239, R243, 0x2, P6 ;  /* 0x000000f3efef7211 */ /* 0x000fc600030f16ff */
[----:B------:R-:W-:Y:S01]  /*355f0*/  STL.64 [R1+0x2f70], R224 ;  /* 0x002f70e001007387 */ /* 0x000fe20000100a00 */
[----:B------:R-:W-:-:S03]  /*35600*/  LEA R242, P6, R247, R242, 0x2 ;  /* 0x000000f2f7f27211 */ /* 0x000fc600078c10ff */
[----:B------:R-:W-:Y:S04]  /*35610*/  STL.64 [R1+0x2f68], R240 ;  /* 0x002f68f001007387 */ /* 0x000fe80000100a00 */
[----:B------:R-:W-:Y:S01]  /*35620*/  STL.64 [R1+0x2f60], R98 ;  /* 0x002f606201007387 */ /* 0x000fe20000100a00 */
[----:B------:R-:W-:Y:S02]  /*35630*/  LEA.HI.X.SX32 R243, R247, R243, 0x2, P6 ;  /* 0x000000f3f7f37211 */ /* 0x000fe400030f16ff */
[----:B------:R-:W1:Y:S01]  /*35640*/  LDC R247, c[0x0][0x230] ;  /* 0x00008c00fff77b82 */ /* 0x000e620000000800 */
[----:B------:R-:W-:Y:S04]  /*35650*/  STL.64 [R1+0x2f58], R114 ;  /* 0x002f587201007387 */ /* 0x000fe80000100a00 */
        /* <DEDUP_REMOVED lines=13> */
[----:B------:R4:W-:Y:S04]  /*35730*/  STL.64 [R1+0x2ee8], R164 ;  /* 0x002ee8a401007387 */ /* 0x0009e80000100a00 */
        /* <DEDUP_REMOVED lines=10> */
[----:B------:R3:W-:Y:S04]  /*357e0*/  STL [R1+0x2e40], R9 ;  /* 0x002e400901007387 */ /* 0x0007e80000100800 */
[----:B------:R-:W-:Y:S04]  /*357f0*/  STL.64 [R1+0x2d98], R6 ;  /* 0x002d980601007387 */ /* 0x000fe80000100a00 */
[----:B------:R3:W-:Y:S04]  /*35800*/  STL.64 [R1+0x2da0], R12 ;  /* 0x002da00c01007387 */ /* 0x0007e80000100a00 */
[----:B----4-:R-:W4:Y:S04]  /*35810*/  LDL.64 R164, [R1+0x5a0] ;  /* 0x0005a00001a47983 */ /* 0x010f280000100a00 */
[----:B------:R-:W4:Y:S04]  /*35820*/  LDL.64 R148, [R1+0x4f0] ;  /* 0x0004f00001947983 */ /* 0x000f280000100a00 */
[----:B------:R-:W4:Y:S04]  /*35830*/  LDL.64 R132, [R1+0x4b0] ;  /* 0x0004b00001847983 */ /* 0x000f280000100a00 */
[----:B------:R-:W4:Y:S01]  /*35840*/  LDL.64 R116, [R1+0x470] ;  /* 0x0004700001747983 */ /* 0x000f220000100a00 */
[----:B-1----:R-:W-:-:S03]  /*35850*/  VIADD R247, R247, 0xffffff7e ;  /* 0xffffff7ef7f77836 */ /* 0x002fc60000000000 */
[----:B------:R-:W4:Y:S04]  /*35860*/  LDL.64 R100, [R1+0x430] ;  /* 0x0004300001647983 */ /* 0x000f280000100a00 */
[----:B------:R-:W4:Y:S04]  /*35870*/  LDL.64 R84, [R1+0x3f0] ;  /* 0x0003f00001547983 */ /* 0x000f280000100a00 */
[----:B------:R-:W4:Y:S04]  /*35880*/  LDL.64 R242, [R1+0x3b0] ;  /* 0x0003b00001f27983 */ /* 0x000f280000100a00 */
[----:B------:R-:W4:Y:S04]  /*35890*/  LDL.64 R226, [R1+0x370] ;  /* 0x0003700001e27983 */ /* 0x000f280000100a00 */
[----:B------:R-:W4:Y:S01]  /*358a0*/  LDL.64 R210, [R1+0x330] ;  /* 0x0003300001d27983 */ /* 0x000f220000100a00 */
[----:B------:R-:W-:-:S03]  /*358b0*/  ISETP.GE.U32.AND P4, PT, R247, 0x7ffffeff, PT ;  /* 0x7ffffefff700780c */ /* 0x000fc60003f86070 */
[----:B------:R-:W4:Y:S01]  /*358c0*/  LDL.64 R194, [R1+0x2f0] ;  /* 0x0002f00001c27983 */ /* 0x000f220000100a00 */
[----:B------:R-:W-:-:S03]  /*358d0*/  ISETP.GE.U32.AND P6, PT, R246, 0x7ffffefe, PT ;  /* 0x7ffffefef600780c */ /* 0x000fc60003fc6070 */
[----:B------:R-:W4:Y:S01]  /*358e0*/  LDL.64 R178, [R1+0x2b0] ;  /* 0x0002b00001b27983 */ /* 0x000f220000100a00 */
[----:B------:R-:W-:-:S03]  /*358f0*/  LOP3.LUT R246, R13, 0x10, RZ, 0x3c, !PT ;  /* 0x000000100df67812 */ /* 0x000fc600078e3cff */
[----:B------:R-:W4:Y:S01]  /*35900*/  LDL.64 R162, [R1+0x270] ;  /* 0x0002700001a27983 */ /* 0x000f220000100a00 */
[C---:B------:R-:W-:Y:S02]  /*35910*/  LOP3.LUT R247, R13.reuse, 0x20, RZ, 0x3c, !PT ;  /* 0x000000200df77812 */ /* 0x040fe400078e3cff */
[C---:B--2---:R-:W-:Y:S01]  /*35920*/  LOP3.LUT R249, R13.reuse, 0x40, RZ, 0x3c, !PT ;  /* 0x000000400df97812 */ /* 0x044fe200078e3cff */
[----:B------:R-:W2:Y:S01]  /*35930*/  LDL.64 R146, [R1+0x230] ;  /* 0x0002300001927983 */ /* 0x000ea20000100a00 */
[C---:B------:R-:W-:Y:S02]  /*35940*/  LOP3.LUT R250, R13.reuse, 0x50, RZ, 0x3c, !PT ;  /* 0x000000500dfa7812 */ /* 0x040fe400078e3cff */
[C---:B------:R-:W-:Y:S01]  /*35950*/  LOP3.LUT R248, R13.reuse, 0x30, RZ, 0x3c, !PT ;  /* 0x000000300df87812 */ /* 0x040fe200078e3cff */
[----:B------:R-:W2:Y:S01]  /*35960*/  LDL.64 R130, [R1+0x1f0] ;  /* 0x0001f00001827983 */ /* 0x000ea20000100a00 */
[C---:B------:R-:W-:Y:S02]  /*35970*/  LOP3.LUT R251, R13.reuse, 0x60, RZ, 0x3c, !PT ;  /* 0x000000600dfb7812 */ /* 0x040fe400078e3cff */
[----:B------:R-:W-:Y:S01]  /*35980*/  LOP3.LUT R177, R13, 0x70, RZ, 0x3c, !PT ;  /* 0x000000700db17812 */ /* 0x000fe200078e3cff */
[----:B------:R-:W2:Y:S01]  /*35990*/  LDL.64 R114, [R1+0x1b0] ;  /* 0x0001b00001727983 */ /* 0x000ea20000100a00 */
[----:B---3--:R-:W-:-:S03]  /*359a0*/  IADD3 R9, R252, R13, RZ ;  /* 0x0000000dfc097210 */ /* 0x008fc60007ffe0ff */
[----:B------:R-:W3:Y:S01]  /*359b0*/  LDL.64 R98, [R1+0x170] ;  /* 0x0001700001627983 */ /* 0x000ee20000100a00 */
[C---:B------:R-:W-:Y:S01]  /*359c0*/  IMAD.IADD R246, R252.reuse, 0x1, R246 ;  /* 0x00000001fcf67824 */ /* 0x040fe200078e02f6 */
[C---:B------:R-:W-:Y:S02]  /*359d0*/  IADD3 R248, R252.reuse, R248, RZ ;  /* 0x000000f8fcf87210 */ /* 0x040fe40007ffe0ff */
[----:B------:R-:W3:Y:S01]  /*359e0*/  LDL.64 R240, [R1+0x130] ;  /* 0x0001300001f07983 */ /* 0x000ee20000100a00 */
[C---:B------:R-:W-:Y:S01]  /*359f0*/  IMAD.IADD R247, R252.reuse, 0x1, R247 ;  /* 0x00000001fcf77824 */ /* 0x040fe200078e02f7 */
[C---:B------:R-:W-:Y:S01]  /*35a00*/  IADD3 R251, R252.reuse, R251, RZ ;  /* 0x000000fbfcfb7210 */ /* 0x040fe20007ffe0ff */
[C---:B------:R-:W-:Y:S01]  /*35a10*/  IMAD.IADD R249, R252.reuse, 0x1, R249 ;  /* 0x00000001fcf97824 */ /* 0x040fe200078e02f9 */
[----:B------:R-:W3:Y:S01]  /*35a20*/  LDL.64 R224, [R1+0xf0] ;  /* 0x0000f00001e07983 */ /* 0x000ee20000100a00 */
[C---:B------:R-:W-:Y:S02]  /*35a30*/  IMAD.IADD R250, R252.reuse, 0x1, R250 ;  /* 0x00000001fcfa7824 */ /* 0x040fe400078e02fa */
[----:B------:R-:W-:Y:S01]  /*35a40*/  IMAD.IADD R252, R252, 0x1, R177 ;  /* 0x00000001fcfc7824 */ /* 0x000fe200078e02b1 */
[----:B------:R-:W3:Y:S04]  /*35a50*/  LDL.64 R208, [R1+0xb0] ;  /* 0x0000b00001d07983 */ /* 0x000ee80000100a00 */
[----:B------:R-:W3:Y:S04]  /*35a60*/  LDL.64 R192, [R1+0x70] ;  /* 0x0000700001c07983 */ /* 0x000ee80000100a00 */
[----:B------:R-:W3:Y:S04]  /*35a70*/  LDL.64 R176, [R1+0x30] ;  /* 0x0000300001b07983 */ /* 0x000ee80000100a00 */
[----:B------:R-:W-:Y:S04]  /*35a80*/  LDGSTS.E [R9], desc[UR60][R76.64], P1 ;  /* 0x000000004c097fae */ /* 0x000fe8000892187c */
[----:B------:R-:W-:Y:S04]  /*35a90*/  LDGSTS.E [R9+0x400], desc[UR60][R4.64], P1 ;  /* 0x0040000004097fae */ /* 0x000fe8000892187c */
        /* <DEDUP_REMOVED lines=28> */
[----:B------:R-:W3:Y:S04]  /*35c60*/  LDL.LU.64 R12, [R1+0x78] ;  /* 0x00007800010c7983 */ /* 0x000ee80000300a00 */
[----:B------:R-:W-:Y:S04]  /*35c70*/  LDGSTS.E [R9+0x7800], desc[UR60][R70.64], P1 ;  /* 0x0780000046097fae */ /* 0x000fe8000892187c */
[----:B------:R-:W3:Y:S04]  /*35c80*/  LDL.LU.64 R6, [R1+0x38] ;  /* 0x0000380001067983 */ /* 0x000ee80000300a00 */
[----:B------:R-:W3:Y:S04]  /*35c90*/  LDL.64 R196, [R1+0xc68] ;  /* 0x000c680001c47983 */ /* 0x000ee80000100a00 */
        /* <DEDUP_REMOVED lines=9> */
[----:B----4-:R-:W-:Y:S04]  /*35d30*/  LDGSTS.E [R9+0x7c00], desc[UR60][R164.64], P1 ;  /* 0x07c00000a4097fae */ /* 0x010fe8000892187c */
[----:B------:R-:W-:Y:S04]  /*35d40*/  LDGSTS.E [R9+0x20000], desc[UR60][R72.64], P1 ;  /* 0x2000000048097fae */ /* 0x000fe8000892187c */
[----:B------:R-:W-:Y:S04]  /*35d50*/  LDGSTS.E [R9+0x20400], desc[UR60][R74.64], P1 ;  /* 0x204000004a097fae */ /* 0x000fe8000892187c */
[----:B------:R-:W-:Y:S04]  /*35d60*/  LDGSTS.E [R9+0x20800], desc[UR60][R148.64], P1 ;  /* 0x2080000094097fae */ /* 0x000fe8000892187c */
[----:B------:R-:W4:Y:S04]  /*35d70*/  LDL.64 R164, [R1+0xbf8] ;  /* 0x000bf80001a47983 */ /* 0x000f280000100a00 */
        /* <DEDUP_REMOVED lines=20> */
[----:B--2---:R-:W-:Y:S04]  /*35ec0*/  LDGSTS.E [R9+0x23400], desc[UR60][R146.64], P1 ;  /* 0x2340000092097fae */ /* 0x004fe8000892187c */
[----:B------:R-:W2:Y:S04]  /*35ed0*/  LDL.64 R162, [R1+0x990] ;  /* 0x0009900001a27983 */ /* 0x000ea80000100a00 */
[----:B------:R-:W-:Y:S04]  /*35ee0*/  LDGSTS.E [R9+0x23800], desc[UR60][R130.64], P1 ;  /* 0x2380000082097fae */ /* 0x000fe8000892187c */
[----:B------:R-:W2:Y:S04]  /*35ef0*/  LDL.64 R146, [R1+0x958] ;  /* 0x0009580001927983 */ /* 0x000ea80000100a00 */
[----:B------:R-:W-:Y:S04]  /*35f00*/  LDGSTS.E [R9+0x23c00], desc[UR60][R114.64], P1 ;  /* 0x23c0000072097fae */ /* 0x000fe8000892187c */
[----:B------:R-:W2:Y:S04]  /*35f10*/  LDL.64 R130, [R1+0x920] ;  /* 0x0009200001827983 */ /* 0x000ea80000100a00 */
[----:B---3--:R-:W-:Y:S04]  /*35f20*/  LDGSTS.E [R9+0x24000], desc[UR60][R98.64], P1 ;  /* 0x2400000062097fae */ /* 0x008fe8000892187c */
[----:B------:R-:W3:Y:S04]  /*35f30*/  LDL.64 R114, [R1+0x8e8] ;  /* 0x0008e80001727983 */ /* 0x000ee80000100a00 */
[----:B------:R-:W-:Y:S04]  /*35f40*/  LDGSTS.E [R9+0x24400], desc[UR60][R240.64], P1 ;  /* 0x24400000f0097fae */ /* 0x000fe8000892187c */
        /* <DEDUP_REMOVED lines=22> */
[----:B------:R-:W3:Y:S04]  /*360b0*/  LDL.64 R196, [R1+0x328] ;  /* 0x0003280001c47983 */ /* 0x000ee80000100a00 */
[----:B------:R-:W3:Y:S04]  /*360c0*/  LDL.64 R180, [R1+0x2e8] ;  /* 0x0002e80001b47983 */ /* 0x000ee80000100a00 */
[----:B----4-:R-:W-:Y:S04]  /*360d0*/  LDGSTS.E [R246+0x880], desc[UR60][R164.64], P1 ;  /* 0x00880000a4f67fae */ /* 0x010fe8000892187c */
        /* <DEDUP_REMOVED lines=23> */
[----:B------:R-:W4:Y:S04]  /*36250*/  LDL.64 R162, [R1+0x560] ;  /* 0x0005600001a27983 */ /* 0x000f280000100a00 */
[----:B------:R-:W-:Y:S04]  /*36260*/  LDGSTS.E [R246+0x3c80], desc[UR60][R130.64], P1 ;  /* 0x03c8000082f67fae */ /* 0x000fe8000892187c */
[----:B------:R-:W2:Y:S04]  /*36270*/  LDL.64 R146, [R1+0x598] ;  /* 0x0005980001927983 */ /* 0x000ea80000100a00 */
[----:B---3--:R-:W-:Y:S04]  /*36280*/  LDGSTS.E [R246+0x4080], desc[UR60][R114.64], P1 ;  /* 0x0408000072f67fae */ /* 0x008fe8000892187c */
[----:B------:R-:W3:Y:S04]  /*36290*/  LDL.64 R130, [R1+0x5d8] ;  /* 0x0005d80001827983 */ /* 0x000ee80000100a00 */
[----:B------:R-:W-:Y:S04]  /*362a0*/  LDGSTS.E [R246+0x4480], desc[UR60][R98.64], P1 ;  /* 0x0448000062f67fae */ /* 0x000fe8000892187c */
[----:B------:R-:W4:Y:S04]  /*362b0*/  LDL.64 R114, [R1+0x610] ;  /* 0x0006100001727983 */ /* 0x000f280000100a00 */
[----:B------:R-:W-:Y:S04]  /*362c0*/  LDGSTS.E [R246+0x4880], desc[UR60][R240.64], P1 ;  /* 0x04880000f0f67fae */ /* 0x000fe8000892187c */
[----:B------:R-:W2:Y:S04]  /*362d0*/  LDL.64 R98, [R1+0x648] ;  /* 0x0006480001627983 */ /* 0x000ea80000100a00 */
[----:B------:R-:W-:Y:S04]  /*362e0*/  LDGSTS.E [R246+0x4c80], desc[UR60][R224.64], P1 ;  /* 0x04c80000e0f67fae */ /* 0x000fe8000892187c */
[----:B------:R-:W3:Y:S04]  /*362f0*/  LDL.64 R240, [R1+0x680] ;  /* 0x0006800001f07983 */ /* 0x000ee80000100a00 */
[----:B------:R-:W-:Y:S04]  /*36300*/  LDGSTS.E [R246+0x5080], desc[UR60][R208.64], P1 ;  /* 0x05080000d0f67fae */ /* 0x000fe8000892187c */
[----:B------:R-:W4:Y:S04]  /*36310*/  LDL.64 R224, [R1+0x6b8] ;  /* 0x0006b80001e07983 */ /* 0x000f280000100a00 */
[----:B------:R-:W-:Y:S04]  /*36320*/  LDGSTS.E [R246+0x5480], desc[UR60][R192.64], P1 ;  /* 0x05480000c0f67fae */ /* 0x000fe8000892187c */
[----:B------:R-:W2:Y:S04]  /*36330*/  LDL.64 R208, [R1+0x6f0] ;  /* 0x0006f00001d07983 */ /* 0x000ea80000100a00 */
[----:B------:R-:W-:Y:S04]  /*36340*/  LDGSTS.E [R246+0x5880], desc[UR60][R176.64], P1 ;  /* 0x05880000b0f67fae */ /* 0x000fe8000892187c */
[----:B------:R-:W3:Y:S04]  /*36350*/  LDL.64 R192, [R1+0x728] ;  /* 0x0007280001c07983 */ /* 0x000ee80000100a00 */
[----:B------:R-:W4:Y:S04]  /*36360*/  LDL.64 R176, [R1+0x760] ;  /* 0x0007600001b07983 */ /* 0x000f280000100a00 */
[----:B----4-:R-:W-:Y:S04]  /*36370*/  LDGSTS.E [R246+0x5c80], desc[UR60][R176.64], P1 ;  /* 0x05c80000b0f67fae */ /* 0x010fe8000892187c */
[----:B---3--:R-:W-:Y:S04]  /*36380*/  LDGSTS.E [R246+0x6080], desc[UR60][R192.64], P1 ;  /* 0x06080000c0f67fae */ /* 0x008fe8000892187c */
[----:B--2---:R-:W-:Y:S04]  /*36390*/  LDGSTS.E [R246+0x6480], desc[UR60][R208.64], P1 ;  /* 0x06480000d0f67fae */ /* 0x004fe8000892187c */
        /* <DEDUP_REMOVED lines=18> */
[----:B------:R-:W2:Y:S04]  /*364c0*/  LDL.LU.64 R176, [R1+0x2f88] ;  /* 0x002f880001b07983 */ /* 0x000ea80000300a00 */
[----:B------:R-:W-:Y:S04]  /*364d0*/  LDGSTS.E [R246+0x23080], desc[UR60][R148.64], P1 ;  /* 0x2308000094f67fae */ /* 0x000fe8000892187c */
[----:B------:R-:W3:Y:S04]  /*364e0*/  LDL.LU.64 R192, [R1+0x2f80] ;  /* 0x002f800001c07983 */ /* 0x000ee80000300a00 */
[----:B------:R-:W-:Y:S04]  /*364f0*/  LDGSTS.E [R246+0x23480], desc[UR60][R132.64], P1 ;  /* 0x2348000084f67fae */ /* 0x000fe8000892187c */
[----:B------:R-:W4:Y:S04]  /*36500*/  LDL.LU.64 R208, [R1+0x2f78] ;  /* 0x002f780001d07983 */ /* 0x000f280000300a00 */
        /* <DEDUP_REMOVED lines=15> */
[----:B------:R-:W2:Y:S04]  /*36600*/  LDL.64 R2, [R1+0xbf0] ;  /* 0x000bf00001027983 */ /* 0x000ea80000100a00 */
[----:B------:R-:W3:Y:S04]  /*36610*/  LDL.64 R10, [R1+0xbb8] ;  /* 0x000bb800010a7983 */ /* 0x000ee80000100a00 */
[----:B------:R-:W4:Y:S04]  /*36620*/  LDL.64 R244, [R1+0xb80] ;  /* 0x000b800001f47983 */ /* 0x000f280000100a00 */
        /* <DEDUP_REMOVED lines=18> */
[----:B------:R-:W-:Y:S04]  /*36750*/  LDGSTS.E [R246+0x25880], desc[UR60][R88.64], P1 ;  /* 0x2588000058f67fae */ /* 0x000fe8000892187c */
[----:B------:R1:W-:Y:S04]  /*36760*/  STL.64 [R1+0x2e48], R88 ;  /* 0x002e485801007387 */ /* 0x0003e80000100a00 */
[----:B------:R-:W-:Y:S04]  /*36770*/  LDGSTS.E [R246+0x25c80], desc[UR60][R104.64], P1 ;  /* 0x25c8000068f67fae */ /* 0x000fe8000892187c */
[----:B------:R-:W-:Y:S04]  /*36780*/  LDGSTS.E [R246+0x26080], desc[UR60][R120.64], P1 ;  /* 0x2608000078f67fae */ /* 0x000fe8000892187c */
[----:B-1----:R-:W2:Y:S04]  /*36790*/  LDL.64 R88, [R1+0xc28] ;  /* 0x000c280001587983 */ /* 0x002ea80000100a00 */
[----:B------:R1:W-:Y:S04]  /*367a0*/  STL.64 [R1+0x2e50], R104 ;  /* 0x002e506801007387 */ /* 0x0003e80000100a00 */
[----:B------:R-:W-:Y:S04]  /*367b0*/  LDGSTS.E [R246+0x26480], desc[UR60][R136.64], P1 ;  /* 0x2648000088f67fae */ /* 0x000fe8000892187c */
[----:B------:R-:W-:Y:S04]  /*367c0*/  LDGSTS.E [R246+0x26880], desc[UR60][R152.64], P1 ;  /* 0x2688000098f67fae */ /* 0x000fe8000892187c */
[----:B-1----:R-:W3:Y:S04]  /*367d0*/  LDL.64 R104, [R1+0xc60] ;  /* 0x000c600001687983 */ /* 0x002ee80000100a00 */
[----:B------:R-:W-:Y:S04]  /*367e0*/  LDGSTS.E [R246+0x26c80], desc[UR60][R168.64], P1 ;  /* 0x26c80000a8f67fae */ /* 0x000fe8000892187c */
[----:B------:R-:W-:Y:S04]  /*367f0*/  LDGSTS.E [R246+0x27080], desc[UR60][R184.64], P1 ;  /* 0x27080000b8f67fae */ /* 0x000fe8000892187c */
[----:B------:R-:W-:Y:S04]  /*36800*/  LDGSTS.E [R246+0x27480], desc[UR60][R200.64], P1 ;  /* 0x27480000c8f67fae */ /* 0x000fe8000892187c */
[----:B------:R-:W-:Y:S04]  /*36810*/  LDGSTS.E [R246+0x27880], desc[UR60][R216.64], P1 ;  /* 0x27880000d8f67fae */ /* 0x000fe8000892187c */
[----:B------:R-:W-:Y:S04]  /*36820*/  LDGSTS.E [R246+0x27c80], desc[UR60][R232.64], P1 ;  /* 0x27c80000e8f67fae */ /* 0x000fe8000892187c */
[----:B------:R-:W-:Y:S04]  /*36830*/  STL.64 [R1+0x2e58], R120 ;  /* 0x002e587801007387 */ /* 0x000fe80000100a00 */
[----:B------:R-:W-:Y:S04]  /*36840*/  STL.64 [R1+0x2e60], R136 ;  /* 0x002e608801007387 */ /* 0x000fe80000100a00 */
[----:B------:R-:W-:Y:S04]  /*36850*/  STL.64 [R1+0x2e68], R152 ;  /* 0x002e689801007387 */ /* 0x000fe80000100a00 */
[----:B------:R-:W-:Y:S04]  /*36860*/  STL.64 [R1+0x2e70], R168 ;  /* 0x002e70a801007387 */ /* 0x000fe80000100a00 */
[----:B------:R-:W-:Y:S04]  /*36870*/  STL.64 [R1+0x2e78], R184 ;  /* 0x002e78b801007387 */ /* 0x000fe80000100a00 */
[----:B------:R1:W-:Y:S04]  /*36880*/  STL.64 [R1+0x2e80], R200 ;  /* 0x002e80c801007387 */ /* 0x0003e80000100a00 */
[----:B------:R1:W-:Y:S04]  /*36890*/  STL.64 [R1+0x2e88], R216 ;  /* 0x002e88d801007387 */ /* 0x0003e80000100a00 */
[----:B------:R1:W-:Y:S04]  /*368a0*/  STL.64 [R1+0x2e90], R232 ;  /* 0x002e90e801007387 */ /* 0x0003e80000100a00 */
[----:B-1----:R-:W4:Y:S04]  /*368b0*/  LDL.64 R200, [R1+0x4a0] ;  /* 0x0004a00001c87983 */ /* 0x002f280000100a00 */
[----:B------:R-:W4:Y:S04]  /*368c0*/  LDL.64 R216, [R1+0x4e0] ;  /* 0x0004e00001d87983 */ /* 0x000f280000100a00 */
[----:B------:R-:W4:Y:S04]  /*368d0*/  LDL.64 R232, [R1+0x520] ;  /* 0x0005200001e87983 */ /* 0x000f280000100a00 */
[----:B------:R-:W4:Y:S04]  /*368e0*/  LDL.64 R184, [R1+0x460] ;  /* 0x0004600001b87983 */ /* 0x000f280000100a00 */
[----:B------:R-:W4:Y:S04]  /*368f0*/  LDL.64 R168, [R1+0x420] ;  /* 0x0004200001a87983 */ /* 0x000f280000100a00 */
[----:B------:R-:W4:Y:S04]  /*36900*/  LDL.64 R152, [R1+0x3e0] ;  /* 0x0003e00001987983 */ /* 0x000f280000100a00 */
[----:B------:R-:W4:Y:S04]  /*36910*/  LDL.64 R136, [R1+0x3a0] ;  /* 0x0003a00001887983 */ /* 0x000f280000100a00 */
[----:B------:R-:W4:Y:S04]  /*36920*/  LDL.64 R120, [R1+0x360] ;  /* 0x0003600001787983 */ /* 0x000f280000100a00 */
[----:B---3--:R-:W-:Y:S04]  /*36930*/  LDGSTS.E [R247+0x100], desc[UR60][R104.64], P1 ;  /* 0x0010000068f77fae */ /* 0x008fe8000892187c */
[----:B--2---:R-:W-:Y:S04]  /*36940*/  LDGSTS.E [R247+0x500], desc[UR60][R88.64], P1 ;  /* 0x0050000058f77fae */ /* 0x004fe8000892187c */
[----:B------:R-:W-:Y:S04]  /*36950*/  LDGSTS.E [R247+0x900], desc[UR60][R2.64], P1 ;  /* 0x0090000002f77fae */ /* 0x000fe8000892187c */
[----:B------:R-:W-:Y:S04]  /*36960*/  LDGSTS.E [R247+0xd00], desc[UR60][R10.64], P1 ;  /* 0x00d000000af77fae */ /* 0x000fe8000892187c */
[----:B----4-:R-:W-:Y:S04]  /*36970*/  LDGSTS.E [R247+0x1100], desc[UR60][R244.64], P1 ;  /* 0x01100000f4f77fae */ /* 0x010fe8000892187c */
        /* <DEDUP_REMOVED lines=18> */
[----:B------:R-:W2:Y:S04]  /*36aa0*/  LDL.64 R210, [R1+0x6e8] ;  /* 0x0006e80001d27983 */ /* 0x000ea80000100a00 */
[----:B------:R-:W3:Y:S04]  /*36ab0*/  LDL.64 R194, [R1+0x720] ;  /* 0x0007200001c27983 */ /* 0x000ee80000100a00 */
[----:B------:R-:W4:Y:S04]  /*36ac0*/  LDL.64 R178, [R1+0x758] ;  /* 0x0007580001b27983 */ /* 0x000f280000100a00 */
[----:B------:R-:W2:Y:S04]  /*36ad0*/  LDL.64 R226, [R1+0x6b0] ;  /* 0x0006b00001e27983 */ /* 0x000ea80000100a00 */
        /* <DEDUP_REMOVED lines=224> */
[----:B------:R-:W-:Y:S04]  /*378e0*/  STL.64 [R1+0x2db0], R108 ;  /* 0x002db06c01007387 */ /* 0x000fe80000100a00 */
[----:B------:R-:W-:Y:S04]  /*378f0*/  STL.64 [R1+0x2db8], R124 ;  /* 0x002db87c01007387 */ /* 0x000fe80000100a00 */
[----:B------:R-:W-:Y:S04]  /*37900*/  LDGSTS.E [R248+0x26580], desc[UR60][R140.64], P1 ;  /* 0x265800008cf87fae */ /* 0x000fe8000892187c */
        /* <DEDUP_REMOVED lines=8> */
[----:B------:R1:W-:Y:S04]  /*37990*/  STL.64 [R1+0x2de0], R204 ;  /* 0x002de0cc01007387 */ /* 0x0003e80000100a00 */
[----:B------:R-:W-:Y:S04]  /*379a0*/  LDGSTS.E [R248+0x27980], desc[UR60][R220.64], P1 ;  /* 0x27980000dcf87fae */ /* 0x000fe8000892187c */
[----:B------:R1:W-:Y:S04]  /*379b0*/  STL.64 [R1+0x2de8], R220 ;  /* 0x002de8dc01007387 */ /* 0x0003e80000100a00 */
[----:B-1----:R-:W4:Y:S04]  /*379c0*/  LDL.64 R204, [R1+0x710] ;  /* 0x0007100001cc7983 */ /* 0x002f280000100a00 */
[----:B------:R-:W4:Y:S04]  /*379d0*/  LDL.64 R188, [R1+0x6d8] ;  /* 0x0006d80001bc7983 */ /* 0x000f280000100a00 */
[----:B------:R-:W4:Y:S04]  /*379e0*/  LDL.64 R220, [R1+0x748] ;  /* 0x0007480001dc7983 */ /* 0x000f280000100a00 */
[----:B------:R-:W4:Y:S04]  /*379f0*/  LDL.64 R172, [R1+0x6a0] ;  /* 0x0006a00001ac7983 */ /* 0x000f280000100a00 */
[----:B------:R-:W4:Y:S04]  /*37a00*/  LDL.64 R156, [R1+0x668] ;  /* 0x00066800019c7983 */ /* 0x000f280000100a00 */
[----:B------:R-:W4:Y:S04]  /*37a10*/  LDL.64 R140, [R1+0x630] ;  /* 0x00063000018c7983 */ /* 0x000f280000100a00 */
[----:B------:R-:W-:Y:S04]  /*37a20*/  LDGSTS.E [R248+0x27d80], desc[UR60][R236.64], P1 ;  /* 0x27d80000ecf87fae */ /* 0x000fe8000892187c */
[----:B------:R-:W4:Y:S04]  /*37a30*/  LDL.64 R124, [R1+0x5f8] ;  /* 0x0005f800017c7983 */ /* 0x000f280000100a00 */
[----:B------:R-:W4:Y:S04]  /*37a40*/  LDL.64 R108, [R1+0x5c0] ;  /* 0x0005c000016c7983 */ /* 0x000f280000100a00 */
[----:B--2---:R-:W-:Y:S04]  /*37a50*/  LDGSTS.E [R249+0x200], desc[UR60][R92.64], P1 ;  /* 0x002000005cf97fae */ /* 0x004fe8000892187c */
[----:B------:R-:W-:Y:S04]  /*37a60*/  LDGSTS.E [R249+0x600], desc[UR60][R234.64], P1 ;  /* 0x00600000eaf97fae */ /* 0x000fe8000892187c */
[----:B---3--:R-:W-:Y:S04]  /*37a70*/  LDGSTS.E [R249+0xa00], desc[UR60][R218.64], P1 ;  /* 0x00a00000daf97fae */ /* 0x008fe8000892187c */
[----:B------:R-:W2:Y:S04]  /*37a80*/  LDL.64 R92, [R1+0x580] ;  /* 0x00058000015c7983 */ /* 0x000ea80000100a00 */
[----:B------:R-:W3:Y:S04]  /*37a90*/  LDL.64 R234, [R1+0x548] ;  /* 0x0005480001ea7983 */ /* 0x000ee80000100a00 */
[----:B----4-:R-:W-:Y:S04]  /*37aa0*/  LDGSTS.E [R249+0xe00], desc[UR60][R202.64], P1 ;  /* 0x00e00000caf97fae */ /* 0x010fe8000892187c */
        /* <DEDUP_REMOVED lines=42> */
[----:B------:R-:W-:Y:S04]  /*37d50*/  LDGSTS.E [R249+0x6600], desc[UR60][R188.64], P1 ;  /* 0x06600000bcf97fae */ /* 0x000fe8000892187c */
[----:B------:R-:W-:Y:S04]  /*37d60*/  LDGSTS.E [R249+0x6a00], desc[UR60][R172.64], P1 ;  /* 0x06a00000acf97fae */ /* 0x000fe8000892187c */
[----:B------:R-:W-:Y:S04]  /*37d70*/  LDGSTS.E [R249+0x6e00], desc[UR60][R156.64], P1 ;  /* 0x06e000009cf97fae */ /* 0x000fe8000892187c */
[----:B------:R-:W-:Y:S04]  /*37d80*/  LDGSTS.E [R249+0x7200], desc[UR60][R140.64], P1 ;  /* 0x072000008cf97fae */ /* 0x000fe8000892187c */
[----:B------:R-:W-:Y:S04]  /*37d90*/  LDGSTS.E [R249+0x7600], desc[UR60][R124.64], P1 ;  /* 0x076000007cf97fae */ /* 0x000fe8000892187c */
[----:B------:R-:W-:Y:S04]  /*37da0*/  LDGSTS.E [R249+0x7a00], desc[UR60][R108.64], P1 ;  /* 0x07a000006cf97fae */ /* 0x000fe8000892187c */
        /* <DEDUP_REMOVED lines=8> */
[----:B--2---:R-:W-:Y:S04]  /*37e30*/  LDGSTS.E [R249+0x7e00], desc[UR60][R92.64], P1 ;  /* 0x07e000005cf97fae */ /* 0x004fe8000892187c */
[----:B---3--:R-:W-:Y:S04]  /*37e40*/  LDGSTS.E [R249+0x20200], desc[UR60][R234.64], P1 ;  /* 0x20200000eaf97fae */ /* 0x008fe8000892187c */
[----:B------:R-:W2:Y:S04]  /*37e50*/  LDL.64 R92, [R1+0xc48] ;  /* 0x000c4800015c7983 */ /* 0x000ea80000100a00 */
[----:B----4-:R-:W-:Y:S04]  /*37e60*/  LDGSTS.E [R249+0x20600], desc[UR60][R218.64], P1 ;  /* 0x20600000daf97fae */ /* 0x010fe8000892187c */
[----:B------:R-:W3:Y:S04]  /*37e70*/  LDL.64 R234, [R1+0xc10] ;  /* 0x000c100001ea7983 */ /* 0x000ee80000100a00 */
        /* <DEDUP_REMOVED lines=96> */
[----:B------:R-:W2:Y:S04]  /*38480*/  LDL.64 R10, [R1+0x740] ;  /* 0x00074000010a7983 */ /* 0x000ea80000100a00 */
        /* <DEDUP_REMOVED lines=10> */
[----:B---3--:R-:W-:Y:S04]  /*38530*/  LDGSTS.E [R250+0x20680], desc[UR60][R234.64], P1 ;  /* 0x20680000eafa7fae */ /* 0x008fe8000892187c */
        /* <DEDUP_REMOVED lines=17> */
[----:B------:R-:W-:Y:S04]  /*38650*/  LDGSTS.E [R250+0x24a80], desc[UR60][R120.64], P1 ;  /* 0x24a8000078fa7fae */ /* 0x000fe8000892187c */
[----:B------:R-:W3:Y:S04]  /*38660*/  LDL.64 R92, [R1+0xc40] ;  /* 0x000c4000015c7983 */ /* 0x000ee80000100a00 */
[----:B------:R-:W-:Y:S04]  /*38670*/  LDGSTS.E [R250+0x24e80], desc[UR60][R104.64], P1 ;  /* 0x24e8000068fa7fae */ /* 0x000fe8000892187c */
[----:B------:R-:W4:Y:S04]  /*38680*/  LDL.64 R234, [R1+0xc08] ;  /* 0x000c080001ea7983 */ /* 0x000f280000100a00 */
[----:B------:R-:W-:Y:S04]  /*38690*/  LDGSTS.E [R250+0x25280], desc[UR60][R88.64], P1 ;  /* 0x2528000058fa7fae */ /* 0x000fe8000892187c */
        /* <DEDUP_REMOVED lines=18> */
[----:B------:R-:W-:Y:S04]  /*387c0*/  LDGSTS.E [R250+0x25680], desc[UR60][R2.64], P1 ;  /* 0x2568000002fa7fae */ /* 0x000fe8000892187c */
[----:B------:R-:W2:Y:S04]  /*387d0*/  LDL.64 R104, [R1+0x7e0] ;  /* 0x0007e00001687983 */ /* 0x000ea80000100a00 */
[----:B------:R-:W-:Y:S04]  /*387e0*/  LDGSTS.E [R250+0x25a80], desc[UR60][R96.64], P1 ;  /* 0x25a8000060fa7fae */ /* 0x000fe8000892187c */
[----:B------:R-:W2:Y:S04]  /*387f0*/  LDL.64 R2, [R1+0x7a8] ;  /* 0x0007a80001027983 */ /* 0x000ea80000100a00 */
        /* <DEDUP_REMOVED lines=17> */
[----:B---3--:R-:W-:Y:S04]  /*38910*/  LDGSTS.E [R251+0x300], desc[UR60][R92.64], P1 ;  /* 0x003000005cfb7fae */ /* 0x008fe8000892187c */
[----:B----4-:R-:W-:Y:S04]  /*38920*/  LDGSTS.E [R251+0x700], desc[UR60][R234.64], P1 ;  /* 0x00700000eafb7fae */ /* 0x010fe8000892187c */
[----:B------:R-:W3:Y:S04]  /*38930*/  LDL.64 R92, [R1+0x570] ;  /* 0x00057000015c7983 */ /* 0x000ee80000100a00 */
[----:B--2---:R-:W-:Y:S04]  /*38940*/  LDGSTS.E [R251+0xb00], desc[UR60][R218.64], P1 ;  /* 0x00b00000dafb7fae */ /* 0x004fe8000892187c */
[----:B------:R-:W2:Y:S04]  /*38950*/  LDL.64 R234, [R1+0x538] ;  /* 0x0005380001ea7983 */ /* 0x000ea80000100a00 */
[----:B------:R-:W-:Y:S04]  /*38960*/  LDGSTS.E [R251+0xf00], desc[UR60][R88.64], P1 ;  /* 0x00f0000058fb7fae */ /* 0x000fe8000892187c */
[----:B------:R-:W-:Y:S04]  /*38970*/  LDGSTS.E [R251+0x1300], desc[UR60][R202.64], P1 ;  /* 0x01300000cafb7fae */ /* 0x000fe8000892187c */
        /* <DEDUP_REMOVED lines=47> */
[----:B---3--:R-:W-:Y:S04]  /*38c70*/  LDGSTS.E [R251+0x7f00], desc[UR60][R92.64], P1 ;  /* 0x07f000005cfb7fae */ /* 0x008fe8000892187c */
[----:B--2---:R-:W-:Y:S04]  /*38c80*/  LDGSTS.E [R251+0x20300], desc[UR60][R234.64], P1 ;  /* 0x20300000eafb7fae */ /* 0x004fe8000892187c */
[----:B------:R-:W2:Y:S04]  /*38c90*/  LDL.64 R220, [R1+0x768] ;  /* 0x0007680001dc7983 */ /* 0x000ea80000100a00 */
[----:B------:R-:W3:Y:S04]  /*38ca0*/  LDL.64 R204, [R1+0x730] ;  /* 0x0007300001cc7983 */ /* 0x000ee80000100a00 */
[----:B------:R-:W3:Y:S04]  /*38cb0*/  LDL.64 R188, [R1+0x6f8] ;  /* 0x0006f80001bc7983 */ /* 0x000ee80000100a00 */
[----:B------:R-:W3:Y:S04]  /*38cc0*/  LDL.64 R172, [R1+0x6c0] ;  /* 0x0006c00001ac7983 */ /* 0x000ee80000100a00 */
[----:B------:R-:W3:Y:S04]  /*38cd0*/  LDL.64 R156, [R1+0x688] ;  /* 0x00068800019c7983 */ /* 0x000ee80000100a00 */
[----:B------:R-:W-:Y:S04]  /*38ce0*/  LDGSTS.E [R251+0x20700], desc[UR60][R218.64], P1 ;  /* 0x20700000dafb7fae */ /* 0x000fe8000892187c */
[----:B------:R-:W3:Y:S04]  /*38cf0*/  LDL.64 R140, [R1+0x650] ;  /* 0x00065000018c7983 */ /* 0x000ee80000100a00 */
[----:B------:R-:W-:Y:S04]  /*38d00*/  LDGSTS.E [R251+0x20b00], desc[UR60][R2.64], P1 ;  /* 0x20b0000002fb7fae */ /* 0x000fe8000892187c */
[----:B------:R-:W-:Y:S04]  /*38d10*/  LDGSTS.E [R251+0x20f00], desc[UR60][R202.64], P1 ;  /* 0x20f00000cafb7fae */ /* 0x000fe8000892187c */
[----:B------:R-:W-:Y:S04]  /*38d20*/  LDGSTS.E [R251+0x21300], desc[UR60][R186.64], P1 ;  /* 0x21300000bafb7fae */ /* 0x000fe8000892187c */
[----:B------:R-:W2:Y:S04]  /*38d30*/  LDL.64 R2, [R1] ;  /* 0x0000000001027983 */ /* 0x000ea80000100a00 */
[----:B------:R-:W-:Y:S04]  /*38d40*/  LDGSTS.E [R251+0x21700], desc[UR60][R170.64], P1 ;  /* 0x21700000aafb7fae */ /* 0x000fe8000892187c */
[----:B------:R-:W-:Y:S04]  /*38d50*/  LDGSTS.E [R251+0x21b00], desc[UR60][R154.64], P1 ;  /* 0x21b000009afb7fae */ /* 0x000fe8000892187c */
[----:B------:R-:W-:Y:S04]  /*38d60*/  LDGSTS.E [R251+0x21f00], desc[UR60][R138.64], P1 ;  /* 0x21f000008afb7fae */ /* 0x000fe8000892187c */
[----:B------:R-:W-:Y:S04]  /*38d70*/  LDGSTS.E [R251+0x22300], desc[UR60][R122.64], P1 ;  /* 0x223000007afb7fae */ /* 0x000fe8000892187c */
[----:B------:R-:W-:Y:S04]  /*38d80*/  LDGSTS.E [R251+0x22700], desc[UR60][R106.64], P1 ;  /* 0x227000006afb7fae */ /* 0x000fe8000892187c */
        /* <DEDUP_REMOVED lines=33> */
[----:B------:R-:W4:Y:S04]  /*38fa0*/  LDL.64 R88, [R1+0x9d0] ;  /* 0x0009d00001587983 */ /* 0x000f280000100a00 */
[----:B--2---:R-:W-:Y:S04]  /*38fb0*/  LDGSTS.E [R251+0x25700], desc[UR60][R2.64], P1 ;  /* 0x2570000002fb7fae */ /* 0x004fe8000892187c */
[----:B------:R-:W-:Y:S04]  /*38fc0*/  LDGSTS.E [R251+0x25b00], desc[UR60][R98.64], P1 ;  /* 0x25b0000062fb7fae */ /* 0x000fe8000892187c */
        /* <DEDUP_REMOVED lines=48> */
[----:B--2---:R-:W-:Y:S04]  /*392d0*/  LDGSTS.E [R252+0x4f80], desc[UR60][R2.64], P1 ;  /* 0x04f8000002fc7fae */ /* 0x004fe8000892187c */
[----:B------:R-:W2:Y:S04]  /*392e0*/  LDL.64 R2, [R1+0x7a0] ;  /* 0x0007a00001027983 */ /* 0x000ea80000100a00 */
[----:B----4-:R-:W-:Y:S04]  /*392f0*/  LDGSTS.E [R252+0x5380], desc[UR60][R88.64], P1 ;  /* 0x0538000058fc7fae */ /* 0x010fe8000892187c */
[----:B------:R-:W4:Y:S04]  /*39300*/  LDL.64 R88, [R1+0xb8] ;  /* 0x0000b80001587983 */ /* 0x000f280000100a00 */
        /* <DEDUP_REMOVED lines=9> */
[----:B------:R1:W-:Y:S04]  /*393a0*/  LDGSTS.E [R252+0x7b80], desc[UR60][R92.64], P1 ;  /* 0x07b800005cfc7fae */ /* 0x0003e8000892187c */
[----:B------:R-:W-:Y:S04]  /*393b0*/  LDGSTS.E [R252+0x7f80], desc[UR60][R234.64], P1 ;  /* 0x07f80000eafc7fae */ /* 0x000fe8000892187c */
[----:B---3--:R-:W-:Y:S04]  /*393c0*/  LDGSTS.E [R252+0x20380], desc[UR60][R218.64], P1 ;  /* 0x20380000dafc7fae */ /* 0x008fe8000892187c */
[----:B------:R-:W-:Y:S01]  /*393d0*/  LDGSTS.E [R252+0x20780], desc[UR60][R202.64], P1 ;  /* 0x20780000cafc7fae */ /* 0x000fe2000892187c */
[----:B-1----:R-:W1:Y:S03]  /*393e0*/  LDC R92, c[0x0][0x230] ;  /* 0x00008c00ff5c7b82 */ /* 0x002e660000000800 */
[----:B------:R-:W-:Y:S04]  /*393f0*/  LDGSTS.E [R252+0x20b80], desc[UR60][R186.64], P1 ;  /* 0x20b80000bafc7fae */ /* 0x000fe8000892187c */
[----:B------:R-:W-:Y:S01]  /*39400*/  LDGSTS.E [R252+0x20f80], desc[UR60][R170.64], P1 ;  /* 0x20f80000aafc7fae */ /* 0x000fe2000892187c */
[----:B------:R-:W2:Y:S03]  /*39410*/  LDC R93, c[0x0][0x230] ;  /* 0x00008c00ff5d7b82 */ /* 0x000ea60000000800 */
[----:B------:R-:W-:Y:S04]  /*39420*/  LDGSTS.E [R252+0x21380], desc[UR60][R154.64], P1 ;  /* 0x213800009afc7fae */ /* 0x000fe8000892187c */
[----:B------:R-:W-:Y:S04]  /*39430*/  LDGSTS.E [R252+0x21780], desc[UR60][R138.64], P1 ;  /* 0x217800008afc7fae */ /* 0x000fe8000892187c */
[----:B------:R-:W-:Y:S04]  /*39440*/  LDGSTS.E [R252+0x21b80], desc[UR60][R122.64], P1 ;  /* 0x21b800007afc7fae */ /* 0x000fe8000892187c */
[----:B------:R3:W-:Y:S04]  /*39450*/  LDGSTS.E [R252+0x21f80], desc[UR60][R106.64], P1 ;  /* 0x21f800006afc7fae */ /* 0x0007e8000892187c */
[----:B------:R-:W-:Y:S04]  /*39460*/  LDGSTS.E [R252+0x22380], desc[UR60][R90.64], P1 ;  /* 0x223800005afc7fae */ /* 0x000fe8000892187c */
[----:B------:R-:W-:Y:S04]  /*39470*/  LDGSTS.E [R252+0x22780], desc[UR60][R232.64], P1 ;  /* 0x22780000e8fc7fae */ /* 0x000fe8000892187c */
[----:B------:R1:W-:Y:S01]  /*39480*/  LDGSTS.E [R252+0x22b80], desc[UR60][R136.64], P1 ;  /* 0x22b8000088fc7fae */ /* 0x0003e2000892187c */
[----:B---3--:R-:W3:Y:S03]  /*39490*/  LDC R106, c[0x0][0x230] ;  /* 0x00008c00ff6a7b82 */ /* 0x008ee60000000800 */
[----:B------:R2:W-:Y:S04]  /*394a0*/  LDGSTS.E [R252+0x22f80], desc[UR60][R216.64], P1 ;  /* 0x22f80000d8fc7fae */ /* 0x0005e8000892187c */
[----:B------:R-:W-:Y:S04]  /*394b0*/  LDGSTS.E [R252+0x23380], desc[UR60][R200.64], P1 ;  /* 0x23380000c8fc7fae */ /* 0x000fe8000892187c */
[----:B------:R-:W-:Y:S01]  /*394c0*/  LDGSTS.E [R252+0x23780], desc[UR60][R184.64], P1 ;  /* 0x23780000b8fc7fae */ /* 0x000fe2000892187c */
[----:B-1----:R-:W1:Y:S03]  /*394d0*/  LDC R136, c[0x0][0x230] ;  /* 0x00008c00ff887b82 */ /* 0x002e660000000800 */
[----:B------:R-:W-:Y:S04]  /*394e0*/  LDGSTS.E [R252+0x23b80], desc[UR60][R168.64], P1 ;  /* 0x23b80000a8fc7fae */ /* 0x000fe8000892187c */
[----:B------:R-:W-:Y:S01]  /*394f0*/  LDGSTS.E [R252+0x23f80], desc[UR60][R152.64], P1 ;  /* 0x23f8000098fc7fae */ /* 0x000fe2000892187c */
[----:B--2---:R-:W2:Y:S03]  /*39500*/  LDC R216, c[0x0][0x230] ;  /* 0x00008c00ffd87b82 */ /* 0x004ea60000000800 */
[----:B------:R-:W-:Y:S04]  /*39510*/  LDGSTS.E [R252+0x24380], desc[UR60][R120.64], P1 ;  /* 0x2438000078fc7fae */ /* 0x000fe8000892187c */
[----:B------:R-:W-:Y:S04]  /*39520*/  LDGSTS.E [R252+0x24780], desc[UR60][R104.64], P1 ;  /* 0x2478000068fc7fae */ /* 0x000fe8000892187c */
[----:B------:R-:W3:Y:S04]  /*39530*/  LDL.LU.64 R2, [R1+0x2e98] ;  /* 0x002e980001027983 */ /* 0x000ee80000300a00 */
[----:B------:R-:W3:Y:S04]  /*39540*/  LDL.LU R137, [R1+0x1468] ;  /* 0x0014680001897983 */ /* 0x000ee80000300800 */
[----:B------:R-:W3:Y:S04]  /*39550*/  LDL.LU.64 R200, [R1+0x1460] ;  /* 0x0014600001c87983 */ /* 0x000ee80000300a00 */
[----:B------:R-:W3:Y:S04]  /*39560*/  LDL.LU.64 R120, [R1+0xc90] ;  /* 0x000c900001787983 */ /* 0x000ee80000300a00 */
[----:B------:R-:W3:Y:S04]  /*39570*/  LDL.LU.64 R184, [R1+0xc98] ;  /* 0x000c980001b87983 */ /* 0x000ee80000300a00 */
[----:B------:R-:W3:Y:S04]  /*39580*/  LDL.LU.64 R168, [R1+0xca0] ;  /* 0x000ca00001a87983 */ /* 0x000ee80000300a00 */
[----:B------:R-:W3:Y:S04]  /*39590*/  LDL.LU.64 R104, [R1+0xca8] ;  /* 0x000ca80001687983 */ /* 0x000ee80000300a00 */
[----:B------:R-:W3:Y:S04]  /*395a0*/  LDL.LU.64 R232, [R1+0xcb0] ;  /* 0x000cb00001e87983 */ /* 0x000ee80000300a00 */
[----:B----4-:R4:W-:Y:S04]  /*395b0*/  LDGSTS.E [R252+0x24b80], desc[UR60][R88.64], P1 ;  /* 0x24b8000058fc7fae */ /* 0x0109e8000892187c */
[----:B------:R-:W-:Y:S04]  /*395c0*/  LDGSTS.E [R252+0x24f80], desc[UR60][R12.64], P1 ;  /* 0x24f800000cfc7fae */ /* 0x000fe8000892187c */
[----:B------:R-:W-:Y:S01]  /*395d0*/  LDGSTS.E [R252+0x25380], desc[UR60][R6.64], P1 ;  /* 0x2538000006fc7fae */ /* 0x000fe2000892187c */
[----:B----4-:R-:W4:Y:S03]  /*395e0*/  LDC R88, c[0x0][0x238] ;  /* 0x00008e00ff587b82 */ /* 0x010f260000000800 */
[----:B------:R-:W-:Y:S04]  /*395f0*/  LDGSTS.E [R252+0x25780], desc[UR60][R84.64], P1 ;  /* 0x2578000054fc7fae */ /* 0x000fe8000892187c */
[----:B------:R-:W-:Y:S01]  /*39600*/  LDGSTS.E [R252+0x25b80], desc[UR60][R100.64], P1 ;  /* 0x25b8000064fc7fae */ /* 0x000fe2000892187c */
[----:B------:R-:W1:Y:S03]  /*39610*/  LDC R89, c[0x0][0x230] ;  /* 0x00008c00ff597b82 */ /* 0x000e660000000800 */
[----:B------:R-:W-:Y:S04]  /*39620*/  LDGSTS.E [R252+0x25f80], desc[UR60][R116.64], P1 ;  /* 0x25f8000074fc7fae */ /* 0x000fe8000892187c */
[----:B------:R-:W-:Y:S04]  /*39630*/  LDGSTS.E [R252+0x26380], desc[UR60][R132.64], P1 ;  /* 0x2638000084fc7fae */ /* 0x000fe8000892187c */
[----:B------:R-:W-:Y:S04]  /*39640*/  LDGSTS.E [R252+0x26780], desc[UR60][R148.64], P1 ;  /* 0x2678000094fc7fae */ /* 0x000fe8000892187c */
[----:B------:R-:W-:Y:S01]  /*39650*/  LDGSTS.E [R252+0x26b80], desc[UR60][R164.64], P1 ;  /* 0x26b80000a4fc7fae */ /* 0x000fe2000892187c */
[----:B----4-:R-:W-:-:S03]  /*39660*/  SHF.L.U32 R217, R88, 0x7, RZ ;  /* 0x0000000758d97819 */ /* 0x010fc600000006ff */
[----:B------:R-:W-:Y:S04]  /*39670*/  LDGSTS.E [R252+0x26f80], desc[UR60][R180.64], P1 ;  /* 0x26f80000b4fc7fae */ /* 0x000fe8000892187c */
[----:B------:R-:W-:Y:S01]  /*39680*/  LDGSTS.E [R252+0x27380], desc[UR60][R196.64], P1 ;  /* 0x27380000c4fc7fae */ /* 0x000fe2000892187c */
[----:B-1----:R-:W-:-:S03]  /*39690*/  VIADD R89, R89, 0xffffff7c ;  /* 0xffffff7c59597836 */ /* 0x002fc60000000000 */
[----:B------:R-:W-:Y:S01]  /*396a0*/  LDGSTS.E [R252+0x27780], desc[UR60][R212.64], P1 ;  /* 0x27780000d4fc7fae */ /* 0x000fe2000892187c */
[----:B------:R-:W-:-:S03]  /*396b0*/  IMAD.WIDE R80, R217, 0x4, R80 ;  /* 0x00000004d9507825 */ /* 0x000fc600078e0250 */
[----:B------:R-:W-:Y:S01]  /*396c0*/  LDGSTS.E [R252+0x27b80], desc[UR60][R228.64], P1 ;  /* 0x27b80000e4fc7fae */ /* 0x000fe2000892187c */
[----:B------:R-:W-:-:S03]  /*396d0*/  IMAD.WIDE R90, R217, 0x4, R78 ;  /* 0x00000004d95a7825 */ /* 0x000fc600078e024e */
[----:B------:R-:W-:Y:S01]  /*396e0*/  LDGSTS.E [R252+0x27f80], desc[UR60][R82.64], P1 ;  /* 0x27f8000052fc7fae */ /* 0x000fe2000892187c */
[----:B------:R-:W-:-:S03]  /*396f0*/  ISETP.GE.U32.AND P1, PT, R89, 0x7ffffefd, PT ;  /* 0x7ffffefd5900780c */ /* 0x000fc60003f26070 */
[----:B------:R-:W4:Y:S04]  /*39700*/  LDL.LU.64 R88, [R1+0xcb8] ;  /* 0x000cb80001587983 */ /* 0x000f280000300a00 */
[----:B------:R1:W-:Y:S04]  /*39710*/  STL.64 [R1+0x1550], R80 ;  /* 0x0015505001007387 */ /* 0x0003e80000100a00 */
[----:B------:R1:W-:Y:S04]  /*39720*/  STL.64 [R1+0x1560], R90 ;  /* 0x0015605a01007387 */ /* 0x0003e80000100a00 */
[----:B------:R-:W4:Y:S04]  /*39730*/  LDL.LU.64 R152, [R1+0xcc0] ;  /* 0x000cc00001987983 */ /* 0x000f280000300a00 */
[----:B------:R-:W0:Y:S01]  /*39740*/  LDGDEPBAR ;  /* 0x00000000000079af */ /* 0x000e220000000000 */
[----:B------:R-:W-:Y:S01]  /*39750*/  BAR.SYNC.DEFER_BLOCKING 0x0 ;  /* 0x0000000000007b1d */ /* 0x000fe20000010000 */
[----:B--2---:R-:W-:-:S02]  /*39760*/  VIADD R79, R216, 0xffffff5e ;  /* 0xffffff5ed84f7836 */ /* 0x004fc40000000000 */
[----:B---3--:R-:W-:-:S03]  /*39770*/  IMAD.WIDE R122, R217, 0x4, R200 ;  /* 0x00000004d97a7825 */ /* 0x008fc600078e02c8 */
[----:B------:R-:W-:Y:S01]  /*39780*/  @!PT LDS RZ, [RZ] ;  /* 0x00000000fffff984 */ /* 0x000fe20000000800 */
[----:B------:R-:W-:Y:S01]  /*39790*/  @!PT LDS RZ, [RZ] ;  /* 0x00000000fffff984 */ /* 0x000fe20000000800 */
[----:B------:R-:W-:Y:S01]  /*397a0*/  @!PT LDS RZ, [RZ] ;  /* 0x00000000fffff984 */ /* 0x000fe20000000800 */
[----:B------:R1:W-:Y:S02]  /*397b0*/  LDGSTS.E [R137+-0x20000], desc[UR60][R80.64], !P5 ;  /* 0xe000000050897fae */ /* 0x0003e4000e92187c */
[----:B------:R-:W2:Y:S01]  /*397c0*/  LDC R216, c[0x0][0x23c] ;  /* 0x00008f00ffd87b82 */ /* 0x000ea20000000800 */
[C---:B------:R-:W-:Y:S01]  /*397d0*/  IMAD.WIDE R120, R217.reuse, 0x4, R120 ;  /* 0x00000004d9787825 */ /* 0x040fe200078e0278 */
[----:B------:R-:W-:Y:S03]  /*397e0*/  STL.64 [R1+0x14e0], R122 ;  /* 0x0014e07a01007387 */ /* 0x000fe60000100a00 */
[C---:B------:R-:W-:Y:S01]  /*397f0*/  IMAD.WIDE R108, R217.reuse, 0x4, R184 ;  /* 0x00000004d96c7825 */ /* 0x040fe200078e02b8 */
[----:B------:R3:W-:Y:S03]  /*39800*/  STL.64 [R1+0x14e8], R120 ;  /* 0x0014e87801007387 */ /* 0x0007e60000100a00 */
[C---:B-1----:R-:W-:Y:S01]  /*39810*/  IMAD.WIDE R80, R217.reuse, 0x4, R168 ;  /* 0x00000004d9507825 */ /* 0x042fe200078e02a8 */
[----:B------:R-:W2:Y:S04]  /*39820*/  LDL.LU.64 R200, [R1+0xcc8] ;  /* 0x000cc80001c87983 */ /* 0x000ea80000300a00 */
[----:B------:R-:W2:Y:S04]  /*39830*/  LDL.LU.64 R184, [R1+0xcd0] ;  /* 0x000cd00001b87983 */ /* 0x000ea80000300a00 */
[----:B------:R1:W-:Y:S04]  /*39840*/  LDGSTS.E [R137+-0x1c000], desc[UR60][R90.64], !P5 ;  /* 0xe40000005a897fae */ /* 0x0003e8000e92187c */
[----:B------:R3:W-:Y:S04]  /*39850*/  STL.64 [R1+0x14f0], R108 ;  /* 0x0014f06c01007387 */ /* 0x0007e80000100a00 */
[----:B------:R-:W-:Y:S04]  /*39860*/  LDGSTS.E [R137+-0x1fffc], desc[UR60][R122.64], !P4 ;  /* 0xe00040007a897fae */ /* 0x000fe8000e12187c */
[----:B------:R4:W-:Y:S01]  /*39870*/  STL.64 [R1+0x14f8], R80 ;  /* 0x0014f85001007387 */ /* 0x0009e20000100a00 */
[----:B------:R-:W-:Y:S01]  /*39880*/  IMAD.WIDE R104, R217, 0x4, R104 ;  /* 0x00000004d9687825 */ /* 0x000fe200078e0268 */
[----:B-1----:R-:W1:Y:S02]  /*39890*/  LDC R91, c[0x0][0x230] ;  /* 0x00008c00ff5b7b82 */ /* 0x002e640000000800 */
[----:B------:R-:W2:Y:S04]  /*398a0*/  LDL.LU.64 R168, [R1+0xcd8] ;  /* 0x000cd80001a87983 */ /* 0x000ea80000300a00 */
[----:B------:R-:W-:Y:S01]  /*398b0*/  LDGSTS.E [R137+-0x1bffc], desc[UR60][R120.64], !P4 ;  /* 0xe400400078897fae */ /* 0x000fe2000e12187c */
[----:B------:R-:W-:Y:S01]  /*398c0*/  VIADD R78, R136, 0xffffff5f ;  /* 0xffffff5f884e7836 */ /* 0x000fe20000000000 */
[----:B------:R-:W1:Y:S02]  /*398d0*/  LDC R90, c[0x0][0x230] ;  /* 0x00008c00ff5a7b82 */ /* 0x000e640000000800 */
[----:B------:R3:W-:Y:S04]  /*398e0*/  LDGSTS.E [R137+-0x1fff8], desc[UR60][R108.64], !P6 ;  /* 0xe00080006c897fae */ /* 0x0007e8000f12187c */
[----:B---3--:R-:W3:Y:S01]  /*398f0*/  LDL.LU.64 R120, [R1+0xce0] ;  /* 0x000ce00001787983 */ /* 0x008ee20000300a00 */
[----:B------:R-:W-:Y:S01]  /*39900*/  ISETP.GE.U32.AND P4, PT, R79, 0x7ffffedf, PT ;  /* 0x7ffffedf4f00780c */ /* 0x000fe20003f86070 */
[----:B------:R-:W1:Y:S01]  /*39910*/  LDC R136, c[0x0][0x230] ;  /* 0x00008c00ff887b82 */ /* 0x000e620000000800 */
[----:B------:R-:W-:Y:S01]  /*39920*/  IMAD.WIDE R108, R217, 0x4, R232 ;  /* 0x00000004d96c7825 */ /* 0x000fe200078e02e8 */
[----:B------:R1:W-:Y:S03]  /*39930*/  STL.64 [R1+0x1500], R104 ;  /* 0x0015006801007387 */ /* 0x0003e60000100a00 */
[----:B------:R-:W-:Y:S01]  /*39940*/  VIADD R79, R106, 0xffffff5c ;  /* 0xffffff5c6a4f7836 */ /* 0x000fe20000000000 */
[----:B------:R-:W3:Y:S04]  /*39950*/  LDL.LU.64 R232, [R1+0xce8] ;  /* 0x000ce80001e87983 */ /* 0x000ee80000300a00 */
[----:B------:R-:W-:Y:S04]  /*39960*/  STL.64 [R1+0x1508], R108 ;  /* 0x0015086c01007387 */ /* 0x000fe80000100a00 */
[----:B------:R4:W-:Y:S04]  /*39970*/  LDGSTS.E [R137+-0x1bff8], desc[UR60][R80.64], !P6 ;  /* 0xe400800050897fae */ /* 0x0009e8000f12187c */
[----:B------:R-:W-:Y:S01]  /*39980*/  LDGSTS.E [R137+-0x1fff4], desc[UR60][R104.64], !P1 ;  /* 0xe000c00068897fae */ /* 0x000fe2000c92187c */
[----:B------:R-:W-:-:S03]  /*39990*/  ISETP.GE.U32.AND P5, PT, R78, 0x7ffffee0, PT ;  /* 0x7ffffee04e00780c */ /* 0x000fc60003fa6070 */
[----:B------:R-:W-:Y:S01]  /*399a0*/  LDGSTS.E [R137+-0x1bff4], desc[UR60][R108.64], !P1 ;  /* 0xe400c0006c897fae */ /* 0x000fe2000c92187c */
[----:B----4-:R-:W-:-:S03]  /*399b0*/  IMAD.WIDE R106, R217, 0x4, R88 ;  /* 0x00000004d96a7825 */ /* 0x010fc600078e0258 */
[----:B------:R-:W4:Y:S04]  /*399c0*/  LDL.LU.64 R88, [R1+0xcf0] ;  /* 0x000cf00001587983 */ /* 0x000f280000300a00 */
[----:B------:R1:W-:Y:S01]  /*399d0*/  STL.64 [R1+0x1758], R106 ;  /* 0x0017586a01007387 */ /* 0x0003e20000100a00 */
[----:B------:R-:W-:Y:S01]  /*399e0*/  IMAD.WIDE R80, R217, 0x4, R152 ;  /* 0x00000004d9507825 */ /* 0x000fe200078e0298 */
[----:B-1----:R-:W-:Y:S02]  /*399f0*/  IADD3 R78, R136, -0xa3, RZ ;  /* 0xffffff5d884e7810 */ /* 0x002fe40007ffe0ff */
[----:B------:R-:W4:Y:S04]  /*39a00*/  LDL.LU.64 R152, [R1+0xcf8] ;  /* 0x000cf80001987983 */ /* 0x000f280000300a00 */
[----:B------:R-:W4:Y:S01]  /*39a10*/  LDL.LU.64 R104, [R1+0xd00] ;  /* 0x000d000001687983 */ /* 0x000f220000300a00 */
[----:B------:R-:W-:Y:S01]  /*39a20*/  ISETP.GE.U32.AND P6, PT, R78, 0x7ffffede, PT ;  /* 0x7ffffede4e00780c */ /* 0x000fe20003fc6070 */
[----:B------:R-:W-:-:S02]  /*39a30*/  VIADD R78, R92, 0xffffff3f ;  /* 0xffffff3f5c4e7836 */ /* 0x000fc40000000000 */
[----:B------:R1:W-:Y:S01]  /*39a40*/  LDGSTS.E [R137+-0x18000], desc[UR60][R106.64], !P5 ;  /* 0xe80000006a897fae */ /* 0x0003e2000e92187c */
[----:B------:R-:W-:Y:S01]  /*39a50*/  ISETP.GE.U32.AND P1, PT, R79, 0x7ffffedd, PT ;  /* 0x7ffffedd4f00780c */ /* 0x000fe20003f26070 */
[----:B------:R-:W4:Y:S02]  /*39a60*/  LDC R92, c[0x0][0x230] ;  /* 0x00008c00ff5c7b82 */ /* 0x000f240000000800 */
[----:B------:R1:W-:Y:S01]  /*39a70*/  LDGSTS.E [R137+-0x14000], desc[UR60][R80.64], !P5 ;  /* 0xec00000050897fae */ /* 0x0003e2000e92187c */
[----:B------:R-:W-:Y:S01]  /*39a80*/  ISETP.GE.U32.AND P5, PT, R78, 0x7ffffec0, PT ;  /* 0x7ffffec04e00780c */ /* 0x000fe20003fa6070 */
[----:B------:R-:W-:Y:S01]  /*39a90*/  VIADD R78, R90, 0xffffff3d ;  /* 0xffffff3d5a4e7836 */ /* 0x000fe20000000000 */
[----:B------:R-:W-:Y:S01]  /*39aa0*/  IADD3 R79, R91, -0xc2, RZ ;  /* 0xffffff3e5b4f7810 */ /* 0x000fe20007ffe0ff */
[----:B------:R1:W-:Y:S02]  /*39ab0*/  STL.64 [R1+0x1760], R80 ;  /* 0x0017605001007387 */ /* 0x0003e40000100a00 */
[----:B-1----:R-:W1:Y:S08]  /*39ac0*/  LDC R107, c[0x0][0x230] ;  /* 0x00008c00ff6b7b82 */ /* 0x002e700000000800 */
[----:B------:R-:W1:Y:S08]  /*39ad0*/  LDC R80, c[0x0][0x230] ;  /* 0x00008c00ff507b82 */ /* 0x000e700000000800 */
[----:B------:R-:W1:Y:S08]  /*39ae0*/  LDC R81, c[0x0][0x230] ;  /* 0x00008c00ff517b82 */ /* 0x000e700000000800 */
[----:B------:R-:W1:Y:S01]  /*39af0*/  LDC R106, c[0x0][0x230] ;  /* 0x00008c00ff6a7b82 */ /* 0x000e620000000800 */
[----:B--2---:R-:W-:-:S04]  /*39b00*/  IMAD.WIDE R124, R217, 0x4, R200 ;  /* 0x00000004d97c7825 */ /* 0x004fc800078e02c8 */
[C---:B------:R-:W-:Y:S01]  /*39b10*/  IMAD.WIDE R122, R217.reuse, 0x4, R184 ;  /* 0x00000004d97a7825 */ /* 0x040fe200078e02b8 */
[----:B------:R-:W-:Y:S04]  /*39b20*/  STL.64 [R1+0x1768], R124 ;  /* 0x0017687c01007387 */ /* 0x000fe80000100a00 */
[----:B------:R-:W-:Y:S04]  /*39b30*/  STL.64 [R1+0x1770], R122 ;  /* 0x0017707a01007387 */ /* 0x000fe80000100a00 */
[----:B------:R-:W-:Y:S04]  /*39b40*/  LDGSTS.E [R137+-0x17ffc], desc[UR60][R124.64], !P4 ;  /* 0xe80040007c897fae */ /* 0x000fe8000e12187c */
[----:B------:R-:W-:Y:S01]  /*39b50*/  LDGSTS.E [R137+-0x13ffc], desc[UR60][R122.64], !P4 ;  /* 0xec0040007a897fae */ /* 0x000fe2000e12187c */
[----:B------:R-:W-:-:S05]  /*39b60*/  IMAD.WIDE R108, R217, 0x4, R168 ;  /* 0x00000004d96c7825 */ /* 0x000fca00078e02a8 */
[----:B------:R-:W-:Y:S01]  /*39b70*/  LDGSTS.E [R137+-0x17ff8], desc[UR60][R108.64], !P6 ;  /* 0xe80080006c897fae */ /* 0x000fe2000f12187c */
[----:B---3--:R-:W-:-:S03]  /*39b80*/  IMAD.WIDE R90, R217, 0x4, R120 ;  /* 0x00000004d95a7825 */ /* 0x008fc600078e0278 */
[----:B------:R-:W2:Y:S04]  /*39b90*/  LDL.LU.64 R120, [R1+0xd08] ;  /* 0x000d080001787983 */ /* 0x000ea80000300a00 */
[----:B------:R-:W3:Y:S04]  /*39ba0*/  LDL.LU.64 R200, [R1+0xd10] ;  /* 0x000d100001c87983 */ /* 0x000ee80000300a00 */
[----:B------:R-:W-:Y:S04]  /*39bb0*/  STL.64 [R1+0x1778], R108 ;  /* 0x0017786c01007387 */ /* 0x000fe80000100a00 */
[----:B------:R1:W-:Y:S04]  /*39bc0*/  STL.64 [R1+0x1780], R90 ;  /* 0x0017805a01007387 */ /* 0x0003e80000100a00 */
[----:B------:R-:W3:Y:S04]  /*39bd0*/  LDL.LU.64 R184, [R1+0xd18] ;  /* 0x000d180001b87983 */ /* 0x000ee80000300a00 */
[----:B------:R-:W3:Y:S04]  /*39be0*/  LDL.LU.64 R168, [R1+0xd20] ;  /* 0x000d200001a87983 */ /* 0x000ee80000300a00 */
[----:B------:R1:W-:Y:S02]  /*39bf0*/  LDGSTS.E [R137+-0x13ff8], desc[UR60][R90.64], !P6 ;  /* 0xec0080005a897fae */ /* 0x0003e4000f12187c */
[----:B-1----:R-:W-:-:S05]  /*39c00*/  IMAD.WIDE R90, R217, 0x4, R232 ;  /* 0x00000004d95a7825 */ /* 0x002fca00078e02e8 */
[----:B------:R-:W-:Y:S04]  /*39c10*/  STL.64 [R1+0x1788], R90 ;  /* 0x0017885a01007387 */ /* 0x000fe80000100a00 */
[----:B------:R-:W-:Y:S01]  /*39c20*/  LDGSTS.E [R137+-0x17ff4], desc[UR60][R90.64], !P1 ;  /* 0xe800c0005a897fae */ /* 0x000fe2000c92187c */
[----:B----4-:R-:W-:-:S05]  /*39c30*/  IMAD.WIDE R88, R217, 0x4, R88 ;  /* 0x00000004d9587825 */ /* 0x010fca00078e0258 */
[----:B------:R1:W-:Y:S04]  /*39c40*/  STL.64 [R1+0x1790], R88 ;  /* 0x0017905801007387 */ /* 0x0003e80000100a00 */
[----:B------:R-:W-:Y:S01]  /*39c50*/  LDGSTS.E [R137+-0x13ff4], desc[UR60][R88.64], !P1 ;  /* 0xec00c00058897fae */ /* 0x000fe2000c92187c */
[----:B------:R-:W-:-:S03]  /*39c60*/  IMAD.WIDE R122, R217, 0x4, R152 ;  /* 0x00000004d97a7825 */ /* 0x000fc600078e0298 */
[----:B------:R-:W4:Y:S01]  /*39c70*/  LDL.LU.64 R152, [R1+0xd28] ;  /* 0x000d280001987983 */ /* 0x000f220000300a00 */
[----:B------:R-:W-:-:S03]  /*39c80*/  IMAD.WIDE R108, R217, 0x4, R104 ;  /* 0x00000004d96c7825 */ /* 0x000fc600078e0268 */
[----:B------:R-:W4:Y:S04]  /*39c90*/  LDL.LU.64 R104, [R1+0xd30] ;  /* 0x000d300001687983 */ /* 0x000f280000300a00 */
[----:B------:R3:W-:Y:S04]  /*39ca0*/  STL.64 [R1+0x1958], R122 ;  /* 0x0019587a01007387 */ /* 0x0007e80000100a00 */
[----:B------:R3:W-:Y:S04]  /*39cb0*/  STL.64 [R1+0x1960], R108 ;  /* 0x0019606c01007387 */ /* 0x0007e80000100a00 */
[----:B-1----:R-:W4:Y:S04]  /*39cc0*/  LDL.LU.64 R88, [R1+0xd38] ;  /* 0x000d380001587983 */ /* 0x002f280000300a00 */
[----:B------:R-:W4:Y:S01]  /*39cd0*/  LDL.LU.64 R90, [R1+0xd40] ;  /* 0x000d4000015a7983 */ /* 0x000f220000300a00 */
[----:B------:R-:W-:-:S03]  /*39ce0*/  ISETP.GE.U32.AND P4, PT, R79, 0x7ffffebf, PT ;  /* 0x7ffffebf4f00780c */ /* 0x000fc60003f86070 */
[----:B------:R1:W-:Y:S01]  /*39cf0*/  LDGSTS.E [R137+-0x10000], desc[UR60][R122.64], !P5 ;  /* 0xf00000007a897fae */ /* 0x0003e2000e92187c */
[----:B------:R-:W-:-:S03]  /*39d00*/  ISETP.GE.U32.AND P6, PT, R78, 0x7ffffebe, PT ;  /* 0x7ffffebe4e00780c */ /* 0x000fc60003fc6070 */
[----:B------:R1:W-:Y:S01]  /*39d10*/  LDGSTS.E [R137+-0xc000], desc[UR60][R108.64], !P5 ;  /* 0xf40000006c897fae */ /* 0x0003e2000e92187c */
[----:B------:R-:W-:Y:S02]  /*39d20*/  VIADD R78, R93, 0xffffff3c ;  /* 0xffffff3c5d4e7836 */ /* 0x000fe40000000000 */
[C---:B--2---:R-:W-:Y:S01]  /*39d30*/  IMAD.WIDE R120, R217.reuse, 0x4, R120 ;  /* 0x00000004d9787825 */ /* 0x044fe200078e0278 */
[----:B------:R-:W2:Y:S03]  /*39d40*/  LDC R93, c[0x0][0x230] ;  /* 0x00008c00ff5d7b82 */ /* 0x000ea60000000800 */
[C---:B---3--:R-:W-:Y:S01]  /*39d50*/  IMAD.WIDE R124, R217.reuse, 0x4, R200 ;  /* 0x00000004d97c7825 */ /* 0x048fe200078e02c8 */
[----:B------:R3:W-:Y:S04]  /*39d60*/  STL.64 [R1+0x1968], R120 ;  /* 0x0019687801007387 */ /* 0x0007e80000100a00 */
[----:B------:R-:W-:Y:S04]  /*39d70*/  STL.64 [R1+0x1970], R124 ;  /* 0x0019707c01007387 */ /* 0x000fe80000100a00 */
[----:B------:R-:W2:Y:S01]  /*39d80*/  LDL.LU.64 R232, [R1+0xd48] ;  /* 0x000d480001e87983 */ /* 0x000ea20000300a00 */
[----:B-1----:R-:W-:-:S03]  /*39d90*/  IMAD.WIDE R122, R217, 0x4, R184 ;  /* 0x00000004d97a7825 */ /* 0x002fc600078e02b8 */
[----:B------:R-:W-:Y:S01]  /*39da0*/  LDGSTS.E [R137+-0xfffc], desc[UR60][R120.64], !P4 ;  /* 0xf000400078897fae */ /* 0x000fe2000e12187c */
[----:B------:R-:W-:-:S03]  /*39db0*/  IMAD.WIDE R108, R217, 0x4, R168 ;  /* 0x00000004d96c7825 */ /* 0x000fc600078e02a8 */
[----:B------:R-:W-:Y:S04]  /*39dc0*/  STL.64 [R1+0x1978], R122 ;  /* 0x0019787a01007387 */ /* 0x000fe80000100a00 */
[----:B------:R-:W2:Y:S04]  /*39dd0*/  LDL.LU.64 R200, [R1+0xd58] ;  /* 0x000d580001c87983 */ /* 0x000ea80000300a00 */
[----:B------:R1:W-:Y:S04]  /*39de0*/  STL.64 [R1+0x1980], R108 ;  /* 0x0019806c01007387 */ /* 0x0003e80000100a00 */
[----:B------:R-:W2:Y:S04]  /*39df0*/  LDL.LU.64 R184, [R1+0xd50] ;  /* 0x000d500001b87983 */ /* 0x000ea80000300a00 */
[----:B---3--:R-:W3:Y:S04]  /*39e00*/  LDL.LU.64 R120, [R1+0xd68] ;  /* 0x000d680001787983 */ /* 0x008ee80000300a00 */
[----:B------:R-:W3:Y:S04]  /*39e10*/  LDL.LU.64 R168, [R1+0xd60] ;  /* 0x000d600001a87983 */ /* 0x000ee80000300a00 */
[----:B------:R-:W-:Y:S01]  /*39e20*/  LDGSTS.E [R137+-0xbffc], desc[UR60][R124.64], !P4 ;  /* 0xf40040007c897fae */ /* 0x000fe2000e12187c */
[----:B------:R-:W-:-:S03]  /*39e30*/  ISETP.GE.U32.AND P1, PT, R78, 0x7ffffebd, PT ;  /* 0x7ffffebd4e00780c */ /* 0x000fc60003f26070 */
[----:B------:R-:W-:Y:S04]  /*39e40*/  LDGSTS.E [R137+-0xfff8], desc[UR60][R122.64], !P6 ;  /* 0xf00080007a897fae */ /* 0x000fe8000f12187c */
[----:B------:R1:W-:Y:S01]  /*39e50*/  LDGSTS.E [R137+-0xbff8], desc[UR60][R108.64], !P6 ;  /* 0xf40080006c897fae */ /* 0x0003e2000f12187c */
[----:B------:R-:W-:Y:S01]  /*39e60*/  IADD3 R78, R80, -0xe1, RZ ;  /* 0xffffff1f504e7810 */ /* 0x000fe20007ffe0ff */
[----:B----4-:R-:W-:-:S04]  /*39e70*/  IMAD.WIDE R104, R217, 0x4, R104 ;  /* 0x00000004d9687825 */ /* 0x010fc800078e0268 */
[C---:B-1----:R-:W-:Y:S01]  /*39e80*/  IMAD.WIDE R108, R217.reuse, 0x4, R152 ;  /* 0x00000004d96c7825 */ /* 0x042fe200078e0298 */
[----:B------:R-:W1:Y:S01]  /*39e90*/  LDC R80, c[0x0][0x230] ;  /* 0x00008c00ff507b82 */ /* 0x000e620000000800 */
[----:B------:R-:W4:Y:S01]  /*39ea0*/  LDL.LU.64 R152, [R1+0xd70] ;  /* 0x000d700001987983 */ /* 0x000f220000300a00 */
[----:B------:R-:W-:Y:S01]  /*39eb0*/  ISETP.GE.U32.AND P5, PT, R78, 0x7ffffea0, PT ;  /* 0x7ffffea04e00780c */ /* 0x000fe20003fa6070 */
[C---:B------:R-:W-:Y:S02]  /*39ec0*/  IMAD.WIDE R88, R217.reuse, 0x4, R88 ;  /* 0x00000004d9587825 */ /* 0x040fe400078e0258 */
[----:B------:R-:W-:Y:S04]  /*39ed0*/  STL.64 [R1+0x1988], R108 ;  /* 0x0019886c01007387 */ /* 0x000fe80000100a00 */
[----:B------:R1:W-:Y:S01]  /*39ee0*/  STL.64 [R1+0x1990], R104 ;  /* 0x0019906801007387 */ /* 0x0003e20000100a00 */
[----:B------:R-:W-:-:S03]  /*39ef0*/  IMAD.WIDE R90, R217, 0x4, R90 ;  /* 0x00000004d95a7825 */ /* 0x000fc600078e025a */
[----:B------:R-:W-:Y:S04]  /*39f00*/  LDGSTS.E [R137+-0xfff4], desc[UR60][R108.64], !P1 ;  /* 0xf000c0006c897fae */ /* 0x000fe8000c92187c */
[----:B------:R-:W-:Y:S04]  /*39f10*/  LDGSTS.E [R137+-0xbff4], desc[UR60][R104.64], !P1 ;  /* 0xf400c00068897fae */ /* 0x000fe8000c92187c */
[----:B------:R1:W-:Y:S04]  /*39f20*/  STL.64 [R1+0x1b58], R88 ;  /* 0x001b585801007387 */ /* 0x0003e80000100a00 */
[----:B------:R-:W-:Y:S04]  /*39f30*/  LDGSTS.E [R137+-0x8000], desc[UR60][R88.64], !P5 ;  /* 0xf800000058897fae */ /* 0x000fe8000e92187c */
[----:B-1----:R-:W4:Y:S04]  /*39f40*/  LDL.LU.64 R104, [R1+0xd78] ;  /* 0x000d780001687983 */ /* 0x002f280000300a00 */
[----:B------:R1:W-:Y:S04]  /*39f50*/  STL.64 [R1+0x1b60], R90 ;  /* 0x001b605a01007387 */ /* 0x0003e80000100a00 */
[----:B------:R-:W4:Y:S01]  /*39f60*/  LDL.LU.64 R88, [R1+0xd80] ;  /* 0x000d800001587983 */ /* 0x000f220000300a00 */
[----:B------:R-:W-:-:S02]  /*39f70*/  VIADD R78, R107, 0xffffff1d ;  /* 0xffffff1d6b4e7836 */ /* 0x000fc40000000000 */
[----:B------:R-:W-:Y:S01]  /*39f80*/  VIADD R79, R81, 0xffffff1e ;  /* 0xffffff1e514f7836 */ /* 0x000fe20000000000 */
[----:B------:R1:W-:Y:S01]  /*39f90*/  LDGSTS.E [R137+-0x4000], desc[UR60][R90.64], !P5 ;  /* 0xfc0000005a897fae */ /* 0x0003e2000e92187c */
[----:B------:R-:W4:Y:S01]  /*39fa0*/  LDC R81, c[0x0][0x230] ;  /* 0x00008c00ff517b82 */ /* 0x000f220000000800 */
[----:B------:R-:W-:Y:S02]  /*39fb0*/  ISETP.GE.U32.AND P6, PT, R78, 0x7ffffe9e, PT ;  /* 0x7ffffe9e4e00780c */ /* 0x000fe40003fc6070 */
[----:B------:R-:W-:Y:S02]  /*39fc0*/  ISETP.GE.U32.AND P4, PT, R79, 0x7ffffe9f, PT ;  /* 0x7ffffe9f4f00780c */ /* 0x000fe40003f86070 */
[----:B------:R-:W-:Y:S01]  /*39fd0*/  IADD3 R78, R92, -0xe4, RZ ;  /* 0xffffff1c5c4e7810 */ /* 0x000fe20007ffe0ff */
[----:B------:R-:W-:Y:S02]  /*39fe0*/  VIADD R79, R106, 0xffffff7a ;  /* 0xffffff7a6a4f7836 */ /* 0x000fe40000000000 */
[----:B------:R-:W4:Y:S01]  /*39ff0*/  LDC R92, c[0x0][0x230] ;  /* 0x00008c00ff5c7b82 */ /* 0x000f220000000800 */
[----:B------:R-:W-:-:S07]  /*3a000*/  ISETP.GE.U32.AND P1, PT, R78, 0x7ffffe9d, PT ;  /* 0x7ffffe9d4e00780c */ /* 0x000fce0003f26070 */
[----:B-1----:R-:W1:Y:S08]  /*3a010*/  LDC R90, c[0x0][0x230] ;  /* 0x00008c00ff5a7b82 */ /* 0x002e700000000800 */
[----:B------:R-:W1:Y:S01]  /*3a020*/  LDC R91, c[0x0][0x230] ;  /* 0x00008c00ff5b7b82 */ /* 0x000e620000000800 */
[----:B--2---:R-:W-:-:S05]  /*3a030*/  IMAD.WIDE R140, R217, 0x4, R232 ;  /* 0x00000004d98c7825 */ /* 0x004fca00078e02e8 */
[----:B------:R-:W-:Y:S04]  /*3a040*/  STL.64 [R1+0x1b68], R140 ;  /* 0x001b688c01007387 */ /* 0x000fe80000100a00 */
[----:B------:R-:W-:Y:S01]  /*3a050*/  LDGSTS.E [R137+-0x7ffc], desc[UR60][R140.64], !P4 ;  /* 0xf80040008c897fae */ /* 0x000fe2000e12187c */
[----:B------:R-:W-:-:S04]  /*3a060*/  IMAD.WIDE R124, R217, 0x4, R200 ;  /* 0x00000004d97c7825 */ /* 0x000fc800078e02c8 */
[C---:B------:R-:W-:Y:S02]  /*3a070*/  IMAD.WIDE R138, R217.reuse, 0x4, R184 ;  /* 0x00000004d98a7825 */ /* 0x040fe400078e02b8 */
[----:B------:R-:W2:Y:S02]  /*3a080*/  LDL.LU.64 R184, [R1+0xd88] ;  /* 0x000d880001b87983 */ /* 0x000ea40000300a00 */
[C---:B---3--:R-:W-:Y:S02]  /*3a090*/  IMAD.WIDE R108, R217.reuse, 0x4, R120 ;  /* 0x00000004d96c7825 */ /* 0x048fe400078e0278 */
[----:B------:R-:W-:Y:S02]  /*3a0a0*/  STL.64 [R1+0x1b78], R124 ;  /* 0x001b787c01007387 */ /* 0x000fe40000100a00 */
[C---:B------:R-:W-:Y:S02]  /*3a0b0*/  IMAD.WIDE R122, R217.reuse, 0x4, R168 ;  /* 0x00000004d97a7825 */ /* 0x040fe400078e02a8 */
[----:B------:R-:W-:Y:S04]  /*3a0c0*/  STL.64 [R1+0x1b70], R138 ;  /* 0x001b708a01007387 */ /* 0x000fe80000100a00 */
[----:B------:R-:W3:Y:S04]  /*3a0d0*/  LDL.LU.64 R120, [R1+0xd90] ;  /* 0x000d900001787983 */ /* 0x000ee80000300a00 */
[----:B------:R1:W-:Y:S04]  /*3a0e0*/  STL.64 [R1+0x1b88], R108 ;  /* 0x001b886c01007387 */ /* 0x0003e80000100a00 */
[----:B------:R-:W3:Y:S04]  /*3a0f0*/  LDL.LU.64 R168, [R1+0xd98] ;  /* 0x000d980001a87983 */ /* 0x000ee80000300a00 */
[----:B------:R-:W-:Y:S04]  /*3a100*/  STL.64 [R1+0x1b80], R122 ;  /* 0x001b807a01007387 */ /* 0x000fe80000100a00 */
[----:B------:R-:W-:Y:S04]  /*3a110*/  LDGSTS.E [R137+-0x3ffc], desc[UR60][R138.64], !P4 ;  /* 0xfc0040008a897fae */ /* 0x000fe8000e12187c */
[----:B------:R-:W-:Y:S04]  /*3a120*/  LDGSTS.E [R137+-0x7ff8], desc[UR60][R124.64], !P6 ;  /* 0xf80080007c897fae */ /* 0x000fe8000f12187c */
[----:B------:R-:W-:Y:S04]  /*3a130*/  LDGSTS.E [R137+-0x3ff8], desc[UR60][R122.64], !P6 ;  /* 0xfc0080007a897fae */ /* 0x000fe8000f12187c */
[----:B------:R1:W-:Y:S01]  /*3a140*/  LDGSTS.E [R137+-0x7ff4], desc[UR60][R108.64], !P1 ;  /* 0xf800c0006c897fae */ /* 0x0003e2000c92187c */
[----:B----4-:R-:W-:-:S03]  /*3a150*/  IMAD.WIDE R106, R217, 0x4, R152 ;  /* 0x00000004d96a7825 */ /* 0x010fc600078e0298 */
[----:B------:R-:W4:Y:S04]  /*3a160*/  LDL.LU.64 R152, [R1+0xda0] ;  /* 0x000da00001987983 */ /* 0x000f280000300a00 */
[----:B------:R1:W-:Y:S04]  /*3a170*/  STL.64 [R1+0x1b90], R106 ;  /* 0x001b906a01007387 */ /* 0x0003e80000100a00 */
[----:B------:R1:W-:Y:S02]  /*3a180*/  LDGSTS.E [R137+-0x3ff4], desc[UR60][R106.64], !P1 ;  /* 0xfc00c0006a897fae */ /* 0x0003e4000c92187c */
[----:B-1----:R-:W-:-:S02]  /*3a190*/  IMAD.WIDE R108, R217, 0x4, R104 ;  /* 0x00000004d96c7825 */ /* 0x002fc400078e0268 */
[----:B------:R-:W4:Y:S04]  /*3a1a0*/  LDL.LU.64 R104, [R1+0xda8] ;  /* 0x000da80001687983 */ /* 0x000f280000300a00 */
[----:B------:R-:W4:Y:S01]  /*3a1b0*/  LDL.LU.64 R200, [R1+0xdb0] ;  /* 0x000db00001c87983 */ /* 0x000f220000300a00 */
[----:B------:R-:W-:-:S03]  /*3a1c0*/  IMAD.WIDE R106, R217, 0x4, R88 ;  /* 0x00000004d96a7825 */ /* 0x000fc600078e0258 */
[----:B------:R1:W-:Y:S04]  /*3a1d0*/  STL.64 [R1+0x14a0], R108 ;  /* 0x0014a06c01007387 */ /* 0x0003e80000100a00 */
[----:B------:R-:W4:Y:S04]  /*3a1e0*/  LDL.LU.64 R88, [R1+0xdb8] ;  /* 0x000db80001587983 */ /* 0x000f280000300a00 */
[----:B------:R4:W-:Y:S04]  /*3a1f0*/  STL.64 [R1+0x14a8], R106 ;  /* 0x0014a86a01007387 */ /* 0x0009e80000100a00 */
[----:B------:R-:W4:Y:S01]  /*3a200*/  LDL.LU.64 R136, [R1+0xdc0] ;  /* 0x000dc00001887983 */ /* 0x000f220000300a00 */
[----:B------:R-:W-:-:S02]  /*3a210*/  VIADD R78, R80, 0xffffff7b ;  /* 0xffffff7b504e7836 */ /* 0x000fc40000000000 */
[----:B------:R-:W1:Y:S03]  /*3a220*/  LDC R80, c[0x0][0x230] ;  /* 0x00008c00ff507b82 */ /* 0x000e660000000800 */
[----:B------:R-:W-:Y:S02]  /*3a230*/  ISETP.GE.U32.AND P5, PT, R78, 0x7ffffefc, PT ;  /* 0x7ffffefc4e00780c */ /* 0x000fe40003fa6070 */
[----:B------:R-:W-:Y:S02]  /*3a240*/  ISETP.GE.U32.AND P6, PT, R79, 0x7ffffefb, PT ;  /* 0x7ffffefb4f00780c */ /* 0x000fe40003fc6070 */
[----:B------:R-:W-:Y:S02]  /*3a250*/  IADD3 R78, R93, -0x87, RZ ;  /* 0xffffff795d4e7810 */ /* 0x000fe40007ffe0ff */
[----:B------:R-:W4:Y:S02]  /*3a260*/  LDC R93, c[0x0][0x230] ;  /* 0x00008c00ff5d7b82 */ /* 0x000f240000000800 */
[----:B------:R-:W-:-:S05]  /*3a270*/  ISETP.GE.U32.AND P4, PT, R78, 0x7ffffefa, PT ;  /* 0x7ffffefa4e00780c */ /* 0x000fca0003f86070 */
[----:B------:R3:W-:Y:S04]  /*3a280*/  LDGSTS.E [R245+-0x20000], desc[UR60][R108.64], !P5 ;  /* 0xe00000006cf57fae */ /* 0x0007e8000e92187c */
[----:B------:R4:W-:Y:S01]  /*3a290*/  LDGSTS.E [R245+-0x1c000], desc[UR60][R106.64], !P5 ;  /* 0xe40000006af57fae */ /* 0x0009e2000e92187c */
[----:B-1----:R-:W-:Y:S02]  /*3a2a0*/  VIADD R79, R80, 0xffffff78 ;  /* 0xffffff78504f7836 */ /* 0x002fe40000000000 */
[----:B------:R-:W1:Y:S01]  /*3a2b0*/  LDC R80, c[0x0][0x230] ;  /* 0x00008c00ff507b82 */ /* 0x000e620000000800 */
[----:B------:R-:W-:Y:S02]  /*3a2c0*/  VIADD R78, R90, 0xffffff5b ;  /* 0xffffff5b5a4e7836 */ /* 0x000fe40000000000 */
[----:B------:R-:W-:-:S03]  /*3a2d0*/  ISETP.GE.U32.AND P1, PT, R79, 0x7ffffef9, PT ;  /* 0x7ffffef94f00780c */ /* 0x000fc60003f26070 */
[----:B------:R-:W-:Y:S01]  /*3a2e0*/  ISETP.GE.U32.AND P5, PT, R78, 0x7ffffedc, PT ;  /* 0x7ffffedc4e00780c */ /* 0x000fe20003fa6070 */
[----:B------:R-:W-:Y:S01]  /*3a2f0*/  VIADD R78, R91, 0xffffff59 ;  /* 0xffffff595b4e7836 */ /* 0x000fe20000000000 */
[----:B------:R-:W-:Y:S01]  /*3a300*/  IADD3 R79, R92, -0xa6, RZ ;  /* 0xffffff5a5c4f7810 */ /* 0x000fe20007ffe0ff */
[----:B------:R-:W1:Y:S08]  /*3a310*/  LDC R90, c[0x0][0x230] ;  /* 0x00008c00ff5a7b82 */ /* 0x000e700000000800 */
[----:B------:R-:W1:Y:S08]  /*3a320*/  LDC R92, c[0x0][0x230] ;  /* 0x00008c00ff5c7b82 */ /* 0x000e700000000800 */
[----:B------:R-:W1:Y:S01]  /*3a330*/  LDC R91, c[0x0][0x230] ;  /* 0x00008c00ff5b7b82 */ /* 0x000e620000000800 */
[----:B--2---:R-:W-:-:S05]  /*3a340*/  IMAD.WIDE R122, R217, 0x4, R184 ;  /* 0x00000004d97a7825 */ /* 0x004fca00078e02b8 */
[----:B------:R-:W-:Y:S04]  /*3a350*/  STL.64 [R1+0x14b0], R122 ;  /* 0x0014b07a01007387 */ /* 0x000fe80000100a00 */
[----:B------:R-:W-:Y:S01]  /*3a360*/  LDGSTS.E [R245+-0x1fffc], desc[UR60][R122.64], !P6 ;  /* 0xe00040007af57fae */ /* 0x000fe2000f12187c */
[----:B---3--:R-:W-:-:S05]  /*3a370*/  IMAD.WIDE R120, R217, 0x4, R120 ;  /* 0x00000004d9787825 */ /* 0x008fca00078e0278 */
[----:B------:R2:W-:Y:S01]  /*3a380*/  STL.64 [R1+0x14b8], R120 ;  /* 0x0014b87801007387 */ /* 0x0005e20000100a00 */
[----:B------:R-:W-:-:S03]  /*3a390*/  IMAD.WIDE R108, R217, 0x4, R168 ;  /* 0x00000004d96c7825 */ /* 0x000fc600078e02a8 */
[----:B------:R-:W3:Y:S04]  /*3a3a0*/  LDL.LU.64 R184, [R1+0xdc8] ;  /* 0x000dc80001b87983 */ /* 0x000ee80000300a00 */
[----:B------:R-:W3:Y:S04]  /*3a3b0*/  LDL.LU.64 R168, [R1+0xdd0] ;  /* 0x000dd00001a87983 */ /* 0x000ee80000300a00 */
[----:B------:R1:W-:Y:S04]  /*3a3c0*/  STL.64 [R1+0x14c0], R108 ;  /* 0x0014c06c01007387 */ /* 0x0003e80000100a00 */
[----:B------:R-:W-:Y:S04]  /*3a3d0*/  LDGSTS.E [R245+-0x1bffc], desc[UR60][R120.64], !P6 ;  /* 0xe400400078f57fae */ /* 0x000fe8000f12187c */
[----:B------:R1:W-:Y:S01]  /*3a3e0*/  LDGSTS.E [R245+-0x1fff8], desc[UR60][R108.64], !P4 ;  /* 0xe00080006cf57fae */ /* 0x0003e2000e12187c */
[----:B------:R-:W-:Y:S01]  /*3a3f0*/  ISETP.GE.U32.AND P6, PT, R79, 0x7ffffedb, PT ;  /* 0x7ffffedb4f00780c */ /* 0x000fe20003fc6070 */
[----:B------:R-:W-:-:S02]  /*3a400*/  VIADD R79, R81, 0xffffff58 ;  /* 0xffffff58514f7836 */ /* 0x000fc40000000000 */
[----:B----4-:R-:W-:-:S05]  /*3a410*/  IMAD.WIDE R106, R217, 0x4, R152 ;  /* 0x00000004d96a7825 */ /* 0x010fca00078e0298 */
[----:B------:R4:W-:Y:S04]  /*3a420*/  STL.64 [R1+0x14c8], R106 ;  /* 0x0014c86a01007387 */ /* 0x0009e80000100a00 */
[----:B------:R-:W3:Y:S04]  /*3a430*/  LDL.LU.64 R152, [R1+0xdd8] ;  /* 0x000dd80001987983 */ /* 0x000ee80000300a00 */
[----:B--2---:R-:W2:Y:S04]  /*3a440*/  LDL.LU.64 R120, [R1+0xde0] ;  /* 0x000de00001787983 */ /* 0x004ea80000300a00 */
[----:B------:R4:W-:Y:S01]  /*3a450*/  LDGSTS.E [R245+-0x1bff8], desc[UR60][R106.64], !P4 ;  /* 0xe40080006af57fae */ /* 0x0009e2000e12187c */
[----:B------:R-:W-:-:S02]  /*3a460*/  ISETP.GE.U32.AND P4, PT, R78, 0x7ffffeda, PT ;  /* 0x7ffffeda4e00780c */ /* 0x000fc40003f86070 */
[----:B-1----:R-:W-:Y:S01]  /*3a470*/  IADD3 R78, R80, -0xc5, RZ ;  /* 0xffffff3b504e7810 */ /* 0x002fe20007ffe0ff */
[----:B------:R-:W-:-:S04]  /*3a480*/  IMAD.WIDE R104, R217, 0x4, R104 ;  /* 0x00000004d9687825 */ /* 0x000fc800078e0268 */
[C---:B------:R-:W-:Y:S01]  /*3a490*/  IMAD.WIDE R108, R217.reuse, 0x4, R200 ;  /* 0x00000004d96c7825 */ /* 0x040fe200078e02c8 */
[----:B------:R1:W-:Y:S04]  /*3a4a0*/  STL.64 [R1+0x14d0], R104 ;  /* 0x0014d06801007387 */ /* 0x0003e80000100a00 */
[----:B------:R-:W2:Y:S01]  /*3a4b0*/  LDL.LU.64 R200, [R1+0xde8] ;  /* 0x000de80001c87983 */ /* 0x000ea20000300a00 */
[----:B----4-:R-:W-:-:S03]  /*3a4c0*/  IMAD.WIDE R106, R217, 0x4, R88 ;  /* 0x00000004d96a7825 */ /* 0x010fc600078e0258 */
[----:B------:R-:W-:Y:S04]  /*3a4d0*/  STL.64 [R1+0x14d8], R108 ;  /* 0x0014d86c01007387 */ /* 0x000fe80000100a00 */
[----:B------:R-:W4:Y:S01]  /*3a4e0*/  LDL.LU.64 R88, [R1+0xdf0] ;  /* 0x000df00001587983 */ /* 0x000f220000300a00 */
[----:B------:R-:W-:-:S03]  /*3a4f0*/  IMAD.WIDE R80, R217, 0x4, R136 ;  /* 0x00000004d9507825 */ /* 0x000fc600078e0288 */
[----:B------:R-:W-:Y:S04]  /*3a500*/  STL.64 [R1+0x1798], R106 ;  /* 0x0017986a01007387 */ /* 0x000fe80000100a00 */
[----:B------:R-:W4:Y:S04]  /*3a510*/  LDL.LU.64 R136, [R1+0xdf8] ;  /* 0x000df80001887983 */ /* 0x000f280000300a00 */
[----:B------:R-:W-:Y:S04]  /*3a520*/  LDGSTS.E [R245+-0x1fff4], desc[UR60][R104.64], !P1 ;  /* 0xe000c00068f57fae */ /* 0x000fe8000c92187c */
[----:B------:R-:W-:Y:S04]  /*3a530*/  LDGSTS.E [R245+-0x1bff4], desc[UR60][R108.64], !P1 ;  /* 0xe400c0006cf57fae */ /* 0x000fe8000c92187c */
[----:B------:R-:W-:Y:S04]  /*3a540*/  LDGSTS.E [R245+-0x18000], desc[UR60][R106.64], !P5 ;  /* 0xe80000006af57fae */ /* 0x000fe8000e92187c */
[----:B-1----:R-:W4:Y:S04]  /*3a550*/  LDL.LU.64 R104, [R1+0xe00] ;  /* 0x000e000001687983 */ /* 0x002f280000300a00 */
[----:B------:R1:W-:Y:S04]  /*3a560*/  STL.64 [R1+0x17a0], R80 ;  /* 0x0017a05001007387 */ /* 0x0003e80000100a00 */
[----:B------:R1:W-:Y:S01]  /*3a570*/  LDGSTS.E [R245+-0x14000], desc[UR60][R80.64], !P5 ;  /* 0xec00000050f57fae */ /* 0x0003e2000e92187c */
[----:B------:R-:W-:-:S02]  /*3a580*/  ISETP.GE.U32.AND P1, PT, R79, 0x7ffffed9, PT ;  /* 0x7ffffed94f00780c */ /* 0x000fc40003f26070 */
[----:B------:R-:W-:Y:S01]  /*3a590*/  ISETP.GE.U32.AND P5, PT, R78, 0x7ffffebc, PT ;  /* 0x7ffffebc4e00780c */ /* 0x000fe20003fa6070 */
[----:B------:R-:W-:Y:S02]  /*3a5a0*/  VIADD R78, R90, 0xffffff39 ;  /* 0xffffff395a4e7836 */ /* 0x000fe40000000000 */
[----:B------:R-:W-:Y:S01]  /*3a5b0*/  VIADD R79, R93, 0xffffff3a ;  /* 0xffffff3a5d4f7836 */ /* 0x000fe20000000000 */
[----:B------:R-:W4:Y:S08]  /*3a5c0*/  LDC R90, c[0x0][0x230] ;  /* 0x00008c00ff5a7b82 */ /* 0x000f300000000800 */
[----:B-1----:R-:W1:Y:S08]  /*3a5d0*/  LDC R80, c[0x0][0x230] ;  /* 0x00008c00ff507b82 */ /* 0x002e700000000800 */
[----:B------:R-:W1:Y:S01]  /*3a5e0*/  LDC R81, c[0x0][0x230] ;  /* 0x00008c00ff517b82 */ /* 0x000e620000000800 */
[----:B---3--:R-:W-:-:S04]  /*3a5f0*/  IMAD.WIDE R124, R217, 0x4, R184 ;  /* 0x00000004d97c7825 */ /* 0x008fc800078e02b8 */
[C---:B------:R-:W-:Y:S01]  /*3a600*/  IMAD.WIDE R122, R217.reuse, 0x4, R168 ;  /* 0x00000004d97a7825 */ /* 0x040fe200078e02a8 */
[----:B------:R-:W-:Y:S04]  /*3a610*/  STL.64 [R1+0x17a8], R124 ;  /* 0x0017a87c01007387 */ /* 0x000fe80000100a00 */
[----:B------:R-:W-:Y:S04]  /*3a620*/  STL.64 [R1+0x17b0], R122 ;  /* 0x0017b07a01007387 */ /* 0x000fe80000100a00 */
[----:B------:R-:W-:Y:S04]  /*3a630*/  LDGSTS.E [R245+-0x17ffc], desc[UR60][R124.64], !P6 ;  /* 0xe80040007cf57fae */ /* 0x000fe8000f12187c */
[----:B------:R-:W-:Y:S01]  /*3a640*/  LDGSTS.E [R245+-0x13ffc], desc[UR60][R122.64], !P6 ;  /* 0xec0040007af57fae */ /* 0x000fe2000f12187c */
[----:B------:R-:W-:-:S04]  /*3a650*/  IMAD.WIDE R108, R217, 0x4, R152 ;  /* 0x00000004d96c7825 */ /* 0x000fc800078e0298 */
[C---:B--2---:R-:W-:Y:S01]  /*3a660*/  IMAD.WIDE R106, R217.reuse, 0x4, R120 ;  /* 0x00000004d96a7825 */ /* 0x044fe200078e0278 */
[----:B------:R2:W-:Y:S04]  /*3a670*/  LDGSTS.E [R245+-0x17ff8], desc[UR60][R108.64], !P4 ;  /* 0xe80080006cf57fae */ /* 0x0005e8000e12187c */
[----:B------:R-:W3:Y:S04]  /*3a680*/  LDL.LU.64 R120, [R1+0xe08] ;  /* 0x000e080001787983 */ /* 0x000ee80000300a00 */
[----:B------:R-:W3:Y:S04]  /*3a690*/  LDL.LU.64 R184, [R1+0xe10] ;  /* 0x000e100001b87983 */ /* 0x000ee80000300a00 */
[----:B------:R2:W-:Y:S04]  /*3a6a0*/  STL.64 [R1+0x17b8], R108 ;  /* 0x0017b86c01007387 */ /* 0x0005e80000100a00 */
[----:B------:R1:W-:Y:S04]  /*3a6b0*/  STL.64 [R1+0x17c0], R106 ;  /* 0x0017c06a01007387 */ /* 0x0003e80000100a00 */
[----:B------:R-:W3:Y:S04]  /*3a6c0*/  LDL.LU.64 R168, [R1+0xe18] ;  /* 0x000e180001a87983 */ /* 0x000ee80000300a00 */
[----:B------:R-:W3:Y:S01]  /*3a6d0*/  LDL.LU.64 R152, [R1+0xe20] ;  /* 0x000e200001987983 */ /* 0x000ee20000300a00 */
[----:B--2---:R-:W-:-:S03]  /*3a6e0*/  IMAD.WIDE R108, R217, 0x4, R200 ;  /* 0x00000004d96c7825 */ /* 0x004fc600078e02c8 */
[----:B------:R1:W-:Y:S01]  /*3a6f0*/  LDGSTS.E [R245+-0x13ff8], desc[UR60][R106.64], !P4 ;  /* 0xec0080006af57fae */ /* 0x0003e2000e12187c */
[----:B----4-:R-:W-:-:S03]  /*3a700*/  IMAD.WIDE R88, R217, 0x4, R88 ;  /* 0x00000004d9587825 */ /* 0x010fc600078e0258 */
[----:B------:R-:W-:Y:S01]  /*3a710*/  STL.64 [R1+0x17c8], R108 ;  /* 0x0017c86c01007387 */ /* 0x000fe20000100a00 */
[----:B------:R-:W-:-:S03]  /*3a720*/  ISETP.GE.U32.AND P4, PT, R78, 0x7ffffeba, PT ;  /* 0x7ffffeba4e00780c */ /* 0x000fc60003f86070 */
[----:B------:R2:W-:Y:S01]  /*3a730*/  STL.64 [R1+0x17d0], R88 ;  /* 0x0017d05801007387 */ /* 0x0005e20000100a00 */
[----:B-1----:R-:W-:-:S03]  /*3a740*/  IMAD.WIDE R106, R217, 0x4, R136 ;  /* 0x00000004d96a7825 */ /* 0x002fc600078e0288 */
[----:B------:R-:W-:Y:S01]  /*3a750*/  LDGSTS.E [R245+-0x17ff4], desc[UR60][R108.64], !P1 ;  /* 0xe800c0006cf57fae */ /* 0x000fe2000c92187c */
[----:B------:R-:W-:-:S03]  /*3a760*/  IADD3 R78, R92, -0xc8, RZ ;  /* 0xffffff385c4e7810 */ /* 0x000fc60007ffe0ff */
[----:B------:R-:W4:Y:S04]  /*3a770*/  LDL.LU.64 R136, [R1+0xe28] ;  /* 0x000e280001887983 */ /* 0x000f280000300a00 */
[----:B------:R-:W-:Y:S01]  /*3a780*/  LDGSTS.E [R245+-0x13ff4], desc[UR60][R88.64], !P1 ;  /* 0xec00c00058f57fae */ /* 0x000fe2000c92187c */
[----:B------:R-:W-:-:S03]  /*3a790*/  ISETP.GE.U32.AND P6, PT, R79, 0x7ffffebb, PT ;  /* 0x7ffffebb4f00780c */ /* 0x000fc60003fc6070 */
[----:B------:R-:W-:Y:S01]  /*3a7a0*/  LDGSTS.E [R245+-0x10000], desc[UR60][R106.64], !P5 ;  /* 0xf00000006af57fae */ /* 0x000fe2000e92187c */
[----:B------:R-:W-:-:S03]  /*3a7b0*/  IMAD.WIDE R92, R217, 0x4, R104 ;  /* 0x00000004d95c7825 */ /* 0x000fc600078e0268 */
[----:B------:R-:W4:Y:S04]  /*3a7c0*/  LDL.LU.64 R104, [R1+0xe30] ;  /* 0x000e300001687983 */ /* 0x000f280000300a00 */
[----:B------:R-:W-:Y:S04]  /*3a7d0*/  STL.64 [R1+0x1998], R106 ;  /* 0x0019986a01007387 */ /* 0x000fe80000100a00 */
[----:B------:R1:W-:Y:S04]  /*3a7e0*/  STL.64 [R1+0x19a0], R92 ;  /* 0x0019a05c01007387 */ /* 0x0003e80000100a00 */
[----:B--2---:R-:W2:Y:S04]  /*3a7f0*/  LDL.LU.64 R88, [R1+0xe38] ;  /* 0x000e380001587983 */ /* 0x004ea80000300a00 */
[----:B------:R-:W2:Y:S04]  /*3a800*/  LDL.LU.64 R232, [R1+0xe40] ;  /* 0x000e400001e87983 */ /* 0x000ea80000300a00 */
[----:B------:R1:W-:Y:S01]  /*3a810*/  LDGSTS.E [R245+-0xc000], desc[UR60][R92.64], !P5 ;  /* 0xf40000005cf57fae */ /* 0x0003e2000e92187c */
[----:B------:R-:W-:Y:S01]  /*3a820*/  ISETP.GE.U32.AND P1, PT, R78, 0x7ffffeb9, PT ;  /* 0x7ffffeb94e00780c */ /* 0x000fe20003f26070 */
[----:B------:R-:W-:-:S02]  /*3a830*/  VIADD R78, R80, 0xffffff1b ;  /* 0xffffff1b504e7836 */ /* 0x000fc40000000000 */
[----:B------:R-:W2:Y:S03]  /*3a840*/  LDC R80, c[0x0][0x230] ;  /* 0x00008c00ff507b82 */ /* 0x000ea60000000800 */
[----:B------:R-:W-:Y:S02]  /*3a850*/  ISETP.GE.U32.AND P5, PT, R78, 0x7ffffe9c, PT ;  /* 0x7ffffe9c4e00780c */ /* 0x000fe40003fa6070 */
[----:B------:R-:W-:-:S03]  /*3a860*/  IADD3 R78, R91, -0xe7, RZ ;  /* 0xffffff195b4e7810 */ /* 0x000fc60007ffe0ff */
[----:B-1----:R-:W1:Y:S08]  /*3a870*/  LDC R93, c[0x0][0x230] ;  /* 0x00008c00ff5d7b82 */ /* 0x002e700000000800 */
[----:B------:R-:W1:Y:S01]  /*3a880*/  LDC R92, c[0x0][0x230] ;  /* 0x00008c00ff5c7b82 */ /* 0x000e620000000800 */
[----:B---3--:R-:W-:-:S04]  /*3a890*/  IMAD.WIDE R120, R217, 0x4, R120 ;  /* 0x00000004d9787825 */ /* 0x008fc800078e0278 */
[C---:B------:R-:W-:Y:S01]  /*3a8a0*/  IMAD.WIDE R122, R217.reuse, 0x4, R184 ;  /* 0x00000004d97a7825 */ /* 0x040fe200078e02b8 */
[----:B------:R3:W-:Y:S04]  /*3a8b0*/  STL.64 [R1+0x19a8], R120 ;  /* 0x0019a87801007387 */ /* 0x0007e80000100a00 */
[----:B------:R-:W-:Y:S04]  /*3a8c0*/  STL.64 [R1+0x19b0], R122 ;  /* 0x0019b07a01007387 */ /* 0x000fe80000100a00 */
[----:B------:R-:W2:Y:S01]  /*3a8d0*/  LDL.LU.64 R200, [R1+0xe48] ;  /* 0x000e480001c87983 */ /* 0x000ea20000300a00 */
[----:B------:R-:W-:-:S03]  /*3a8e0*/  IMAD.WIDE R108, R217, 0x4, R168 ;  /* 0x00000004d96c7825 */ /* 0x000fc600078e02a8 */
[----:B------:R-:W-:Y:S01]  /*3a8f0*/  LDGSTS.E [R245+-0xfffc], desc[UR60][R120.64], !P6 ;  /* 0xf000400078f57fae */ /* 0x000fe2000f12187c */
[----:B------:R-:W-:-:S03]  /*3a900*/  IMAD.WIDE R106, R217, 0x4, R152 ;  /* 0x00000004d96a7825 */ /* 0x000fc600078e0298 */
[----:B------:R1:W-:Y:S04]  /*3a910*/  STL.64 [R1+0x19b8], R108 ;  /* 0x0019b86c01007387 */ /* 0x0003e80000100a00 */
[----:B------:R-:W2:Y:S04]  /*3a920*/  LDL.LU.64 R184, [R1+0xe58] ;  /* 0x000e580001b87983 */ /* 0x000ea80000300a00 */
[----:B------:R1:W-:Y:S04]  /*3a930*/  STL.64 [R1+0x19c0], R106 ;  /* 0x0019c06a01007387 */ /* 0x0003e80000100a00 */
[----:B------:R-:W2:Y:S04]  /*3a940*/  LDL.LU.64 R168, [R1+0xe50] ;  /* 0x000e500001a87983 */ /* 0x000ea80000300a00 */
[----:B---3--:R-:W3:Y:S04]  /*3a950*/  LDL.LU.64 R120, [R1+0xe68] ;  /* 0x000e680001787983 */ /* 0x008ee80000300a00 */
[----:B------:R-:W3:Y:S04]  /*3a960*/  LDL.LU.64 R152, [R1+0xe60] ;  /* 0x000e600001987983 */ /* 0x000ee80000300a00 */
[----:B------:R-:W-:Y:S04]  /*3a970*/  LDGSTS.E [R245+-0xbffc], desc[UR60][R122.64], !P6 ;  /* 0xf40040007af57fae */ /* 0x000fe8000f12187c */
[----:B------:R1:W-:Y:S04]  /*3a980*/  LDGSTS.E [R245+-0xfff8], desc[UR60][R108.64], !P4 ;  /* 0xf00080006cf57fae */ /* 0x0003e8000e12187c */
[----:B------:R1:W-:Y:S01]  /*3a990*/  LDGSTS.E [R245+-0xbff8], desc[UR60][R106.64], !P4 ;  /* 0xf40080006af57fae */ /* 0x0003e2000e12187c */
[----:B----4-:R-:W-:-:S04]  /*3a9a0*/  IMAD.WIDE R104, R217, 0x4, R104 ;  /* 0x00000004d9687825 */ /* 0x010fc800078e0268 */
[----:B------:R-:W-:Y:S01]  /*3a9b0*/  VIADD R79, R81, 0xffffff1a ;  /* 0xffffff1a514f7836 */ /* 0x000fe20000000000 */
[----:B-1----:R-:W1:Y:S01]  /*3a9c0*/  LDC R108, c[0x0][0x230] ;  /* 0x00008c00ff6c7b82 */ /* 0x002e620000000800 */
[C---:B------:R-:W-:Y:S02]  /*3a9d0*/  IMAD.WIDE R106, R217.reuse, 0x4, R136 ;  /* 0x00000004d96a7825 */ /* 0x040fe400078e0288 */
[----:B------:R-:W4:Y:S02]  /*3a9e0*/  LDL.LU.64 R136, [R1+0xe70] ;  /* 0x000e700001887983 */ /* 0x000f240000300a00 */
[----:B--2---:R-:W-:Y:S01]  /*3a9f0*/  IMAD.WIDE R88, R217, 0x4, R88 ;  /* 0x00000004d9587825 */ /* 0x004fe200078e0258 */
[----:B------:R-:W-:Y:S01]  /*3aa00*/  ISETP.GE.U32.AND P4, PT, R78, 0x7ffffe9a, PT ;  /* 0x7ffffe9a4e00780c */ /* 0x000fe20003f86070 */
[----:B------:R-:W-:Y:S01]  /*3aa10*/  STL.64 [R1+0x19c8], R106 ;  /* 0x0019c86a01007387 */ /* 0x000fe20000100a00 */
[----:B------:R-:W2:Y:S01]  /*3aa20*/  LDC R81, c[0x0][0x230] ;  /* 0x00008c00ff517b82 */ /* 0x000ea20000000800 */
[----:B------:R-:W-:-:S02]  /*3aa30*/  VIADD R78, R90, 0xffffff18 ;  /* 0xffffff185a4e7836 */ /* 0x000fc40000000000 */
[----:B------:R1:W-:Y:S01]  /*3aa40*/  STL.64 [R1+0x19d0], R104 ;  /* 0x0019d06801007387 */ /* 0x0003e20000100a00 */
[----:B------:R-:W-:-:S03]  /*3aa50*/  IMAD.WIDE R90, R217, 0x4, R232 ;  /* 0x00000004d95a7825 */ /* 0x000fc600078e02e8 */
[----:B------:R-:W-:Y:S04]  /*3aa60*/  LDGSTS.E [R245+-0xfff4], desc[UR60][R106.64], !P1 ;  /* 0xf000c0006af57fae */ /* 0x000fe8000c92187c */
[----:B------:R-:W-:Y:S04]  /*3aa70*/  LDGSTS.E [R245+-0xbff4], desc[UR60][R104.64], !P1 ;  /* 0xf400c00068f57fae */ /* 0x000fe8000c92187c */
[----:B------:R1:W-:Y:S04]  /*3aa80*/  STL.64 [R1+0x1b98], R88 ;  /* 0x001b985801007387 */ /* 0x0003e80000100a00 */
[----:B------:R-:W-:Y:S04]  /*3aa90*/  LDGSTS.E [R245+-0x8000], desc[UR60][R88.64], !P5 ;  /* 0xf800000058f57fae */ /* 0x000fe8000e92187c */
[----:B-1----:R-:W2:Y:S04]  /*3aaa0*/  LDL.LU.64 R104, [R1+0xe78] ;  /* 0x000e780001687983 */ /* 0x002ea80000300a00 */
[----:B------:R1:W-:Y:S04]  /*3aab0*/  STL.64 [R1+0x1ba0], R90 ;  /* 0x001ba05a01007387 */ /* 0x0003e80000100a00 */
[----:B------:R-:W2:Y:S01]  /*3aac0*/  LDL.LU.64 R88, [R1+0xe80] ;  /* 0x000e800001587983 */ /* 0x000ea20000300a00 */
[----:B------:R-:W-:Y:S01]  /*3aad0*/  ISETP.GE.U32.AND P1, PT, R78, 0x7ffffe99, PT ;  /* 0x7ffffe994e00780c */ /* 0x000fe20003f26070 */
[----:B------:R-:W-:Y:S01]  /*3aae0*/  VIADD R78, R80, 0xffffff77 ;  /* 0xffffff77504e7836 */ /* 0x000fe20000000000 */
[----:B------:R-:W-:Y:S01]  /*3aaf0*/  ISETP.GE.U32.AND P6, PT, R79, 0x7ffffe9b, PT ;  /* 0x7ffffe9b4f00780c */ /* 0x000fe20003fc6070 */
[----:B------:R1:W-:Y:S01]  /*3ab00*/  LDGSTS.E [R245+-0x4000], desc[UR60][R90.64], !P5 ;  /* 0xfc0000005af57fae */ /* 0x0003e2000e92187c */
[----:B------:R-:W-:Y:S01]  /*3ab10*/  IADD3 R79, R93, -0x8a, RZ ;  /* 0xffffff765d4f7810 */ /* 0x000fe20007ffe0ff */
[----:B------:R-:W2:Y:S01]  /*3ab20*/  LDC R80, c[0x0][0x230] ;  /* 0x00008c00ff507b82 */ /* 0x000ea20000000800 */
[----:B------:R-:W-:Y:S01]  /*3ab30*/  ISETP.GE.U32.AND P5, PT, R78, 0x7ffffef8, PT ;  /* 0x7ffffef84e00780c */ /* 0x000fe20003fa6070 */
[----:B------:R-:W-:-:S06]  /*3ab40*/  VIADD R78, R92, 0xffffff75 ;  /* 0xffffff755c4e7836 */ /* 0x000fcc0000000000 */
[----:B-1----:R-:W1:Y:S08]  /*3ab50*/  LDC R91, c[0x0][0x230] ;  /* 0x00008c00ff5b7b82 */ /* 0x002e700000000800 */
[----:B------:R-:W1:Y:S01]  /*3ab60*/  LDC R90, c[0x0][0x230] ;  /* 0x00008c00ff5a7b82 */ /* 0x000e620000000800 */
[----:B------:R-:W-:-:S05]  /*3ab70*/  IMAD.WIDE R140, R217, 0x4, R200 ;  /* 0x00000004d98c7825 */ /* 0x000fca00078e02c8 */
[----:B------:R-:W-:Y:S04]  /*3ab80*/  STL.64 [R1+0x1ba8], R140 ;  /* 0x001ba88c01007387 */ /* 0x000fe80000100a00 */
[----:B------:R-:W-:Y:S01]  /*3ab90*/  LDGSTS.E [R245+-0x7ffc], desc[UR60][R140.64], !P6 ;  /* 0xf80040008cf57fae */ /* 0x000fe2000f12187c */
[----:B------:R-:W-:-:S04]  /*3aba0*/  IMAD.WIDE R124, R217, 0x4, R184 ;  /* 0x00000004d97c7825 */ /* 0x000fc800078e02b8 */
[----:B------:R-:W-:-:S04]  /*3abb0*/  IMAD.WIDE R138, R217, 0x4, R168 ;  /* 0x00000004d98a7825 */ /* 0x000fc800078e02a8 */
[C---:B---3--:R-:W-:Y:S01]  /*3abc0*/  IMAD.WIDE R106, R217.reuse, 0x4, R120 ;  /* 0x00000004d96a7825 */ /* 0x048fe200078e0278 */
[----:B------:R-:W-:Y:S03]  /*3abd0*/  LDGSTS.E [R245+-0x3ffc], desc[UR60][R138.64], !P6 ;  /* 0xfc0040008af57fae */ /* 0x000fe6000f12187c */
[C---:B------:R-:W-:Y:S01]  /*3abe0*/  IMAD.WIDE R122, R217.reuse, 0x4, R152 ;  /* 0x00000004d97a7825 */ /* 0x040fe200078e0298 */
[----:B------:R-:W3:Y:S04]  /*3abf0*/  LDL.LU.64 R120, [R1+0xe88] ;  /* 0x000e880001787983 */ /* 0x000ee80000300a00 */
[----:B------:R-:W-:Y:S04]  /*3ac00*/  STL.64 [R1+0x1bb8], R124 ;  /* 0x001bb87c01007387 */ /* 0x000fe80000100a00 */
[----:B------:R-:W-:Y:S04]  /*3ac10*/  STL.64 [R1+0x1bb0], R138 ;  /* 0x001bb08a01007387 */ /* 0x000fe80000100a00 */
[----:B------:R-:W3:Y:S04]  /*3ac20*/  LDL.LU.64 R184, [R1+0xe90] ;  /* 0x000e900001b87983 */ /* 0x000ee80000300a00 */
[----:B------:R2:W-:Y:S04]  /*3ac30*/  STL.64 [R1+0x1bc8], R106 ;  /* 0x001bc86a01007387 */ /* 0x0005e80000100a00 */
[----:B------:R-:W3:Y:S04]  /*3ac40*/  LDL.LU.64 R168, [R1+0xe98] ;  /* 0x000e980001a87983 */ /* 0x000ee80000300a00 */
[----:B------:R-:W-:Y:S01]  /*3ac50*/  STL.64 [R1+0x1bc0], R122 ;  /* 0x001bc07a01007387 */ /* 0x000fe20000100a00 */
[----:B----4-:R-:W-:-:S03]  /*3ac60*/  IMAD.WIDE R92, R217, 0x4, R136 ;  /* 0x00000004d95c7825 */ /* 0x010fc600078e0288 */
[----:B------:R-:W4:Y:S04]  /*3ac70*/  LDL.LU.64 R136, [R1+0xea0] ;  /* 0x000ea00001887983 */ /* 0x000f280000300a00 */
[----:B------:R-:W-:Y:S04]  /*3ac80*/  LDGSTS.E [R245+-0x7ff8], desc[UR60][R124.64], !P4 ;  /* 0xf80080007cf57fae */ /* 0x000fe8000e12187c */
[----:B------:R-:W-:Y:S04]  /*3ac90*/  LDGSTS.E [R245+-0x3ff8], desc[UR60][R122.64], !P4 ;  /* 0xfc0080007af57fae */ /* 0x000fe8000e12187c */
[----:B------:R2:W-:Y:S04]  /*3aca0*/  LDGSTS.E [R245+-0x7ff4], desc[UR60][R106.64], !P1 ;  /* 0xf800c0006af57fae */ /* 0x0005e8000c92187c */
[----:B------:R1:W-:Y:S04]  /*3acb0*/  STL.64 [R1+0x1bd0], R92 ;  /* 0x001bd05c01007387 */ /* 0x0003e80000100a00 */
[----:B------:R1:W-:Y:S01]  /*3acc0*/  LDGSTS.E [R245+-0x3ff4], desc[UR60][R92.64], !P1 ;  /* 0xfc00c0005cf57fae */ /* 0x0003e2000c92187c */
[----:B--2---:R-:W-:-:S03]  /*3acd0*/  IMAD.WIDE R106, R217, 0x4, R104 ;  /* 0x00000004d96a7825 */ /* 0x004fc600078e0268 */
[----:B------:R-:W2:Y:S04]  /*3ace0*/  LDL.LU.64 R104, [R1+0xea8] ;  /* 0x000ea80001687983 */ /* 0x000ea80000300a00 */
[----:B------:R-:W2:Y:S01]  /*3acf0*/  LDL.LU.64 R200, [R1+0xeb0] ;  /* 0x000eb00001c87983 */ /* 0x000ea20000300a00 */
[----:B------:R-:W-:Y:S01]  /*3ad00*/  ISETP.GE.U32.AND P6, PT, R79, 0x7ffffef7, PT ;  /* 0x7ffffef74f00780c */ /* 0x000fe20003fc6070 */
[----:B-1----:R-:W-:Y:S01]  /*3ad10*/  IMAD.WIDE R92, R217, 0x4, R88 ;  /* 0x00000004d95c7825 */ /* 0x002fe200078e0258 */
[----:B------:R-:W-:Y:S01]  /*3ad20*/  ISETP.GE.U32.AND P4, PT, R78, 0x7ffffef6, PT ;  /* 0x7ffffef64e00780c */ /* 0x000fe20003f86070 */
[----:B------:R-:W-:Y:S01]  /*3ad30*/  STL.64 [R1+0x1460], R106 ;  /* 0x0014606a01007387 */ /* 0x000fe20000100a00 */
[----:B------:R-:W1:Y:S03]  /*3ad40*/  LDC R245, c[0x0][0x230] ;  /* 0x00008c00fff57b82 */ /* 0x000e660000000800 */
[----:B------:R-:W2:Y:S04]  /*3ad50*/  LDL.LU.64 R88, [R1+0xeb8] ;  /* 0x000eb80001587983 */ /* 0x000ea80000300a00 */
[----:B------:R1:W-:Y:S04]  /*3ad60*/  STL.64 [R1+0x1468], R92 ;  /* 0x0014685c01007387 */ /* 0x0003e80000100a00 */
[----:B------:R-:W2:Y:S01]  /*3ad70*/  LDL.LU.64 R152, [R1+0xec0] ;  /* 0x000ec00001987983 */ /* 0x000ea20000300a00 */
[----:B------:R-:W-:Y:S01]  /*3ad80*/  VIADD R79, R80, 0xffffff74 ;  /* 0xffffff74504f7836 */ /* 0x000fe20000000000 */
[----:B------:R-:W-:Y:S01]  /*3ad90*/  IADD3 R78, R108, -0xa9, RZ ;  /* 0xffffff576c4e7810 */ /* 0x000fe20007ffe0ff */
[----:B------:R-:W2:Y:S01]  /*3ada0*/  LDC R80, c[0x0][0x230] ;  /* 0x00008c00ff507b82 */ /* 0x000ea20000000800 */
[----:B------:R-:W-:Y:S02]  /*3adb0*/  LDGSTS.E [R244+-0x20000], desc[UR60][R106.64], !P5 ;  /* 0xe00000006af47fae */ /* 0x000fe4000e92187c */
[----:B------:R-:W-:-:S02]  /*3adc0*/  ISETP.GE.U32.AND P1, PT, R79, 0x7ffffef5, PT ;  /* 0x7ffffef54f00780c */ /* 0x000fc40003f26070 */
[----:B------:R1:W-:Y:S01]  /*3add0*/  LDGSTS.E [R244+-0x1c000], desc[UR60][R92.64], !P5 ;  /* 0xe40000005cf47fae */ /* 0x0003e2000e92187c */
[----:B------:R-:W-:Y:S01]  /*3ade0*/  ISETP.GE.U32.AND P5, PT, R78, 0x7ffffed8, PT ;  /* 0x7ffffed84e00780c */ /* 0x000fe20003fa6070 */
[----:B------:R-:W-:Y:S02]  /*3adf0*/  VIADD R79, R91, 0xffffff56 ;  /* 0xffffff565b4f7836 */ /* 0x000fe40000000000 */
[----:B------:R-:W-:Y:S01]  /*3ae00*/  VIADD R78, R90, 0xffffff55 ;  /* 0xffffff555a4e7836 */ /* 0x000fe20000000000 */
[----:B-1----:R-:W1:Y:S01]  /*3ae10*/  LDC R92, c[0x0][0x230] ;  /* 0x00008c00ff5c7b82 */ /* 0x002e620000000800 */
[----:B---3--:R-:W-:-:S05]  /*3ae20*/  IMAD.WIDE R120, R217, 0x4, R120 ;  /* 0x00000004d9787825 */ /* 0x008fca00078e0278 */
[----:B------:R3:W-:Y:S04]  /*3ae30*/  STL.64 [R1+0x1470], R120 ;  /* 0x0014707801007387 */ /* 0x0007e80000100a00 */
[----:B------:R-:W-:Y:S01]  /*3ae40*/  LDGSTS.E [R244+-0x1fffc], desc[UR60][R120.64], !P6 ;  /* 0xe000400078f47fae */ /* 0x000fe2000f12187c */
[----:B------:R-:W-:-:S05]  /*3ae50*/  IMAD.WIDE R108, R217, 0x4, R184 ;  /* 0x00000004d96c7825 */ /* 0x000fca00078e02b8 */
[----:B------:R1:W-:Y:S01]  /*3ae60*/  STL.64 [R1+0x1478], R108 ;  /* 0x0014786c01007387 */ /* 0x0003e20000100a00 */
[----:B------:R-:W-:-:S03]  /*3ae70*/  IMAD.WIDE R106, R217, 0x4, R168 ;  /* 0x00000004d96a7825 */ /* 0x000fc600078e02a8 */
[----:B------:R-:W2:Y:S04]  /*3ae80*/  LDL.LU.64 R184, [R1+0xec8] ;  /* 0x000ec80001b87983 */ /* 0x000ea80000300a00 */
[----:B------:R-:W2:Y:S01]  /*3ae90*/  LDL.LU.64 R168, [R1+0xed0] ;  /* 0x000ed00001a87983 */ /* 0x000ea20000300a00 */
[----:B----4-:R-:W-:-:S03]  /*3aea0*/  IMAD.WIDE R90, R217, 0x4, R136 ;  /* 0x00000004d95a7825 */ /* 0x010fc600078e0288 */
[----:B------:R4:W-:Y:S04]  /*3aeb0*/  STL.64 [R1+0x1480], R106 ;  /* 0x0014806a01007387 */ /* 0x0009e80000100a00 */
[----:B------:R4:W-:Y:S04]  /*3aec0*/  STL.64 [R1+0x1488], R90 ;  /* 0x0014885a01007387 */ /* 0x0009e80000100a00 */
[----:B------:R-:W4:Y:S04]  /*3aed0*/  LDL.LU.64 R136, [R1+0xed8] ;  /* 0x000ed80001887983 */ /* 0x000f280000300a00 */
[----:B---3--:R-:W3:Y:S04]  /*3aee0*/  LDL.LU.64 R120, [R1+0xee0] ;  /* 0x000ee00001787983 */ /* 0x008ee80000300a00 */
[----:B------:R1:W-:Y:S04]  /*3aef0*/  LDGSTS.E [R244+-0x1bffc], desc[UR60][R108.64], !P6 ;  /* 0xe40040006cf47fae */ /* 0x0003e8000f12187c */
[----:B------:R4:W-:Y:S01]  /*3af00*/  LDGSTS.E [R244+-0x1fff8], desc[UR60][R106.64], !P4 ;  /* 0xe00080006af47fae */ /* 0x0009e2000e12187c */
[----:B--2---:R-:W-:-:S03]  /*3af10*/  IMAD.WIDE R104, R217, 0x4, R104 ;  /* 0x00000004d9687825 */ /* 0x004fc600078e0268 */
[----:B------:R2:W-:Y:S01]  /*3af20*/  LDGSTS.E [R244+-0x1bff8], desc[UR60][R90.64], !P4 ;  /* 0xe40080005af47fae */ /* 0x0005e2000e12187c */
[----:B-1----:R-:W-:-:S03]  /*3af30*/  IMAD.WIDE R108, R217, 0x4, R200 ;  /* 0x00000004d96c7825 */ /* 0x002fc600078e02c8 */
[----:B------:R1:W-:Y:S04]  /*3af40*/  STL.64 [R1+0x1490], R104 ;  /* 0x0014906801007387 */ /* 0x0003e80000100a00 */
[----:B------:R-:W3:Y:S01]  /*3af50*/  LDL.LU.64 R200, [R1+0xee8] ;  /* 0x000ee80001c87983 */ /* 0x000ee20000300a00 */
[----:B----4-:R-:W-:-:S03]  /*3af60*/  IMAD.WIDE R106, R217, 0x4, R88 ;  /* 0x00000004d96a7825 */ /* 0x010fc600078e0258 */
[----:B------:R-:W-:Y:S01]  /*3af70*/  STL.64 [R1+0x1498], R108 ;  /* 0x0014986c01007387 */ /* 0x000fe20000100a00 */
[----:B------:R-:W-:Y:S01]  /*3af80*/  ISETP.GE.U32.AND P6, PT, R79, 0x7ffffed7, PT ;  /* 0x7ffffed74f00780c */ /* 0x000fe20003fc6070 */
[----:B--2---:R-:W2:Y:S02]  /*3af90*/  LDC R91, c[0x0][0x230] ;  /* 0x00008c00ff5b7b82 */ /* 0x004ea40000000800 */
[----:B------:R-:W4:Y:S01]  /*3afa0*/  LDL.LU.64 R88, [R1+0xef0] ;  /* 0x000ef00001587983 */ /* 0x000f220000300a00 */
[----:B------:R-:W-:Y:S01]  /*3afb0*/  ISETP.GE.U32.AND P4, PT, R78, 0x7ffffed6, PT ;  /* 0x7ffffed64e00780c */ /* 0x000fe20003f86070 */
[----:B------:R-:W-:Y:S01]  /*3afc0*/  VIADD R78, R80, 0xffffff37 ;  /* 0xffffff37504e7836 */ /* 0x000fe20000000000 */
[----:B------:R-:W-:Y:S01]  /*3afd0*/  IADD3 R79, R81, -0xac, RZ ;  /* 0xffffff54514f7810 */ /* 0x000fe20007ffe0ff */
[----:B------:R-:W-:Y:S01]  /*3afe0*/  IMAD.WIDE R80, R217, 0x4, R152 ;  /* 0x00000004d9507825 */ /* 0x000fe200078e0298 */
[----:B------:R-:W-:Y:S01]  /*3aff0*/  STL.64 [R1+0x1510], R106 ;  /* 0x0015106a01007387 */ /* 0x000fe20000100a00 */
[----:B------:R-:W2:Y:S03]  /*3b000*/  LDC R90, c[0x0][0x230] ;  /* 0x00008c00ff5a7b82 */ /* 0x000ea60000000800 */
[----:B------:R-:W2:Y:S04]  /*3b010*/  LDL.LU.64 R152, [R1+0xef8] ;  /* 0x000ef80001987983 */ /* 0x000ea80000300a00 */
[----:B------:R-:W-:Y:S04]  /*3b020*/  LDGSTS.E [R244+-0x1fff4], desc[UR60][R104.64], !P1 ;  /* 0xe000c00068f47fae */ /* 0x000fe8000c92187c */
[----:B------:R-:W-:Y:S04]  /*3b030*/  LDGSTS.E [R244+-0x1bff4], desc[UR60][R108.64], !P1 ;  /* 0xe400c0006cf47fae */ /* 0x000fe8000c92187c */
[----:B------:R-:W-:Y:S04]  /*3b040*/  LDGSTS.E [R244+-0x18000], desc[UR60][R106.64], !P5 ;  /* 0xe80000006af47fae */ /* 0x000fe8000e92187c */
[----:B-1----:R-:W2:Y:S04]  /*3b050*/  LDL.LU.64 R104, [R1+0xf00] ;  /* 0x000f000001687983 */ /* 0x002ea80000300a00 */
[----:B------:R1:W-:Y:S01]  /*3b060*/  LDGSTS.E [R244+-0x14000], desc[UR60][R80.64], !P5 ;  /* 0xec00000050f47fae */ /* 0x0003e2000e92187c */
[----:B------:R-:W-:-:S02]  /*3b070*/  ISETP.GE.U32.AND P5, PT, R78, 0x7ffffeb8, PT ;  /* 0x7ffffeb84e00780c */ /* 0x000fc40003fa6070 */
[----:B------:R-:W-:Y:S01]  /*3b080*/  IADD3 R78, R92, -0xcb, RZ ;  /* 0xffffff355c4e7810 */ /* 0x000fe20007ffe0ff */
[----:B------:R1:W-:Y:S01]  /*3b090*/  STL.64 [R1+0x1518], R80 ;  /* 0x0015185001007387 */ /* 0x0003e20000100a00 */
[----:B------:R-:W-:Y:S01]  /*3b0a0*/  ISETP.GE.U32.AND P1, PT, R79, 0x7ffffed5, PT ;  /* 0x7ffffed54f00780c */ /* 0x000fe20003f26070 */
[C---:B------:R-:W-:Y:S01]  /*3b0b0*/  IMAD.WIDE R122, R217.reuse, 0x4, R184 ;  /* 0x00000004d97a7825 */ /* 0x040fe200078e02b8 */
[----:B-1----:R-:W1:Y:S03]  /*3b0c0*/  LDC R80, c[0x0][0x230] ;  /* 0x00008c00ff507b82 */ /* 0x002e660000000800 */
[C---:B------:R-:W-:Y:S01]  /*3b0d0*/  IMAD.WIDE R108, R217.reuse, 0x4, R168 ;  /* 0x00000004d96c7825 */ /* 0x040fe200078e02a8 */
[----:B------:R-:W-:Y:S04]  /*3b0e0*/  STL.64 [R1+0x1520], R122 ;  /* 0x0015207a01007387 */ /* 0x000fe80000100a00 */
[----:B------:R1:W-:Y:S01]  /*3b0f0*/  STL.64 [R1+0x1528], R108 ;  /* 0x0015286c01007387 */ /* 0x0003e20000100a00 */
[----:B------:R-:W2:Y:S03]  /*3b100*/  LDC R81, c[0x0][0x230] ;  /* 0x00008c00ff517b82 */ /* 0x000ea60000000800 */
[----:B------:R-:W-:Y:S01]  /*3b110*/  LDGSTS.E [R244+-0x17ffc], desc[UR60][R122.64], !P6 ;  /* 0xe80040007af47fae */ /* 0x000fe2000f12187c */
[----:B------:R-:W-:-:S03]  /*3b120*/  IMAD.WIDE R106, R217, 0x4, R136 ;  /* 0x00000004d96a7825 */ /* 0x000fc600078e0288 */
[----:B------:R1:W-:Y:S01]  /*3b130*/  LDGSTS.E [R244+-0x13ffc], desc[UR60][R108.64], !P6 ;  /* 0xec0040006cf47fae */ /* 0x0003e2000f12187c */
[----:B---3--:R-:W-:-:S03]  /*3b140*/  IMAD.WIDE R92, R217, 0x4, R120 ;  /* 0x00000004d95c7825 */ /* 0x008fc600078e0278 */
[----:B------:R2:W-:Y:S04]  /*3b150*/  LDGSTS.E [R244+-0x17ff8], desc[UR60][R106.64], !P4 ;  /* 0xe80080006af47fae */ /* 0x0005e8000e12187c */
[----:B------:R-:W3:Y:S04]  /*3b160*/  LDL.LU.64 R120, [R1+0xf08] ;  /* 0x000f080001787983 */ /* 0x000ee80000300a00 */
[----:B------:R-:W3:Y:S04]  /*3b170*/  LDL.LU.64 R184, [R1+0xf10] ;  /* 0x000f100001b87983 */ /* 0x000ee80000300a00 */
[----:B------:R2:W-:Y:S04]  /*3b180*/  STL.64 [R1+0x1530], R106 ;  /* 0x0015306a01007387 */ /* 0x0005e80000100a00 */
[----:B------:R2:W-:Y:S04]  /*3b190*/  STL.64 [R1+0x1538], R92 ;  /* 0x0015385c01007387 */ /* 0x0005e80000100a00 */
[----:B------:R-:W3:Y:S04]  /*3b1a0*/  LDL.LU.64 R168, [R1+0xf18] ;  /* 0x000f180001a87983 */ /* 0x000ee80000300a00 */
[----:B------:R-:W3:Y:S01]  /*3b1b0*/  LDL.LU.64 R136, [R1+0xf20] ;  /* 0x000f200001887983 */ /* 0x000ee20000300a00 */
[----:B-1----:R-:W-:-:S03]  /*3b1c0*/  IMAD.WIDE R108, R217, 0x4, R200 ;  /* 0x00000004d96c7825 */ /* 0x002fc600078e02c8 */
[----:B------:R1:W-:Y:S01]  /*3b1d0*/  LDGSTS.E [R244+-0x13ff8], desc[UR60][R92.64], !P4 ;  /* 0xec0080005cf47fae */ /* 0x0003e2000e12187c */
[----:B----4-:R-:W-:-:S03]  /*3b1e0*/  IMAD.WIDE R88, R217, 0x4, R88 ;  /* 0x00000004d9587825 */ /* 0x010fc600078e0258 */
[----:B------:R-:W-:Y:S04]  /*3b1f0*/  STL.64 [R1+0x1540], R108 ;  /* 0x0015406c01007387 */ /* 0x000fe80000100a00 */
[----:B------:R4:W-:Y:S01]  /*3b200*/  STL.64 [R1+0x1810], R88 ;  /* 0x0018105801007387 */ /* 0x0009e20000100a00 */
[----:B--2---:R-:W-:-:S03]  /*3b210*/  IMAD.WIDE R106, R217, 0x4, R152 ;  /* 0x00000004d96a7825 */ /* 0x004fc600078e0298 */
[----:B------:R2:W-:Y:S04]  /*3b220*/  LDGSTS.E [R244+-0x17ff4], desc[UR60][R108.64], !P1 ;  /* 0xe800c0006cf47fae */ /* 0x0005e8000c92187c */
[----:B------:R-:W2:Y:S04]  /*3b230*/  LDL.LU.64 R152, [R1+0xf28] ;  /* 0x000f280001987983 */ /* 0x000ea80000300a00 */
[----:B------:R-:W-:Y:S01]  /*3b240*/  LDGSTS.E [R244+-0x13ff4], desc[UR60][R88.64], !P1 ;  /* 0xec00c00058f47fae */ /* 0x000fe2000c92187c */
[----:B-1----:R-:W-:-:S03]  /*3b250*/  IMAD.WIDE R92, R217, 0x4, R104 ;  /* 0x00000004d95c7825 */ /* 0x002fc600078e0268 */
[----:B------:R1:W-:Y:S04]  /*3b260*/  LDGSTS.E [R244+-0x10000], desc[UR60][R106.64], !P5 ;  /* 0xf00000006af47fae */ /* 0x0003e8000e92187c */
[----:B------:R-:W2:Y:S04]  /*3b270*/  LDL.LU.64 R104, [R1+0xf30] ;  /* 0x000f300001687983 */ /* 0x000ea80000300a00 */
[----:B------:R1:W-:Y:S04]  /*3b280*/  STL.64 [R1+0x19d8], R106 ;  /* 0x0019d86a01007387 */ /* 0x0003e80000100a00 */
[----:B------:R1:W-:Y:S04]  /*3b290*/  STL.64 [R1+0x19e0], R92 ;  /* 0x0019e05c01007387 */ /* 0x0003e80000100a00 */
[----:B----4-:R-:W4:Y:S04]  /*3b2a0*/  LDL.LU.64 R88, [R1+0x13f8] ;  /* 0x0013f80001587983 */ /* 0x010f280000300a00 */
[----:B------:R-:W4:Y:S01]  /*3b2b0*/  LDL.LU.64 R232, [R1+0x1400] ;  /* 0x0014000001e87983 */ /* 0x000f220000300a00 */
[----:B------:R-:W-:Y:S01]  /*3b2c0*/  VIADD R79, R245, 0xffffff36 ;  /* 0xffffff36f54f7836 */ /* 0x000fe20000000000 */
[----:B------:R-:W-:Y:S01]  /*3b2d0*/  ISETP.GE.U32.AND P4, PT, R78, 0x7ffffeb6, PT ;  /* 0x7ffffeb64e00780c */ /* 0x000fe20003f86070 */
[----:B------:R-:W4:Y:S01]  /*3b2e0*/  LDC R245, c[0x0][0x230] ;  /* 0x00008c00fff57b82 */ /* 0x000f220000000800 */
[----:B------:R4:W-:Y:S02]  /*3b2f0*/  LDGSTS.E [R244+-0xc000], desc[UR60][R92.64], !P5 ;  /* 0xf40000005cf47fae */ /* 0x0009e4000e92187c */
[----:B------:R-:W-:Y:S01]  /*3b300*/  ISETP.GE.U32.AND P6, PT, R79, 0x7ffffeb7, PT ;  /* 0x7ffffeb74f00780c */ /* 0x000fe20003fc6070 */
[----:B------:R-:W-:-:S02]  /*3b310*/  VIADD R78, R91, 0xffffff34 ;  /* 0xffffff345b4e7836 */ /* 0x000fc40000000000 */
[----:B---3--:R-:W-:-:S04]  /*3b320*/  IMAD.WIDE R120, R217, 0x4, R120 ;  /* 0x00000004d9787825 */ /* 0x008fc800078e0278 */
[C---:B------:R-:W-:Y:S01]  /*3b330*/  IMAD.WIDE R122, R217.reuse, 0x4, R184 ;  /* 0x00000004d97a7825 */ /* 0x040fe200078e02b8 */
[----:B------:R3:W-:Y:S03]  /*3b340*/  STL.64 [R1+0x19e8], R120 ;  /* 0x0019e87801007387 */ /* 0x0007e60000100a00 */
[C---:B--2---:R-:W-:Y:S01]  /*3b350*/  IMAD.WIDE R108, R217.reuse, 0x4, R168 ;  /* 0x00000004d96c7825 */ /* 0x044fe200078e02a8 */
[----:B------:R-:W-:Y:S03]  /*3b360*/  STL.64 [R1+0x19f0], R122 ;  /* 0x0019f07a01007387 */ /* 0x000fe60000100a00 */
[C---:B-1----:R-:W-:Y:S01]  /*3b370*/  IMAD.WIDE R106, R217.reuse, 0x4, R136 ;  /* 0x00000004d96a7825 */ /* 0x042fe200078e0288 */
[----:B------:R-:W2:Y:S03]  /*3b380*/  LDL.LU.64 R200, [R1+0x1408] ;  /* 0x0014080001c87983 */ /* 0x000ea60000300a00 */
[C---:B------:R-:W-:Y:S01]  /*3b390*/  IMAD.WIDE R104, R217.reuse, 0x4, R104 ;  /* 0x00000004d9687825 */ /* 0x040fe200078e0268 */
[----:B------:R1:W-:Y:S03]  /*3b3a0*/  STL.64 [R1+0x19f8], R108 ;  /* 0x0019f86c01007387 */ /* 0x0003e60000100a00 */
[----:B----4-:R-:W-:Y:S01]  /*3b3b0*/  IMAD.WIDE R88, R217, 0x4, R88 ;  /* 0x00000004d9587825 */ /* 0x010fe200078e0258 */
[----:B------:R-:W4:Y:S01]  /*3b3c0*/  LDL.LU.64 R184, [R1+0x1418] ;  /* 0x0014180001b87983 */ /* 0x000f220000300a00 */
[----:B------:R-:W-:Y:S01]  /*3b3d0*/  IADD3 R79, R81, -0xea, RZ ;  /* 0xffffff16514f7810 */ /* 0x000fe20007ffe0ff */
[----:B------:R-:W4:Y:S02]  /*3b3e0*/  LDC R93, c[0x0][0x230] ;  /* 0x00008c00ff5d7b82 */ /* 0x000f240000000800 */
[----:B------:R1:W-:Y:S04]  /*3b3f0*/  STL.64 [R1+0x1a00], R106 ;  /* 0x001a006a01007387 */ /* 0x0003e80000100a00 */
[----:B------:R-:W4:Y:S01]  /*3b400*/  LDL.LU.64 R136, [R1+0x1410] ;  /* 0x0014100001887983 */ /* 0x000f220000300a00 */
[----:B------:R-:W-:Y:S01]  /*3b410*/  ISETP.GE.U32.AND P1, PT, R78, 0x7ffffeb5, PT ;  /* 0x7ffffeb54e00780c */ /* 0x000fe20003f26070 */
[----:B------:R-:W4:Y:S02]  /*3b420*/  LDC R91, c[0x0][0x230] ;  /* 0x00008c00ff5b7b82 */ /* 0x000f240000000800 */
[----:B------:R-:W-:Y:S04]  /*3b430*/  LDGSTS.E [R244+-0xfffc], desc[UR60][R120.64], !P6 ;  /* 0xf000400078f47fae */ /* 0x000fe8000f12187c */
[----:B------:R-:W-:Y:S02]  /*3b440*/  LDGSTS.E [R244+-0xbffc], desc[UR60][R122.64], !P6 ;  /* 0xf40040007af47fae */ /* 0x000fe4000f12187c */
[----:B------:R-:W4:Y:S02]  /*3b450*/  LDC R92, c[0x0][0x230] ;  /* 0x00008c00ff5c7b82 */ /* 0x000f240000000800 */
[----:B------:R1:W-:Y:S04]  /*3b460*/  LDGSTS.E [R244+-0xfff8], desc[UR60][R108.64], !P4 ;  /* 0xf00080006cf47fae */ /* 0x0003e8000e12187c */
[----:B---3--:R-:W3:Y:S02]  /*3b470*/  LDL.LU.64 R120, [R1+0x1428] ;  /* 0x0014280001787983 */ /* 0x008ee40000300a00 */
[----:B------:R-:W3:Y:S02]  /*3b480*/  LDC R81, c[0x0][0x230] ;  /* 0x00008c00ff517b82 */ /* 0x000ee40000000800 */
[----:B------:R-:W3:Y:S01]  /*3b490*/  LDL.LU.64 R168, [R1+0x1420] ;  /* 0x0014200001a87983 */ /* 0x000ee20000300a00 */
[----:B-1----:R-:W-:-:S03]  /*3b4a0*/  IMAD.WIDE R108, R217, 0x4, R152 ;  /* 0x00000004d96c7825 */ /* 0x002fc600078e0298 */
[----:B------:R1:W-:Y:S04]  /*3b4b0*/  LDGSTS.E [R244+-0xbff8], desc[UR60][R106.64], !P4 ;  /* 0xf40080006af47fae */ /* 0x0003e8000e12187c */
[----:B------:R-:W3:Y:S01]  /*3b4c0*/  LDL.LU.64 R152, [R1+0x1430] ;  /* 0x0014300001987983 */ /* 0x000ee20000300a00 */
[----:B------:R-:W-:Y:S01]  /*3b4d0*/  VIADD R78, R80, 0xffffff17 ;  /* 0xffffff17504e7836 */ /* 0x000fe20000000000 */
[----:B------:R-:W-:Y:S01]  /*3b4e0*/  ISETP.GE.U32.AND P6, PT, R79, 0x7ffffe97, PT ;  /* 0x7ffffe974f00780c */ /* 0x000fe20003fc6070 */
[----:B------:R-:W3:Y:S01]  /*3b4f0*/  LDC R80, c[0x0][0x230] ;  /* 0x00008c00ff507b82 */ /* 0x000ee20000000800 */
[----:B------:R3:W-:Y:S02]  /*3b500*/  LDGSTS.E [R244+-0xfff4], desc[UR60][R108.64], !P1 ;  /* 0xf000c0006cf47fae */ /* 0x0007e4000c92187c */
[----:B------:R-:W-:-:S02]  /*3b510*/  ISETP.GE.U32.AND P5, PT, R78, 0x7ffffe98, PT ;  /* 0x7ffffe984e00780c */ /* 0x000fc40003fa6070 */
[----:B------:R-:W-:Y:S01]  /*3b520*/  STL.64 [R1+0x1a08], R108 ;  /* 0x001a086c01007387 */ /* 0x000fe20000100a00 */
[----:B-1----:R-:W-:-:S03]  /*3b530*/  IMAD.WIDE R106, R217, 0x4, R232 ;  /* 0x00000004d96a7825 */ /* 0x002fc600078e02e8 */
[----:B------:R1:W-:Y:S04]  /*3b540*/  STL.64 [R1+0x1a10], R104 ;  /* 0x001a106801007387 */ /* 0x0003e80000100a00 */
[----:B------:R-:W-:Y:S04]  /*3b550*/  LDGSTS.E [R244+-0xbff4], desc[UR60][R104.64], !P1 ;  /* 0xf400c00068f47fae */ /* 0x000fe8000c92187c */
[----:B------:R1:W-:Y:S04]  /*3b560*/  STL.64 [R1+0x1bd8], R88 ;  /* 0x001bd85801007387 */ /* 0x0003e80000100a00 */
[----:B------:R-:W-:Y:S04]  /*3b570*/  LDGSTS.E [R244+-0x8000], desc[UR60][R88.64], !P5 ;  /* 0xf800000058f47fae */ /* 0x000fe8000e92187c */
[----:B-1----:R-:W3:Y:S04]  /*3b580*/  LDL.LU.64 R104, [R1+0xf38] ;  /* 0x000f380001687983 */ /* 0x002ee80000300a00 */
[----:B------:R1:W-:Y:S04]  /*3b590*/  STL.64 [R1+0x1be0], R106 ;  /* 0x001be06a01007387 */ /* 0x0003e80000100a00 */
[----:B------:R-:W3:Y:S01]  /*3b5a0*/  LDL.LU.64 R88, [R1+0xf40] ;  /* 0x000f400001587983 */ /* 0x000ee20000300a00 */
[----:B------:R-:W-:-:S02]  /*3b5b0*/  VIADD R78, R90, 0xffffff15 ;  /* 0xffffff155a4e7836 */ /* 0x000fc40000000000 */
[----:B--2---:R-:W-:-:S03]  /*3b5c0*/  IMAD.WIDE R138, R217, 0x4, R200 ;  /* 0x00000004d98a7825 */ /* 0x004fc600078e02c8 */
[----:B------:R-:W-:Y:S01]  /*3b5d0*/  ISETP.GE.U32.AND P4, PT, R78, 0x7ffffe96, PT ;  /* 0x7ffffe964e00780c */ /* 0x000fe20003f86070 */
[----:B------:R1:W-:Y:S01]  /*3b5e0*/  LDGSTS.E [R244+-0x4000], desc[UR60][R106.64], !P5 ;  /* 0xfc0000006af47fae */ /* 0x0003e2000e92187c */
[----:B------:R-:W2:Y:S03]  /*3b5f0*/  LDC R90, c[0x0][0x230] ;  /* 0x00008c00ff5a7b82 */ /* 0x000ea60000000800 */
[----:B------:R-:W-:Y:S01]  /*3b600*/  STL.64 [R1+0x1be8], R138 ;  /* 0x001be88a01007387 */ /* 0x000fe20000100a00 */
[----:B------:R-:W-:-:S03]  /*3b610*/  VIADD R78, R245, 0xffffff14 ;  /* 0xffffff14f54e7836 */ /* 0x000fc60000000000 */
[----:B------:R-:W-:Y:S01]  /*3b620*/  LDGSTS.E [R244+-0x7ffc], desc[UR60][R138.64], !P6 ;  /* 0xf80040008af47fae */ /* 0x000fe2000f12187c */
[----:B----4-:R-:W-:-:S04]  /*3b630*/  IMAD.WIDE R124, R217, 0x4, R184 ;  /* 0x00000004d97c7825 */ /* 0x010fc800078e02b8 */
[C---:B------:R-:W-:Y:S01]  /*3b640*/  IMAD.WIDE R136, R217.reuse, 0x4, R136 ;  /* 0x00000004d9887825 */ /* 0x040fe200078e0288 */
[----:B------:R-:W-:Y:S01]  /*3b650*/  ISETP.GE.U32.AND P1, PT, R78, 0x7ffffe95, PT ;  /* 0x7ffffe954e00780c */ /* 0x000fe20003f26070 */
[----:B------:R-:W4:Y:S03]  /*3b660*/  LDC R245, c[0x0][0x230] ;  /* 0x00008c00fff57b82 */ /* 0x000f260000000800 */
[----:B------:R-:W-:Y:S04]  /*3b670*/  LDGSTS.E [R244+-0x3ffc], desc[UR60][R136.64], !P6 ;  /* 0xfc00400088f47fae */ /* 0x000fe8000f12187c */
[----:B------:R-:W-:Y:S01]  /*3b680*/  LDGSTS.E [R244+-0x7ff8], desc[UR60][R124.64], !P4 ;  /* 0xf80080007cf47fae */ /* 0x000fe2000e12187c */
[----:B---3--:R-:W-:-:S03]  /*3b690*/  IMAD.WIDE R108, R217, 0x4, R120 ;  /* 0x00000004d96c7825 */ /* 0x008fc600078e0278 */
[----:B------:R-:W3:Y:S01]  /*3b6a0*/  LDL.LU.64 R120, [R1+0xf48] ;  /* 0x000f480001787983 */ /* 0x000ee20000300a00 */
[----:B------:R-:W-:-:S03]  /*3b6b0*/  IMAD.WIDE R122, R217, 0x4, R168 ;  /* 0x00000004d97a7825 */ /* 0x000fc600078e02a8 */
[----:B------:R-:W-:Y:S04]  /*3b6c0*/  STL.64 [R1+0x1bf8], R124 ;  /* 0x001bf87c01007387 */ /* 0x000fe80000100a00 */
[----:B------:R-:W-:Y:S04]  /*3b6d0*/  STL.64 [R1+0x1bf0], R136 ;  /* 0x001bf08801007387 */ /* 0x000fe80000100a00 */
[----:B------:R-:W3:Y:S01]  /*3b6e0*/  LDL.LU.64 R184, [R1+0xf50] ;  /* 0x000f500001b87983 */ /* 0x000ee20000300a00 */
[----:B-1----:R-:W-:-:S03]  /*3b6f0*/  IMAD.WIDE R106, R217, 0x4, R152 ;  /* 0x00000004d96a7825 */ /* 0x002fc600078e0298 */
[----:B------:R1:W-:Y:S04]  /*3b700*/  STL.64 [R1+0x1c08], R108 ;  /* 0x001c086c01007387 */ /* 0x0003e80000100a00 */
[----:B------:R-:W3:Y:S04]  /*3b710*/  LDL.LU.64 R168, [R1+0xf58] ;  /* 0x000f580001a87983 */ /* 0x000ee80000300a00 */
[----:B------:R-:W-:Y:S04]  /*3b720*/  STL.64 [R1+0x1c00], R122 ;  /* 0x001c007a01007387 */ /* 0x000fe80000100a00 */
[----:B------:R-:W3:Y:S04]  /*3b730*/  LDL.LU.64 R152, [R1+0xf60] ;  /* 0x000f600001987983 */ /* 0x000ee80000300a00 */
[----:B------:R-:W-:Y:S04]  /*3b740*/  LDGSTS.E [R244+-0x3ff8], desc[UR60][R122.64], !P4 ;  /* 0xfc0080007af47fae */ /* 0x000fe8000e12187c */
[----:B------:R1:W-:Y:S04]  /*3b750*/  LDGSTS.E [R244+-0x7ff4], desc[UR60][R108.64], !P1 ;  /* 0xf800c0006cf47fae */ /* 0x0003e8000c92187c */
[----:B------:R2:W-:Y:S04]  /*3b760*/  STL.64 [R1+0x1c10], R106 ;  /* 0x001c106a01007387 */ /* 0x0005e80000100a00 */
[----:B------:R2:W-:Y:S01]  /*3b770*/  LDGSTS.E [R244+-0x3ff4], desc[UR60][R106.64], !P1 ;  /* 0xfc00c0006af47fae */ /* 0x0005e2000c92187c */
[----:B-1----:R-:W-:-:S03]  /*3b780*/  IMAD.WIDE R108, R217, 0x4, R104 ;  /* 0x00000004d96c7825 */ /* 0x002fc600078e0268 */
[----:B------:R-:W3:Y:S04]  /*3b790*/  LDL.LU.64 R104, [R1+0xf68] ;  /* 0x000f680001687983 */ /* 0x000ee80000300a00 */
[----:B------:R-:W3:Y:S01]  /*3b7a0*/  LDL.LU.64 R200, [R1+0xf70] ;  /* 0x000f700001c87983 */ /* 0x000ee20000300a00 */
[----:B--2---:R-:W-:Y:S01]  /*3b7b0*/  IMAD.WIDE R106, R217, 0x4, R88 ;  /* 0x00000004d96a7825 */ /* 0x004fe200078e0258 */
[----:B------:R-:W-:Y:S02]  /*3b7c0*/  IADD3 R78, R80, -0x8d, RZ ;  /* 0xffffff73504e7810 */ /* 0x000fe40007ffe0ff */
[----:B------:R1:W-:Y:S01]  /*3b7d0*/  STL.64 [R1+0xef8], R108 ;  /* 0x000ef86c01007387 */ /* 0x0003e20000100a00 */
[----:B------:R-:W2:Y:S03]  /*3b7e0*/  LDC R80, c[0x0][0x230] ;  /* 0x00008c00ff507b82 */ /* 0x000ea60000000800 */
[----:B------:R-:W3:Y:S04]  /*3b7f0*/  LDL.LU.64 R88, [R1+0xf78] ;  /* 0x000f780001587983 */ /* 0x000ee80000300a00 */
[----:B------:R1:W-:Y:S01]  /*3b800*/  STL.64 [R1+0xf00], R106 ;  /* 0x000f006a01007387 */ /* 0x0003e20000100a00 */
[----:B------:R-:W-:Y:S01]  /*3b810*/  VIADD R79, R93, 0xffffff72 ;  /* 0xffffff725d4f7836 */ /* 0x000fe20000000000 */
[----:B------:R-:W1:Y:S02]  /*3b820*/  LDC R244, c[0x0][0x230] ;  /* 0x00008c00fff47b82 */ /* 0x000e640000000800 */
[----:B------:R-:W3:Y:S01]  /*3b830*/  LDL.LU.64 R136, [R1+0xf80] ;  /* 0x000f800001887983 */ /* 0x000ee20000300a00 */
[----:B------:R-:W-:-:S02]  /*3b840*/  ISETP.GE.U32.AND P5, PT, R78, 0x7ffffef4, PT ;  /* 0x7ffffef44e00780c */ /* 0x000fc40003fa6070 */
[----:B------:R-:W-:Y:S01]  /*3b850*/  ISETP.GE.U32.AND P6, PT, R79, 0x7ffffef3, PT ;  /* 0x7ffffef34f00780c */ /* 0x000fe20003fc6070 */
[----:B------:R-:W-:Y:S02]  /*3b860*/  VIADD R78, R91, 0xffffff71 ;  /* 0xffffff715b4e7836 */ /* 0x000fe40000000000 */
[----:B------:R-:W1:Y:S01]  /*3b870*/  LDC R91, c[0x0][0x230] ;  /* 0x00008c00ff5b7b82 */ /* 0x000e620000000800 */
[----:B--2---:R-:W-:-:S07]  /*3b880*/  IADD3 R79, R80, -0x90, RZ ;  /* 0xffffff70504f7810 */ /* 0x004fce0007ffe0ff */
[----:B------:R1:W-:Y:S01]  /*3b890*/  LDGSTS.E [R10+-0x20000], desc[UR60][R108.64], !P5 ;  /* 0xe00000006c0a7fae */ /* 0x0003e2000e92187c */
[----:B------:R-:W2:Y:S01]  /*3b8a0*/  LDC R80, c[0x0][0x230] ;  /* 0x00008c00ff507b82 */ /* 0x000ea20000000800 */
[----:B------:R-:W-:Y:S02]  /*3b8b0*/  ISETP.GE.U32.AND P1, PT, R79, 0x7ffffef1, PT ;  /* 0x7ffffef14f00780c */ /* 0x000fe40003f26070 */
[----:B------:R1:W-:Y:S01]  /*3b8c0*/  LDGSTS.E [R10+-0x1c000], desc[UR60][R106.64], !P5 ;  /* 0xe40000006a0a7fae */ /* 0x0003e2000e92187c */
[----:B------:R-:W-:Y:S01]  /*3b8d0*/  VIADD R79, R92, 0xffffff52 ;  /* 0xffffff525c4f7836 */ /* 0x000fe20000000000 */
[----:B------:R-:W-:Y:S01]  /*3b8e0*/  ISETP.GE.U32.AND P4, PT, R78, 0x7ffffef2, PT ;  /* 0x7ffffef24e00780c */ /* 0x000fe20003f86070 */
[----:B----4-:R-:W-:Y:S02]  /*3b8f0*/  VIADD R78, R245, 0xffffff53 ;  /* 0xffffff53f54e7836 */ /* 0x010fe40000000000 */
[----:B------:R-:W4:Y:S03]  /*3b900*/  LDC R245, c[0x0][0x230] ;  /* 0x00008c00fff57b82 */ /* 0x000f260000000800 */
[----:B------:R-:W-:-:S02]  /*3b910*/  ISETP.GE.U32.AND P5, PT, R78, 0x7ffffed4, PT ;  /* 0x7ffffed44e00780c */ /* 0x000fc40003fa6070 */
[----:B------:R-:W-:-:S03]  /*3b920*/  IADD3 R78, R90, -0xaf, RZ ;  /* 0xffffff515a4e7810 */ /* 0x000fc60007ffe0ff */
[----:B------:R-:W4:Y:S01]  /*3b930*/  LDC R90, c[0x0][0x230] ;  /* 0x00008c00ff5a7b82 */ /* 0x000f220000000800 */
[----:B---3--:R-:W-:-:S05]  /*3b940*/  IMAD.WIDE R120, R217, 0x4, R120 ;  /* 0x00000004d9787825 */ /* 0x008fca00078e0278 */
[----:B------:R3:W-:Y:S04]  /*3b950*/  STL.64 [R1+0xf08], R120 ;  /* 0x000f087801007387 */ /* 0x0007e80000100a00 */
[----:B------:R-:W-:Y:S01]  /*3b960*/  LDGSTS.E [R10+-0x1fffc], desc[UR60][R120.64], !P6 ;  /* 0xe0004000780a7fae */ /* 0x000fe2000f12187c */
[----:B-1----:R-:W-:-:S05]  /*3b970*/  IMAD.WIDE R108, R217, 0x4, R184 ;  /* 0x00000004d96c7825 */ /* 0x002fca00078e02b8 */
[----:B------:R-:W-:Y:S01]  /*3b980*/  STL.64 [R1+0xf10], R108 ;  /* 0x000f106c01007387 */ /* 0x000fe20000100a00 */
[----:B------:R-:W-:-:S03]  /*3b990*/  IMAD.WIDE R106, R217, 0x4, R168 ;  /* 0x00000004d96a7825 */ /* 0x000fc600078e02a8 */
[----:B------:R-:W4:Y:S04]  /*3b9a0*/  LDL.LU.64 R184, [R1+0xf88] ;  /* 0x000f880001b87983 */ /* 0x000f280000300a00 */
[----:B------:R-:W4:Y:S01]  /*3b9b0*/  LDL.LU.64 R168, [R1+0xf90] ;  /* 0x000f900001a87983 */ /* 0x000f220000300a00 */
[----:B------:R-:W-:-:S03]  /*3b9c0*/  IMAD.WIDE R92, R217, 0x4, R152 ;  /* 0x00000004d95c7825 */ /* 0x000fc600078e0298 */
[----:B------:R1:W-:Y:S04]  /*3b9d0*/  STL.64 [R1+0xf18], R106 ;  /* 0x000f186a01007387 */ /* 0x0003e80000100a00 */
[----:B------:R2:W-:Y:S04]  /*3b9e0*/  STL.64 [R1+0xf20], R92 ;  /* 0x000f205c01007387 */ /* 0x0005e80000100a00 */
[----:B------:R-:W4:Y:S04]  /*3b9f0*/  LDL.LU.64 R152, [R1+0xf98] ;  /* 0x000f980001987983 */ /* 0x000f280000300a00 */
[----:B---3--:R-:W3:Y:S04]  /*3ba00*/  LDL.LU.64 R120, [R1+0xfa0] ;  /* 0x000fa00001787983 */ /* 0x008ee80000300a00 */
[----:B------:R-:W-:Y:S04]  /*3ba10*/  LDGSTS.E [R10+-0x1bffc], desc[UR60][R108.64], !P6 ;  /* 0xe40040006c0a7fae */ /* 0x000fe8000f12187c */
[----:B------:R1:W-:Y:S01]  /*3ba20*/  LDGSTS.E [R10+-0x1fff8], desc[UR60][R106.64], !P4 ;  /* 0xe00080006a0a7fae */ /* 0x0003e2000e12187c */
[----:B------:R-:W-:-:S03]  /*3ba30*/  IMAD.WIDE R104, R217, 0x4, R104 ;  /* 0x00000004d9687825 */ /* 0x000fc600078e0268 */
[----:B------:R2:W-:Y:S04]  /*3ba40*/  LDGSTS.E [R10+-0x1bff8], desc[UR60][R92.64], !P4 ;  /* 0xe40080005c0a7fae */ /* 0x0005e8000e12187c */
[----:B------:R2:W-:Y:S01]  /*3ba50*/  STL.64 [R1+0xf28], R104 ;  /* 0x000f286801007387 */ /* 0x0005e20000100a00 */
[----:B-1----:R-:W-:Y:S01]  /*3ba60*/  IMAD.WIDE R106, R217, 0x4, R200 ;  /* 0x00000004d96a7825 */ /* 0x002fe200078e02c8 */
[----:B------:R-:W-:Y:S02]  /*3ba70*/  ISETP.GE.U32.AND P6, PT, R79, 0x7ffffed3, PT ;  /* 0x7ffffed34f00780c */ /* 0x000fe40003fc6070 */
[----:B------:R-:W3:Y:S01]  /*3ba80*/  LDL.LU.64 R200, [R1+0xfa8] ;  /* 0x000fa80001c87983 */ /* 0x000ee20000300a00 */
[----:B--2---:R-:W-:-:S03]  /*3ba90*/  IMAD.WIDE R92, R217, 0x4, R88 ;  /* 0x00000004d95c7825 */ /* 0x004fc600078e0258 */
[----:B------:R-:W-:Y:S01]  /*3baa0*/  STL.64 [R1+0xf30], R106 ;  /* 0x000f306a01007387 */ /* 0x000fe20000100a00 */
[----:B------:R-:W-:-:S03]  /*3bab0*/  ISETP.GE.U32.AND P4, PT, R78, 0x7ffffed2, PT ;  /* 0x7ffffed24e00780c */ /* 0x000fc60003f86070 */
[----:B------:R-:W2:Y:S01]  /*3bac0*/  LDL.LU.64 R88, [R1+0xfb0] ;  /* 0x000fb00001587983 */ /* 0x000ea20000300a00 */
[----:B------:R-:W-:Y:S02]  /*3bad0*/  VIADD R79, R81, 0xffffff50 ;  /* 0xffffff50514f7836 */ /* 0x000fe40000000000 */
[----:B------:R-:W-:Y:S01]  /*3bae0*/  VIADD R78, R80, 0xffffff33 ;  /* 0xffffff33504e7836 */ /* 0x000fe20000000000 */
[----:B------:R-:W-:Y:S01]  /*3baf0*/  STL.64 [R1+0x13f8], R92 ;  /* 0x0013f85c01007387 */ /* 0x000fe20000100a00 */
[----:B------:R-:W-:-:S03]  /*3bb00*/  IMAD.WIDE R80, R217, 0x4, R136 ;  /* 0x00000004d9507825 */ /* 0x000fc600078e0288 */
[----:B------:R-:W2:Y:S04]  /*3bb10*/  LDL.LU.64 R136, [R1+0xfb8] ;  /* 0x000fb80001887983 */ /* 0x000ea80000300a00 */
[----:B------:R-:W-:Y:S04]  /*3bb20*/  LDGSTS.E [R10+-0x1fff4], desc[UR60][R104.64], !P1 ;  /* 0xe000c000680a7fae */ /* 0x000fe8000c92187c */
[----:B------:R-:W-:Y:S04]  /*3bb30*/  LDGSTS.E [R10+-0x1bff4], desc[UR60][R106.64], !P1 ;  /* 0xe400c0006a0a7fae */ /* 0x000fe8000c92187c */
[----:B------:R-:W-:Y:S04]  /*3bb40*/  LDGSTS.E [R10+-0x18000], desc[UR60][R92.64], !P5 ;  /* 0xe80000005c0a7fae */ /* 0x000fe8000e92187c */
[----:B------:R-:W2:Y:S04]  /*3bb50*/  LDL.LU.64 R104, [R1+0xfc0] ;  /* 0x000fc00001687983 */ /* 0x000ea80000300a00 */
[----:B------:R1:W-:Y:S04]  /*3bb60*/  STL.64 [R1+0x1400], R80 ;  /* 0x0014005001007387 */ /* 0x0003e80000100a00 */
[----:B------:R1:W-:Y:S01]  /*3bb70*/  LDGSTS.E [R10+-0x14000], desc[UR60][R80.64], !P5 ;  /* 0xec000000500a7fae */ /* 0x0003e2000e92187c */
[----:B------:R-:W-:Y:S01]  /*3bb80*/  ISETP.GE.U32.AND P1, PT, R79, 0x7ffffed1, PT ;  /* 0x7ffffed14f00780c */ /* 0x000fe20003f26070 */
[C---:B----4-:R-:W-:Y:S01]  /*3bb90*/  IMAD.WIDE R122, R217.reuse, 0x4, R184 ;  /* 0x00000004d97a7825 */ /* 0x050fe200078e02b8 */
[----:B-1----:R-:W1:Y:S03]  /*3bba0*/  LDC R80, c[0x0][0x230] ;  /* 0x00008c00ff507b82 */ /* 0x002e660000000800 */
[C---:B------:R-:W-:Y:S01]  /*3bbb0*/  IMAD.WIDE R108, R217.reuse, 0x4, R168 ;  /* 0x00000004d96c7825 */ /* 0x040fe200078e02a8 */
[----:B------:R-:W-:Y:S04]  /*3bbc0*/  STL.64 [R1+0x1408], R122 ;  /* 0x0014087a01007387 */ /* 0x000fe80000100a00 */
[----:B------:R4:W-:Y:S01]  /*3bbd0*/  STL.64 [R1+0x1410], R108 ;  /* 0x0014106c01007387 */ /* 0x0009e20000100a00 */
[----:B------:R-:W1:Y:S03]  /*3bbe0*/  LDC R81, c[0x0][0x230] ;  /* 0x00008c00ff517b82 */ /* 0x000e660000000800 */
        /* <DEDUP_REMOVED lines=11> */
[----:B----4-:R-:W-:-:S03]  /*3bca0*/  IMAD.WIDE R108, R217, 0x4, R200 ;  /* 0x00000004d96c7825 */ /* 0x010fc600078e02c8 */
[----:B------:R1:W-:Y:S01]  /*3bcb0*/  LDGSTS.E [R10+-0x13ff8], desc[UR60][R92.64], !P4 ;  /* 0xec0080005c0a7fae */ /* 0x0003e2000e12187c */
[----:B--2---:R-:W-:-:S03]  /*3bcc0*/  IMAD.WIDE R88, R217, 0x4, R88 ;  /* 0x00000004d9587825 */ /* 0x004fc600078e0258 */
[----:B------:R-:W-:Y:S04]  /*3bcd0*/  STL.64 [R1+0x1428], R108 ;  /* 0x0014286c01007387 */ /* 0x000fe80000100a00 */
[----:B------:R2:W-:Y:S01]  /*3bce0*/  STL.64 [R1+0x1430], R88 ;  /* 0x0014305801007387 */ /* 0x0005e20000100a00 */
[----:B---3--:R-:W-:-:S03]  /*3bcf0*/  IMAD.WIDE R106, R217, 0x4, R136 ;  /* 0x00000004d96a7825 */ /* 0x008fc600078e0288 */
[----:B------:R-:W3:Y:S04]  /*3bd00*/  LDL.LU.64 R136, [R1+0xfe8] ;  /* 0x000fe80001887983 */ /* 0x000ee80000300a00 */
[----:B------:R4:W-:Y:S04]  /*3bd10*/  LDGSTS.E [R10+-0x17ff4], desc[UR60][R108.64], !P1 ;  /* 0xe800c0006c0a7fae */ /* 0x0009e8000c92187c */
[----:B------:R-:W-:Y:S01]  /*3bd20*/  LDGSTS.E [R10+-0x13ff4], desc[UR60][R88.64], !P1 ;  /* 0xec00c000580a7fae */ /* 0x000fe2000c92187c */
[----:B-1----:R-:W-:-:S03]  /*3bd30*/  IMAD.WIDE R92, R217, 0x4, R104 ;  /* 0x00000004d95c7825 */ /* 0x002fc600078e0268 */
[----:B------:R-:W3:Y:S04]  /*3bd40*/  LDL.LU.64 R104, [R1+0xff0] ;  /* 0x000ff00001687983 */ /* 0x000ee80000300a00 */
[----:B------:R1:W-:Y:S04]  /*3bd50*/  STL.64 [R1+0x1a18], R106 ;  /* 0x001a186a01007387 */ /* 0x0003e80000100a00 */
[----:B------:R1:W-:Y:S04]  /*3bd60*/  STL.64 [R1+0x1a20], R92 ;  /* 0x001a205c01007387 */ /* 0x0003e80000100a00 */
[----:B--2---:R-:W2:Y:S04]  /*3bd70*/  LDL.LU.64 R88, [R1+0xff8] ;  /* 0x000ff80001587983 */ /* 0x004ea80000300a00 */
[----:B------:R-:W2:Y:S01]  /*3bd80*/  LDL.LU.64 R232, [R1+0x1000] ;  /* 0x0010000001e87983 */ /* 0x000ea20000300a00 */
[----:B------:R-:W-:-:S02]  /*3bd90*/  ISETP.GE.U32.AND P5, PT, R78, 0x7ffffeb4, PT ;  /* 0x7ffffeb44e00780c */ /* 0x000fc40003fa6070 */
[----:B------:R-:W-:Y:S01]  /*3bda0*/  IADD3 R79, R244, -0xce, RZ ;  /* 0xffffff32f44f7810 */ /* 0x000fe20007ffe0ff */
[----:B------:R-:W-:Y:S01]  /*3bdb0*/  VIADD R78, R91, 0xffffff31 ;  /* 0xffffff315b4e7836 */ /* 0x000fe20000000000 */
[----:B------:R-:W2:Y:S02]  /*3bdc0*/  LDC R244, c[0x0][0x230] ;  /* 0x00008c00fff47b82 */ /* 0x000ea40000000800 */
[----:B------:R-:W-:Y:S02]  /*3bdd0*/  ISETP.GE.U32.AND P6, PT, R79, 0x7ffffeb3, PT ;  /* 0x7ffffeb34f00780c */ /* 0x000fe40003fc6070 */
[----:B------:R-:W-:-:S05]  /*3bde0*/  ISETP.GE.U32.AND P4, PT, R78, 0x7ffffeb2, PT ;  /* 0x7ffffeb24e00780c */ /* 0x000fca0003f86070 */
[----:B------:R1:W-:Y:S01]  /*3bdf0*/  LDGSTS.E [R10+-0x10000], desc[UR60][R106.64], !P5 ;  /* 0xf00000006a0a7fae */ /* 0x0003e2000e92187c */
[----:B------:R-:W2:Y:S03]  /*3be00*/  LDC R91, c[0x0][0x230] ;  /* 0x00008c00ff5b7b82 */ /* 0x000ea60000000800 */
[----:B------:R1:W-:Y:S01]  /*3be10*/  LDGSTS.E [R10+-0xc000], desc[UR60][R92.64], !P5 ;  /* 0xf40000005c0a7fae */ /* 0x0003e2000e92187c */
[----:B------:R-:W-:Y:S02]  /*3be20*/  VIADD R78, R245, 0xffffff30 ;  /* 0xffffff30f54e7836 */ /* 0x000fe40000000000 */
[C---:B------:R-:W-:Y:S02]  /*3be30*/  IMAD.WIDE R120, R217.reuse, 0x4, R120 ;  /* 0x00000004d9787825 */ /* 0x040fe400078e0278 */
[----:B------:R-:W2:Y:S02]  /*3be40*/  LDC R245, c[0x0][0x230] ;  /* 0x00008c00fff57b82 */ /* 0x000ea40000000800 */
[C---:B----4-:R-:W-:Y:S01]  /*3be50*/  IMAD.WIDE R108, R217.reuse, 0x4, R184 ;  /* 0x00000004d96c7825 */ /* 0x050fe200078e02b8 */
[----:B------:R4:W-:Y:S04]  /*3be60*/  STL.64 [R1+0x1a28], R120 ;  /* 0x001a287801007387 */ /* 0x0009e80000100a00 */
[----:B------:R-:W-:Y:S04]  /*3be70*/  STL.64 [R1+0x1a30], R108 ;  /* 0x001a306c01007387 */ /* 0x000fe80000100a00 */
[----:B------:R-:W2:Y:S01]  /*3be80*/  LDL.LU.64 R200, [R1+0x1008] ;  /* 0x0010080001c87983 */ /* 0x000ea20000300a00 */
[----:B-1----:R-:W-:-:S03]  /*3be90*/  IMAD.WIDE R106, R217, 0x4, R168 ;  /* 0x00000004d96a7825 */ /* 0x002fc600078e02a8 */
[----:B------:R-:W-:Y:S01]  /*3bea0*/  LDGSTS.E [R10+-0xfffc], desc[UR60][R120.64], !P6 ;  /* 0xf0004000780a7fae */ /* 0x000fe2000f12187c */
[----:B------:R-:W-:-:S03]  /*3beb0*/  IMAD.WIDE R92, R217, 0x4, R152 ;  /* 0x00000004d95c7825 */ /* 0x000fc600078e0298 */
[----:B------:R1:W-:Y:S04]  /*3bec0*/  STL.64 [R1+0x1a38], R106 ;  /* 0x001a386a01007387 */ /* 0x0003e80000100a00 */
[----:B------:R-:W2:Y:S04]  /*3bed0*/  LDL.LU.64 R184, [R1+0x1018] ;  /* 0x0010180001b87983 */ /* 0x000ea80000300a00 */
[----:B------:R2:W-:Y:S04]  /*3bee0*/  STL.64 [R1+0x1a40], R92 ;  /* 0x001a405c01007387 */ /* 0x0005e80000100a00 */
[----:B------:R-:W2:Y:S04]  /*3bef0*/  LDL.LU.64 R168, [R1+0x1010] ;  /* 0x0010100001a87983 */ /* 0x000ea80000300a00 */
[----:B----4-:R-:W4:Y:S04]  /*3bf00*/  LDL.LU.64 R120, [R1+0x1028] ;  /* 0x0010280001787983 */ /* 0x010f280000300a00 */
[----:B------:R-:W4:Y:S01]  /*3bf10*/  LDL.LU.64 R152, [R1+0x1020] ;  /* 0x0010200001987983 */ /* 0x000f220000300a00 */
[----:B------:R-:W-:-:S03]  /*3bf20*/  ISETP.GE.U32.AND P1, PT, R78, 0x7ffffeb1, PT ;  /* 0x7ffffeb14e00780c */ /* 0x000fc60003f26070 */
[----:B------:R-:W-:Y:S04]  /*3bf30*/  LDGSTS.E [R10+-0xbffc], desc[UR60][R108.64], !P6 ;  /* 0xf40040006c0a7fae */ /* 0x000fe8000f12187c */
[----:B------:R1:W-:Y:S01]  /*3bf40*/  LDGSTS.E [R10+-0xfff8], desc[UR60][R106.64], !P4 ;  /* 0xf00080006a0a7fae */ /* 0x0003e2000e12187c */
[----:B------:R-:W-:Y:S01]  /*3bf50*/  IADD3 R78, R80, -0xed, RZ ;  /* 0xffffff13504e7810 */ /* 0x000fe20007ffe0ff */
[C---:B---3--:R-:W-:Y:S01]  /*3bf60*/  IMAD.WIDE R104, R217.reuse, 0x4, R104 ;  /* 0x00000004d9687825 */ /* 0x048fe200078e0268 */
[----:B------:R-:W3:Y:S01]  /*3bf70*/  LDC R80, c[0x0][0x230] ;  /* 0x00008c00ff507b82 */ /* 0x000ee20000000800 */
[----:B------:R2:W-:Y:S01]  /*3bf80*/  LDGSTS.E [R10+-0xbff8], desc[UR60][R92.64], !P4 ;  /* 0xf40080005c0a7fae */ /* 0x0005e2000e12187c */
[----:B------:R-:W-:Y:S01]  /*3bf90*/  ISETP.GE.U32.AND P5, PT, R78, 0x7ffffe94, PT ;  /* 0x7ffffe944e00780c */ /* 0x000fe20003fa6070 */
[----:B-1----:R-:W-:-:S02]  /*3bfa0*/  IMAD.WIDE R106, R217, 0x4, R136 ;  /* 0x00000004d96a7825 */ /* 0x002fc400078e0288 */
[----:B------:R-:W3:Y:S02]  /*3bfb0*/  LDL.LU.64 R136, [R1+0x1030] ;  /* 0x0010300001887983 */ /* 0x000ee40000300a00 */
[C---:B--2---:R-:W-:Y:S02]  /*3bfc0*/  IMAD.WIDE R88, R217.reuse, 0x4, R88 ;  /* 0x00000004d9587825 */ /* 0x044fe400078e0258 */
[----:B------:R-:W-:Y:S02]  /*3bfd0*/  STL.64 [R1+0x1a48], R106 ;  /* 0x001a486a01007387 */ /* 0x000fe40000100a00 */
[----:B------:R-:W-:Y:S02]  /*3bfe0*/  IMAD.WIDE R92, R217, 0x4, R232 ;  /* 0x00000004d95c7825 */ /* 0x000fe400078e02e8 */
[----:B------:R1:W-:Y:S04]  /*3bff0*/  STL.64 [R1+0x1a50], R104 ;  /* 0x001a506801007387 */ /* 0x0003e80000100a00 */
[----:B------:R-:W-:Y:S04]  /*3c000*/  LDGSTS.E [R10+-0xfff4], desc[UR60][R106.64], !P1 ;  /* 0xf000c0006a0a7fae */ /* 0x000fe8000c92187c */
[----:B------:R-:W-:Y:S04]  /*3c010*/  LDGSTS.E [R10+-0xbff4], desc[UR60][R104.64], !P1 ;  /* 0xf400c000680a7fae */ /* 0x000fe8000c92187c */
[----:B------:R2:W-:Y:S04]  /*3c020*/  STL.64 [R1+0x1c18], R88 ;  /* 0x001c185801007387 */ /* 0x0005e80000100a00 */
[----:B------:R-:W-:Y:S04]  /*3c030*/  LDGSTS.E [R10+-0x8000], desc[UR60][R88.64], !P5 ;  /* 0xf8000000580a7fae */ /* 0x000fe8000e92187c */
[----:B-1----:R-:W3:Y:S04]  /*3c040*/  LDL.LU.64 R104, [R1+0x1038] ;  /* 0x0010380001687983 */ /* 0x002ee80000300a00 */
[----:B------:R1:W-:Y:S04]  /*3c050*/  STL.64 [R1+0x1c20], R92 ;  /* 0x001c205c01007387 */ /* 0x0003e80000100a00 */
[----:B--2---:R-:W2:Y:S01]  /*3c060*/  LDL.LU.64 R88, [R1+0x1040] ;  /* 0x0010400001587983 */ /* 0x004ea20000300a00 */
[----:B------:R-:W-:-:S02]  /*3c070*/  VIADD R78, R90, 0xffffff11 ;  /* 0xffffff115a4e7836 */ /* 0x000fc40000000000 */
[----:B------:R-:W-:Y:S01]  /*3c080*/  VIADD R79, R81, 0xffffff12 ;  /* 0xffffff12514f7836 */ /* 0x000fe20000000000 */
[----:B------:R1:W-:Y:S01]  /*3c090*/  LDGSTS.E [R10+-0x4000], desc[UR60][R92.64], !P5 ;  /* 0xfc0000005c0a7fae */ /* 0x0003e2000e92187c */
[----:B------:R-:W2:Y:S01]  /*3c0a0*/  LDC R81, c[0x0][0x230] ;  /* 0x00008c00ff517b82 */ /* 0x000ea20000000800 */
[----:B------:R-:W-:Y:S02]  /*3c0b0*/  ISETP.GE.U32.AND P4, PT, R78, 0x7ffffe92, PT ;  /* 0x7ffffe924e00780c */ /* 0x000fe40003f86070 */
[----:B------:R-:W-:Y:S02]  /*3c0c0*/  ISETP.GE.U32.AND P6, PT, R79, 0x7ffffe93, PT ;  /* 0x7ffffe934f00780c */ /* 0x000fe40003fc6070 */
[----:B------:R-:W-:-:S03]  /*3c0d0*/  IADD3 R78, R244, -0xf0, RZ ;  /* 0xffffff10f44e7810 */ /* 0x000fc60007ffe0ff */
[----:B------:R-:W2:Y:S01]  /*3c0e0*/  LDC R90, c[0x0][0x230] ;  /* 0x00008c00ff5a7b82 */ /* 0x000ea20000000800 */
[----:B------:R-:W-:Y:S01]  /*3c0f0*/  ISETP.GE.U32.AND P1, PT, R78, 0x7ffffe91, PT ;  /* 0x7ffffe914e00780c */ /* 0x000fe20003f26070 */
[----:B------:R-:W-:-:S06]  /*3c100*/  IMAD.WIDE R140, R217, 0x4, R200 ;  /* 0x00000004d98c7825 */ /* 0x000fcc00078e02c8 */
[----:B-1----:R-:W1:Y:S01]  /*3c110*/  LDC R92, c[0x0][0x230] ;  /* 0x00008c00ff5c7b82 */ /* 0x002e620000000800 */
[----:B------:R-:W-:Y:S04]  /*3c120*/  STL.64 [R1+0x1c28], R140 ;  /* 0x001c288c01007387 */ /* 0x000fe80000100a00 */
[----:B------:R-:W-:Y:S01]  /*3c130*/  LDGSTS.E [R10+-0x7ffc], desc[UR60][R140.64], !P6 ;  /* 0xf80040008c0a7fae */ /* 0x000fe2000f12187c */
[C---:B------:R-:W-:Y:S02]  /*3c140*/  IMAD.WIDE R124, R217.reuse, 0x4, R184 ;  /* 0x00000004d97c7825 */ /* 0x040fe400078e02b8 */
[----:B------:R-:W1:Y:S02]  /*3c150*/  LDC R244, c[0x0][0x230] ;  /* 0x00008c00fff47b82 */ /* 0x000e640000000800 */
[----:B------:R-:W-:-:S04]  /*3c160*/  IMAD.WIDE R138, R217, 0x4, R168 ;  /* 0x00000004d98a7825 */ /* 0x000fc800078e02a8 */
[C---:B----4-:R-:W-:Y:S01]  /*3c170*/  IMAD.WIDE R108, R217.reuse, 0x4, R120 ;  /* 0x00000004d96c7825 */ /* 0x050fe200078e0278 */
[----:B------:R-:W-:Y:S03]  /*3c180*/  LDGSTS.E [R10+-0x3ffc], desc[UR60][R138.64], !P6 ;  /* 0xfc0040008a0a7fae */ /* 0x000fe6000f12187c */
[C---:B------:R-:W-:Y:S01]  /*3c190*/  IMAD.WIDE R122, R217.reuse, 0x4, R152 ;  /* 0x00000004d97a7825 */ /* 0x040fe200078e0298 */
[----:B------:R-:W4:Y:S04]  /*3c1a0*/  LDL.LU.64 R120, [R1+0x1048] ;  /* 0x0010480001787983 */ /* 0x000f280000300a00 */
[----:B------:R-:W-:Y:S04]  /*3c1b0*/  STL.64 [R1+0x1c38], R124 ;  /* 0x001c387c01007387 */ /* 0x000fe80000100a00 */
[----:B------:R-:W-:Y:S04]  /*3c1c0*/  STL.64 [R1+0x1c30], R138 ;  /* 0x001c308a01007387 */ /* 0x000fe80000100a00 */
[----:B------:R-:W4:Y:S04]  /*3c1d0*/  LDL.LU.64 R184, [R1+0x1050] ;  /* 0x0010500001b87983 */ /* 0x000f280000300a00 */
[----:B------:R1:W-:Y:S04]  /*3c1e0*/  STL.64 [R1+0x1c48], R108 ;  /* 0x001c486c01007387 */ /* 0x0003e80000100a00 */
[----:B------:R-:W4:Y:S01]  /*3c1f0*/  LDL.LU.64 R168, [R1+0x1058] ;  /* 0x0010580001a87983 */ /* 0x000f220000300a00 */
[----:B---3--:R-:W-:-:S03]  /*3c200*/  IMAD.WIDE R106, R217, 0x4, R136 ;  /* 0x00000004d96a7825 */ /* 0x008fc600078e0288 */
[----:B------:R-:W-:Y:S04]  /*3c210*/  STL.64 [R1+0x1c40], R122 ;  /* 0x001c407a01007387 */ /* 0x000fe80000100a00 */
[----:B------:R-:W3:Y:S04]  /*3c220*/  LDL.LU.64 R136, [R1+0x1060] ;  /* 0x0010600001887983 */ /* 0x000ee80000300a00 */
[----:B------:R-:W-:Y:S04]  /*3c230*/  LDGSTS.E [R10+-0x7ff8], desc[UR60][R124.64], !P4 ;  /* 0xf80080007c0a7fae */ /* 0x000fe8000e12187c */
[----:B------:R-:W-:Y:S04]  /*3c240*/  LDGSTS.E [R10+-0x3ff8], desc[UR60][R122.64], !P4 ;  /* 0xfc0080007a0a7fae */ /* 0x000fe8000e12187c */
[----:B------:R1:W-:Y:S04]  /*3c250*/  LDGSTS.E [R10+-0x7ff4], desc[UR60][R108.64], !P1 ;  /* 0xf800c0006c0a7fae */ /* 0x0003e8000c92187c */
[----:B------:R2:W-:Y:S04]  /*3c260*/  STL.64 [R1+0x1c50], R106 ;  /* 0x001c506a01007387 */ /* 0x0005e80000100a00 */
[----:B------:R2:W-:Y:S01]  /*3c270*/  LDGSTS.E [R10+-0x3ff4], desc[UR60][R106.64], !P1 ;  /* 0xfc00c0006a0a7fae */ /* 0x0005e2000c92187c */
[----:B-1----:R-:W-:-:S03]  /*3c280*/  IMAD.WIDE R108, R217, 0x4, R104 ;  /* 0x00000004d96c7825 */ /* 0x002fc600078e0268 */
[----:B------:R-:W3:Y:S04]  /*3c290*/  LDL.LU.64 R104, [R1+0x1068] ;  /* 0x0010680001687983 */ /* 0x000ee80000300a00 */
[----:B------:R-:W3:Y:S01]  /*3c2a0*/  LDL.LU.64 R200, [R1+0x1070] ;  /* 0x0010700001c87983 */ /* 0x000ee20000300a00 */
[----:B--2---:R-:W-:-:S03]  /*3c2b0*/  IMAD.WIDE R106, R217, 0x4, R88 ;  /* 0x00000004d96a7825 */ /* 0x004fc600078e0258 */
[----:B------:R1:W-:Y:S04]  /*3c2c0*/  STL.64 [R1+0xeb8], R108 ;  /* 0x000eb86c01007387 */ /* 0x0003e80000100a00 */
[----:B------:R-:W2:Y:S04]  /*3c2d0*/  LDL.LU.64 R88, [R1+0x1078] ;  /* 0x0010780001587983 */ /* 0x000ea80000300a00 */
[----:B------:R1:W-:Y:S04]  /*3c2e0*/  STL.64 [R1+0xec0], R106 ;  /* 0x000ec06a01007387 */ /* 0x0003e80000100a00 */
[----:B------:R-:W2:Y:S01]  /*3c2f0*/  LDL.LU.64 R152, [R1+0x1080] ;  /* 0x0010800001987983 */ /* 0x000ea20000300a00 */
[----:B------:R-:W-:-:S02]  /*3c300*/  VIADD R78, R80, 0xffffff6f ;  /* 0xffffff6f504e7836 */ /* 0x000fc40000000000 */
[----:B------:R-:W1:Y:S03]  /*3c310*/  LDC R80, c[0x0][0x230] ;  /* 0x00008c00ff507b82 */ /* 0x000e660000000800 */
[----:B------:R-:W-:Y:S01]  /*3c320*/  ISETP.GE.U32.AND P5, PT, R78, 0x7ffffef0, PT ;  /* 0x7ffffef04e00780c */ /* 0x000fe20003fa6070 */
[----:B------:R-:W-:Y:S01]  /*3c330*/  VIADD R79, R245, 0xffffff6e ;  /* 0xffffff6ef54f7836 */ /* 0x000fe20000000000 */
[----:B------:R-:W-:Y:S01]  /*3c340*/  IADD3 R78, R91, -0x93, RZ ;  /* 0xffffff6d5b4e7810 */ /* 0x000fe20007ffe0ff */
[----:B----4-:R-:W-:-:S03]  /*3c350*/  IMAD.WIDE R120, R217, 0x4, R120 ;  /* 0x00000004d9787825 */ /* 0x010fc600078e0278 */
[----:B------:R-:W-:-:S07]  /*3c360*/  ISETP.GE.U32.AND P4, PT, R78, 0x7ffffeee, PT ;  /* 0x7ffffeee4e00780c */ /* 0x000fce0003f86070 */
[----:B------:R4:W-:Y:S01]  /*3c370*/  LDGSTS.E [R8+-0x20000], desc[UR60][R108.64], !P5 ;  /* 0xe00000006c087fae */ /* 0x0009e2000e92187c */
[----:B------:R-:W-:Y:S01]  /*3c380*/  ISETP.GE.U32.AND P6, PT, R79, 0x7ffffeef, PT ;  /* 0x7ffffeef4f00780c */ /* 0x000fe20003fc6070 */
[----:B-1----:R-:W-:Y:S01]  /*3c390*/  VIADD R78, R80, 0xffffff6c ;  /* 0xffffff6c504e7836 */ /* 0x002fe20000000000 */
[----:B------:R-:W1:Y:S01]  /*3c3a0*/  LDC R79, c[0x0][0x230] ;  /* 0x00008c00ff4f7b82 */ /* 0x000e620000000800 */
[----:B------:R4:W-:Y:S03]  /*3c3b0*/  LDGSTS.E [R8+-0x1c000], desc[UR60][R106.64], !P5 ;  /* 0xe40000006a087fae */ /* 0x0009e6000e92187c */
[----:B------:R-:W-:Y:S01]  /*3c3c0*/  ISETP.GE.U32.AND P1, PT, R78, 0x7ffffeed, PT ;  /* 0x7ffffeed4e00780c */ /* 0x000fe20003f26070 */
[----:B------:R3:W-:Y:S01]  /*3c3d0*/  STL.64 [R1+0xec8], R120 ;  /* 0x000ec87801007387 */ /* 0x0007e20000100a00 */
[----:B------:R-:W-:Y:S01]  /*3c3e0*/  IADD3 R78, R92, -0xb2, RZ ;  /* 0xffffff4e5c4e7810 */ /* 0x000fe20007ffe0ff */
[----:B------:R-:W-:Y:S01]  /*3c3f0*/  VIADD R10, R244, 0xffffff4f ;  /* 0xffffff4ff40a7836 */ /* 0x000fe20000000000 */
[----:B------:R-:W1:Y:S01]  /*3c400*/  LDC R91, c[0x0][0x230] ;  /* 0x00008c00ff5b7b82 */ /* 0x000e620000000800 */
[----:B----4-:R-:W-:-:S02]  /*3c410*/  IMAD.WIDE R108, R217, 0x4, R184 ;  /* 0x00000004d96c7825 */ /* 0x010fc400078e02b8 */
[----:B------:R-:W-:Y:S02]  /*3c420*/  LDGSTS.E [R8+-0x1fffc], desc[UR60][R120.64], !P6 ;  /* 0xe000400078087fae */ /* 0x000fe4000f12187c */
[C---:B------:R-:W-:Y:S02]  /*3c430*/  IMAD.WIDE R106, R217.reuse, 0x4, R168 ;  /* 0x00000004d96a7825 */ /* 0x040fe400078e02a8 */
[----:B------:R-:W-:Y:S01]  /*3c440*/  STL.64 [R1+0xed0], R108 ;  /* 0x000ed06c01007387 */ /* 0x000fe20000100a00 */
[----:B------:R-:W4:Y:S03]  /*3c450*/  LDC R244, c[0x0][0x230] ;  /* 0x00008c00fff47b82 */ /* 0x000f260000000800 */
[----:B------:R-:W4:Y:S01]  /*3c460*/  LDL.LU.64 R184, [R1+0x1088] ;  /* 0x0010880001b87983 */ /* 0x000f220000300a00 */
[----:B---3--:R-:W-:-:S03]  /*3c470*/  IMAD.WIDE R92, R217, 0x4, R136 ;  /* 0x00000004d95c7825 */ /* 0x008fc600078e0288 */
[----:B------:R-:W3:Y:S01]  /*3c480*/  LDL.LU.64 R168, [R1+0x1090] ;  /* 0x0010900001a87983 */ /* 0x000ee20000300a00 */
[----:B------:R-:W1:Y:S03]  /*3c490*/  LDC R245, c[0x0][0x230] ;  /* 0x00008c00fff57b82 */ /* 0x000e660000000800 */
[----:B------:R2:W-:Y:S04]  /*3c4a0*/  STL.64 [R1+0xed8], R106 ;  /* 0x000ed86a01007387 */ /* 0x0005e80000100a00 */
[----:B------:R2:W-:Y:S04]  /*3c4b0*/  STL.64 [R1+0xee0], R92 ;  /* 0x000ee05c01007387 */ /* 0x0005e80000100a00 */
[----:B------:R-:W3:Y:S04]  /*3c4c0*/  LDL.LU.64 R136, [R1+0x1098] ;  /* 0x0010980001887983 */ /* 0x000ee80000300a00 */
[----:B------:R-:W3:Y:S04]  /*3c4d0*/  LDL.LU.64 R120, [R1+0x10a0] ;  /* 0x0010a00001787983 */ /* 0x000ee80000300a00 */
[----:B------:R-:W-:Y:S04]  /*3c4e0*/  LDGSTS.E [R8+-0x1bffc], desc[UR60][R108.64], !P6 ;  /* 0xe40040006c087fae */ /* 0x000fe8000f12187c */
[----:B------:R2:W-:Y:S01]  /*3c4f0*/  LDGSTS.E [R8+-0x1fff8], desc[UR60][R106.64], !P4 ;  /* 0xe00080006a087fae */ /* 0x0005e2000e12187c */
[----:B------:R-:W-:-:S03]  /*3c500*/  IMAD.WIDE R104, R217, 0x4, R104 ;  /* 0x00000004d9687825 */ /* 0x000fc600078e0268 */
[----:B------:R2:W-:Y:S04]  /*3c510*/  LDGSTS.E [R8+-0x1bff8], desc[UR60][R92.64], !P4 ;  /* 0xe40080005c087fae */ /* 0x0005e8000e12187c */
[----:B------:R1:W-:Y:S01]  /*3c520*/  STL.64 [R1+0xee8], R104 ;  /* 0x000ee86801007387 */ /* 0x0003e20000100a00 */
[C---:B--2---:R-:W-:Y:S01]  /*3c530*/  IMAD.WIDE R106, R217.reuse, 0x4, R200 ;  /* 0x00000004d96a7825 */ /* 0x044fe200078e02c8 */
[----:B------:R-:W-:Y:S02]  /*3c540*/  ISETP.GE.U32.AND P6, PT, R78, 0x7ffffecf, PT ;  /* 0x7ffffecf4e00780c */ /* 0x000fe40003fc6070 */
[----:B------:R-:W2:Y:S01]  /*3c550*/  LDL.LU.64 R200, [R1+0x10a8] ;  /* 0x0010a80001c87983 */ /* 0x000ea20000300a00 */
[----:B------:R-:W-:-:S03]  /*3c560*/  IMAD.WIDE R92, R217, 0x4, R88 ;  /* 0x00000004d95c7825 */ /* 0x000fc600078e0258 */
[----:B------:R3:W-:Y:S01]  /*3c570*/  STL.64 [R1+0xef0], R106 ;  /* 0x000ef06a01007387 */ /* 0x0007e20000100a00 */
[----:B------:R-:W-:-:S03]  /*3c580*/  VIADD R78, R81, 0xffffff4c ;  /* 0xffffff4c514e7836 */ /* 0x000fc60000000000 */
[----:B------:R-:W2:Y:S01]  /*3c590*/  LDL.LU.64 R88, [R1+0x10b0] ;  /* 0x0010b00001587983 */ /* 0x000ea20000300a00 */
[----:B------:R-:W-:-:S03]  /*3c5a0*/  IMAD.WIDE R80, R217, 0x4, R152 ;  /* 0x00000004d9507825 */ /* 0x000fc600078e0298 */
[----:B------:R3:W-:Y:S04]  /*3c5b0*/  STL.64 [R1+0xff8], R92 ;  /* 0x000ff85c01007387 */ /* 0x0007e80000100a00 */
[----:B------:R-:W2:Y:S04]  /*3c5c0*/  LDL.LU.64 R152, [R1+0x10b8] ;  /* 0x0010b80001987983 */ /* 0x000ea80000300a00 */
[----:B------:R-:W-:Y:S01]  /*3c5d0*/  LDGSTS.E [R8+-0x1fff4], desc[UR60][R104.64], !P1 ;  /* 0xe000c00068087fae */ /* 0x000fe2000c92187c */
[----:B------:R-:W-:-:S03]  /*3c5e0*/  ISETP.GE.U32.AND P5, PT, R10, 0x7ffffed0, PT ;  /* 0x7ffffed00a00780c */ /* 0x000fc60003fa6070 */
[----:B-1----:R-:W2:Y:S01]  /*3c5f0*/  LDL.LU.64 R104, [R1+0x10c0] ;  /* 0x0010c00001687983 */ /* 0x002ea20000300a00 */
[----:B------:R-:W-:Y:S02]  /*3c600*/  VIADD R10, R90, 0xffffff4d ;  /* 0xffffff4d5a0a7836 */ /* 0x000fe40000000000 */
[----:B------:R-:W1:Y:S01]  /*3c610*/  LDC R90, c[0x0][0x230] ;  /* 0x00008c00ff5a7b82 */ /* 0x000e620000000800 */
[----:B------:R3:W-:Y:S04]  /*3c620*/  LDGSTS.E [R8+-0x1bff4], desc[UR60][R106.64], !P1 ;  /* 0xe400c0006a087fae */ /* 0x0007e8000c92187c */
[----:B------:R2:W-:Y:S04]  /*3c630*/  STL.64 [R1+0x1000], R80 ;  /* 0x0010005001007387 */ /* 0x0005e80000100a00 */
[----:B------:R3:W-:Y:S01]  /*3c640*/  LDGSTS.E [R8+-0x18000], desc[UR60][R92.64], !P5 ;  /* 0xe80000005c087fae */ /* 0x0007e2000e92187c */
[----:B------:R-:W-:-:S03]  /*3c650*/  ISETP.GE.U32.AND P4, PT, R10, 0x7ffffece, PT ;  /* 0x7ffffece0a00780c */ /* 0x000fc60003f86070 */
[----:B------:R2:W-:Y:S01]  /*3c660*/  LDGSTS.E [R8+-0x14000], desc[UR60][R80.64], !P5 ;  /* 0xec00000050087fae */ /* 0x0005e2000e92187c */
[----:B------:R-:W-:Y:S01]  /*3c670*/  ISETP.GE.U32.AND P1, PT, R78, 0x7ffffecd, PT ;  /* 0x7ffffecd4e00780c */ /* 0x000fe20003f26070 */
[----:B----4-:R-:W-:-:S04]  /*3c680*/  IMAD.WIDE R122, R217, 0x4, R184 ;  /* 0x00000004d97a7825 */ /* 0x010fc800078e02b8 */
[C---:B---3--:R-:W-:Y:S01]  /*3c690*/  IMAD.WIDE R108, R217.reuse, 0x4, R168 ;  /* 0x00000004d96c7825 */ /* 0x048fe200078e02a8 */
[----:B------:R-:W-:Y:S03]  /*3c6a0*/  STL.64 [R1+0x1008], R122 ;  /* 0x0010087a01007387 */ /* 0x000fe60000100a00 */
[C---:B------:R-:W-:Y:S01]  /*3c6b0*/  IMAD.WIDE R106, R217.reuse, 0x4, R136 ;  /* 0x00000004d96a7825 */ /* 0x040fe200078e0288 */
[----:B------:R3:W-:Y:S03]  /*3c6c0*/  STL.64 [R1+0x1010], R108 ;  /* 0x0010106c01007387 */ /* 0x0007e60000100a00 */
[C---:B------:R-:W-:Y:S01]  /*3c6d0*/  IMAD.WIDE R92, R217.reuse, 0x4, R120 ;  /* 0x00000004d95c7825 */ /* 0x040fe200078e0278 */
[----:B------:R-:W-:Y:S03]  /*3c6e0*/  LDGSTS.E [R8+-0x17ffc], desc[UR60][R122.64], !P6 ;  /* 0xe80040007a087fae */ /* 0x000fe6000f12187c */
[----:B--2---:R-:W-:Y:S01]  /*3c6f0*/  IMAD.WIDE R88, R217, 0x4, R88 ;  /* 0x00000004d9587825 */ /* 0x004fe200078e0258 */
[----:B------:R-:W2:Y:S01]  /*3c700*/  LDL.LU.64 R120, [R1+0x10c8] ;  /* 0x0010c80001787983 */ /* 0x000ea20000300a00 */
[----:B------:R-:W-:Y:S01]  /*3c710*/  IADD3 R10, R79, -0xd1, RZ ;  /* 0xffffff2f4f0a7810 */ /* 0x000fe20007ffe0ff */
[----:B------:R-:W4:Y:S02]  /*3c720*/  LDC R80, c[0x0][0x230] ;  /* 0x00008c00ff507b82 */ /* 0x000f240000000800 */
[----:B------:R-:W2:Y:S04]  /*3c730*/  LDL.LU.64 R184, [R1+0x10d0] ;  /* 0x0010d00001b87983 */ /* 0x000ea80000300a00 */
[----:B------:R1:W-:Y:S01]  /*3c740*/  STL.64 [R1+0x1018], R106 ;  /* 0x0010186a01007387 */ /* 0x0003e20000100a00 */
[----:B------:R-:W-:Y:S01]  /*3c750*/  VIADD R78, R244, 0xffffff2e ;  /* 0xffffff2ef44e7836 */ /* 0x000fe20000000000 */
[----:B------:R-:W2:Y:S02]  /*3c760*/  LDC R81, c[0x0][0x230] ;  /* 0x00008c00ff517b82 */ /* 0x000ea40000000800 */
[----:B------:R1:W-:Y:S04]  /*3c770*/  STL.64 [R1+0x1020], R92 ;  /* 0x0010205c01007387 */ /* 0x0003e80000100a00 */
[----:B------:R-:W2:Y:S04]  /*3c780*/  LDL.LU.64 R168, [R1+0x10d8] ;  /* 0x0010d80001a87983 */ /* 0x000ea80000300a00 */
[----:B------:R3:W-:Y:S01]  /*3c790*/  LDGSTS.E [R8+-0x13ffc], desc[UR60][R108.64], !P6 ;  /* 0xec0040006c087fae */ /* 0x0007e2000f12187c */
[----:B------:R-:W-:Y:S01]  /*3c7a0*/  ISETP.GE.U32.AND P5, PT, R10, 0x7ffffeb0, PT ;  /* 0x7ffffeb00a00780c */ /* 0x000fe20003fa6070 */
[----:B------:R-:W4:Y:S02]  /*3c7b0*/  LDC R79, c[0x0][0x230] ;  /* 0x00008c00ff4f7b82 */ /* 0x000f240000000800 */
[----:B------:R-:W2:Y:S04]  /*3c7c0*/  LDL.LU.64 R136, [R1+0x10e0] ;  /* 0x0010e00001887983 */ /* 0x000ea80000300a00 */
[----:B------:R1:W-:Y:S02]  /*3c7d0*/  LDGSTS.E [R8+-0x17ff8], desc[UR60][R106.64], !P4 ;  /* 0xe80080006a087fae */ /* 0x0003e4000e12187c */
[----:B------:R-:W2:Y:S01]  /*3c7e0*/  LDC R244, c[0x0][0x230] ;  /* 0x00008c00fff47b82 */ /* 0x000ea20000000800 */
[C---:B---3--:R-:W-:Y:S01]  /*3c7f0*/  IMAD.WIDE R108, R217.reuse, 0x4, R200 ;  /* 0x00000004d96c7825 */ /* 0x048fe200078e02c8 */
[----:B------:R3:W-:Y:S04]  /*3c800*/  LDGSTS.E [R8+-0x13ff8], desc[UR60][R92.64], !P4 ;  /* 0xec0080005c087fae */ /* 0x0007e8000e12187c */
[----:B------:R-:W-:Y:S01]  /*3c810*/  STL.64 [R1+0x1028], R108 ;  /* 0x0010286c01007387 */ /* 0x000fe20000100a00 */
[----:B-1----:R-:W-:-:S03]  /*3c820*/  IMAD.WIDE R106, R217, 0x4, R152 ;  /* 0x00000004d96a7825 */ /* 0x002fc600078e0298 */
[----:B------:R1:W-:Y:S01]  /*3c830*/  STL.64 [R1+0x1030], R88 ;  /* 0x0010305801007387 */ /* 0x0003e20000100a00 */
[----:B---3--:R-:W-:-:S03]  /*3c840*/  IMAD.WIDE R92, R217, 0x4, R104 ;  /* 0x00000004d95c7825 */ /* 0x008fc600078e0268 */
[----:B------:R3:W-:Y:S04]  /*3c850*/  LDGSTS.E [R8+-0x17ff4], desc[UR60][R108.64], !P1 ;  /* 0xe800c0006c087fae */ /* 0x0007e8000c92187c */
[----:B------:R-:W3:Y:S04]  /*3c860*/  LDL.LU.64 R104, [R1+0x10e8] ;  /* 0x0010e80001687983 */ /* 0x000ee80000300a00 */
[----:B------:R-:W3:Y:S04]  /*3c870*/  LDL.LU.64 R152, [R1+0x10f0] ;  /* 0x0010f00001987983 */ /* 0x000ee80000300a00 */
[----:B------:R3:W-:Y:S04]  /*3c880*/  STL.64 [R1+0x1a58], R106 ;  /* 0x001a586a01007387 */ /* 0x0007e80000100a00 */
[----:B------:R3:W-:Y:S04]  /*3c890*/  STL.64 [R1+0x1a60], R92 ;  /* 0x001a605c01007387 */ /* 0x0007e80000100a00 */
[----:B------:R-:W-:Y:S01]  /*3c8a0*/  LDGSTS.E [R8+-0x13ff4], desc[UR60][R88.64], !P1 ;  /* 0xec00c00058087fae */ /* 0x000fe2000c92187c */
[----:B------:R-:W-:Y:S01]  /*3c8b0*/  VIADD R10, R91, 0xffffff2d ;  /* 0xffffff2d5b0a7836 */ /* 0x000fe20000000000 */
[----:B------:R-:W-:Y:S01]  /*3c8c0*/  ISETP.GE.U32.AND P6, PT, R78, 0x7ffffeaf, PT ;  /* 0x7ffffeaf4e00780c */ /* 0x000fe20003fc6070 */
[----:B------:R-:W3:Y:S01]  /*3c8d0*/  LDC R91, c[0x0][0x230] ;  /* 0x00008c00ff5b7b82 */ /* 0x000ee20000000800 */
[----:B------:R3:W-:Y:S04]  /*3c8e0*/  LDGSTS.E [R8+-0x10000], desc[UR60][R106.64], !P5 ;  /* 0xf00000006a087fae */ /* 0x0007e8000e92187c */
[----:B-1----:R-:W3:Y:S04]  /*3c8f0*/  LDL.LU.64 R88, [R1+0x10f8] ;  /* 0x0010f80001587983 */ /* 0x002ee80000300a00 */
[----:B------:R-:W3:Y:S01]  /*3c900*/  LDL.LU.64 R232, [R1+0x1100] ;  /* 0x0011000001e87983 */ /* 0x000ee20000300a00 */
[----:B------:R-:W-:-:S03]  /*3c910*/  ISETP.GE.U32.AND P4, PT, R10, 0x7ffffeae, PT ;  /* 0x7ffffeae0a00780c */ /* 0x000fc60003f86070 */
[----:B------:R1:W-:Y:S01]  /*3c920*/  LDGSTS.E [R8+-0xc000], desc[UR60][R92.64], !P5 ;  /* 0xf40000005c087fae */ /* 0x0003e2000e92187c */
[----:B------:R-:W-:Y:S01]  /*3c930*/  IADD3 R10, R245, -0xd4, RZ ;  /* 0xffffff2cf50a7810 */ /* 0x000fe20007ffe0ff */
[----:B----4-:R-:W-:Y:S01]  /*3c940*/  VIADD R78, R80, 0xffffff0e ;  /* 0xffffff0e504e7836 */ /* 0x010fe20000000000 */
[----:B------:R-:W4:Y:S02]  /*3c950*/  LDC R245, c[0x0][0x230] ;  /* 0x00008c00fff57b82 */ /* 0x000f240000000800 */
[----:B------:R-:W-:Y:S01]  /*3c960*/  ISETP.GE.U32.AND P1, PT, R10, 0x7ffffead, PT ;  /* 0x7ffffead0a00780c */ /* 0x000fe20003f26070 */
[----:B------:R-:W-:-:S05]  /*3c970*/  VIADD R10, R79, 0xffffff0f ;  /* 0xffffff0f4f0a7836 */ /* 0x000fca0000000000 */
[----:B------:R-:W-:Y:S01]  /*3c980*/  ISETP.GE.U32.AND P5, PT, R10, 0x7ffffe90, PT ;  /* 0x7ffffe900a00780c */ /* 0x000fe20003fa6070 */
[----:B------:R-:W4:Y:S01]  /*3c990*/  LDC R79, c[0x0][0x230] ;  /* 0x00008c00ff4f7b82 */ /* 0x000f220000000800 */
[----:B------:R-:W-:-:S07]  /*3c9a0*/  IADD3 R10, R90, -0xf3, RZ ;  /* 0xffffff0d5a0a7810 */ /* 0x000fce0007ffe0ff */
[----:B------:R-:W4:Y:S01]  /*3c9b0*/  LDC R90, c[0x0][0x230] ;  /* 0x00008c00ff5a7b82 */ /* 0x000f220000000800 */
[----:B--2---:R-:W-:-:S04]  /*3c9c0*/  IMAD.WIDE R120, R217, 0x4, R120 ;  /* 0x00000004d9787825 */ /* 0x004fc800078e0278 */
[C---:B---3--:R-:W-:Y:S01]  /*3c9d0*/  IMAD.WIDE R108, R217.reuse, 0x4, R184 ;  /* 0x00000004d96c7825 */ /* 0x048fe200078e02b8 */
[----:B------:R2:W-:Y:S04]  /*3c9e0*/  STL.64 [R1+0x1a68], R120 ;  /* 0x001a687801007387 */ /* 0x0005e80000100a00 */
[----:B------:R-:W-:Y:S04]  /*3c9f0*/  STL.64 [R1+0x1a70], R108 ;  /* 0x001a706c01007387 */ /* 0x000fe80000100a00 */
[----:B------:R-:W-:Y:S01]  /*3ca00*/  LDGSTS.E [R8+-0xfffc], desc[UR60][R120.64], !P6 ;  /* 0xf000400078087fae */ /* 0x000fe2000f12187c */
[----:B------:R-:W-:-:S03]  /*3ca10*/  IMAD.WIDE R106, R217, 0x4, R168 ;  /* 0x00000004d96a7825 */ /* 0x000fc600078e02a8 */
[----:B------:R-:W-:Y:S04]  /*3ca20*/  LDGSTS.E [R8+-0xbffc], desc[UR60][R108.64], !P6 ;  /* 0xf40040006c087fae */ /* 0x000fe8000f12187c */
[----:B------:R-:W-:Y:S01]  /*3ca30*/  LDGSTS.E [R8+-0xfff8], desc[UR60][R106.64], !P4 ;  /* 0xf00080006a087fae */ /* 0x000fe2000e12187c */
[----:B-1----:R-:W-:-:S03]  /*3ca40*/  IMAD.WIDE R92, R217, 0x4, R136 ;  /* 0x00000004d95c7825 */ /* 0x002fc600078e0288 */
[----:B------:R-:W3:Y:S04]  /*3ca50*/  LDL.LU.64 R136, [R1+0x1108] ;  /* 0x0011080001887983 */ /* 0x000ee80000300a00 */
[----:B------:R-:W-:Y:S04]  /*3ca60*/  STL.64 [R1+0x1a78], R106 ;  /* 0x001a786a01007387 */ /* 0x000fe80000100a00 */
[----:B------:R-:W4:Y:S04]  /*3ca70*/  LDL.LU.64 R200, [R1+0x1118] ;  /* 0x0011180001c87983 */ /* 0x000f280000300a00 */
[----:B------:R1:W-:Y:S04]  /*3ca80*/  STL.64 [R1+0x1a80], R92 ;  /* 0x001a805c01007387 */ /* 0x0003e80000100a00 */
[----:B------:R-:W4:Y:S04]  /*3ca90*/  LDL.LU.64 R184, [R1+0x1110] ;  /* 0x0011100001b87983 */ /* 0x000f280000300a00 */
[----:B--2---:R-:W2:Y:S04]  /*3caa0*/  LDL.LU.64 R120, [R1+0x1128] ;  /* 0x0011280001787983 */ /* 0x004ea80000300a00 */
[----:B------:R-:W2:Y:S04]  /*3cab0*/  LDL.LU.64 R168, [R1+0x1120] ;  /* 0x0011200001a87983 */ /* 0x000ea80000300a00 */
[----:B------:R1:W-:Y:S02]  /*3cac0*/  LDGSTS.E [R8+-0xbff8], desc[UR60][R92.64], !P4 ;  /* 0xf40080005c087fae */ /* 0x0003e4000e12187c */
[----:B-1----:R-:W-:-:S02]  /*3cad0*/  IMAD.WIDE R92, R217, 0x4, R152 ;  /* 0x00000004d95c7825 */ /* 0x002fc400078e0298 */
[----:B------:R-:W2:Y:S02]  /*3cae0*/  LDL.LU.64 R152, [R1+0x1130] ;  /* 0x0011300001987983 */ /* 0x000ea40000300a00 */
[----:B------:R-:W-:Y:S01]  /*3caf0*/  IMAD.WIDE R104, R217, 0x4, R104 ;  /* 0x00000004d9687825 */ /* 0x000fe200078e0268 */
[----:B------:R-:W-:-:S03]  /*3cb00*/  ISETP.GE.U32.AND P4, PT, R10, 0x7ffffe8e, PT ;  /* 0x7ffffe8e0a00780c */ /* 0x000fc60003f86070 */
[----:B------:R-:W-:Y:S01]  /*3cb10*/  VIADD R10, R81, 0xffffff0c ;  /* 0xffffff0c510a7836 */ /* 0x000fe20000000000 */
[----:B------:R1:W-:Y:S01]  /*3cb20*/  STL.64 [R1+0x1a88], R104 ;  /* 0x001a886801007387 */ /* 0x0003e20000100a00 */
[----:B------:R-:W-:-:S03]  /*3cb30*/  IMAD.WIDE R88, R217, 0x4, R88 ;  /* 0x00000004d9587825 */ /* 0x000fc600078e0258 */
[----:B------:R-:W-:Y:S01]  /*3cb40*/  STL.64 [R1+0x1a90], R92 ;  /* 0x001a905c01007387 */ /* 0x000fe20000100a00 */
[----:B------:R-:W-:-:S03]  /*3cb50*/  IMAD.WIDE R80, R217, 0x4, R232 ;  /* 0x00000004d9507825 */ /* 0x000fc600078e02e8 */
[----:B------:R-:W-:Y:S04]  /*3cb60*/  LDGSTS.E [R8+-0xfff4], desc[UR60][R104.64], !P1 ;  /* 0xf000c00068087fae */ /* 0x000fe8000c92187c */
[----:B------:R1:W-:Y:S04]  /*3cb70*/  STL.64 [R1+0x1c58], R88 ;  /* 0x001c585801007387 */ /* 0x0003e80000100a00 */
[----:B------:R2:W-:Y:S04]  /*3cb80*/  LDGSTS.E [R8+-0xbff4], desc[UR60][R92.64], !P1 ;  /* 0xf400c0005c087fae */ /* 0x0005e8000c92187c */
[----:B-1----:R-:W2:Y:S04]  /*3cb90*/  LDL.LU.64 R104, [R1+0x1138] ;  /* 0x0011380001687983 */ /* 0x002ea80000300a00 */
[----:B------:R1:W-:Y:S04]  /*3cba0*/  STL.64 [R1+0x1c60], R80 ;  /* 0x001c605001007387 */ /* 0x0003e80000100a00 */
[----:B------:R-:W-:Y:S01]  /*3cbb0*/  LDGSTS.E [R8+-0x8000], desc[UR60][R88.64], !P5 ;  /* 0xf800000058087fae */ /* 0x000fe2000e92187c */
[----:B------:R-:W-:-:S02]  /*3cbc0*/  ISETP.GE.U32.AND P6, PT, R78, 0x7ffffe8f, PT ;  /* 0x7ffffe8f4e00780c */ /* 0x000fc40003fc6070 */
[----:B------:R-:W-:Y:S01]  /*3cbd0*/  ISETP.GE.U32.AND P1, PT, R10, 0x7ffffe8d, PT ;  /* 0x7ffffe8d0a00780c */ /* 0x000fe20003f26070 */
[----:B------:R1:W-:Y:S04]  /*3cbe0*/  LDGSTS.E [R8+-0x4000], desc[UR60][R80.64], !P5 ;  /* 0xfc00000050087fae */ /* 0x0003e8000e92187c */
[----:B------:R-:W2:Y:S01]  /*3cbf0*/  LDL.LU.64 R88, [R1+0x1140] ;  /* 0x0011400001587983 */ /* 0x000ea20000300a00 */
[----:B---3--:R-:W-:-:S04]  /*3cc00*/  IMAD.WIDE R136, R217, 0x4, R136 ;  /* 0x00000004d9887825 */ /* 0x008fc800078e0288 */
[C---:B----4-:R-:W-:Y:S01]  /*3cc10*/  IMAD.WIDE R122, R217.reuse, 0x4, R200 ;  /* 0x00000004d97a7825 */ /* 0x050fe200078e02c8 */
[----:B------:R-:W-:Y:S03]  /*3cc20*/  STL.64 [R1+0x1c68], R136 ;  /* 0x001c688801007387 */ /* 0x000fe60000100a00 */
[C---:B------:R-:W-:Y:S01]  /*3cc30*/  IMAD.WIDE R124, R217.reuse, 0x4, R184 ;  /* 0x00000004d97c7825 */ /* 0x040fe200078e02b8 */
[----:B------:R-:W-:Y:S03]  /*3cc40*/  LDGSTS.E [R8+-0x7ffc], desc[UR60][R136.64], !P6 ;  /* 0xf800400088087fae */ /* 0x000fe6000f12187c */
[C---:B--2---:R-:W-:Y:S01]  /*3cc50*/  IMAD.WIDE R106, R217.reuse, 0x4, R120 ;  /* 0x00000004d96a7825 */ /* 0x044fe200078e0278 */
[----:B------:R-:W-:Y:S03]  /*3cc60*/  LDGSTS.E [R8+-0x3ffc], desc[UR60][R124.64], !P6 ;  /* 0xfc0040007c087fae */ /* 0x000fe6000f12187c */
[C---:B------:R-:W-:Y:S01]  /*3cc70*/  IMAD.WIDE R108, R217.reuse, 0x4, R168 ;  /* 0x00000004d96c7825 */ /* 0x040fe200078e02a8 */
[----:B------:R-:W2:Y:S03]  /*3cc80*/  LDL.LU.64 R120, [R1+0x1148] ;  /* 0x0011480001787983 */ /* 0x000ea60000300a00 */
[----:B------:R-:W-:Y:S01]  /*3cc90*/  IMAD.WIDE R92, R217, 0x4, R152 ;  /* 0x00000004d95c7825 */ /* 0x000fe200078e0298 */
[----:B------:R-:W-:Y:S01]  /*3cca0*/  STL.64 [R1+0x1c78], R122 ;  /* 0x001c787a01007387 */ /* 0x000fe20000100a00 */
[----:B------:R-:W-:Y:S01]  /*3ccb0*/  IADD3 R78, R244, -0x96, RZ ;  /* 0xffffff6af44e7810 */ /* 0x000fe20007ffe0ff */
[----:B-1----:R-:W1:Y:S02]  /*3ccc0*/  LDC R81, c[0x0][0x230] ;  /* 0x00008c00ff517b82 */ /* 0x002e640000000800 */
[----:B------:R-:W-:Y:S04]  /*3ccd0*/  STL.64 [R1+0x1c70], R124 ;  /* 0x001c707c01007387 */ /* 0x000fe80000100a00 */
[----:B------:R-:W3:Y:S01]  /*3cce0*/  LDL.LU.64 R184, [R1+0x1150] ;  /* 0x0011500001b87983 */ /* 0x000ee20000300a00 */
[----:B------:R-:W-:Y:S01]  /*3ccf0*/  VIADD R10, R79, 0xffffff6b ;  /* 0xffffff6b4f0a7836 */ /* 0x000fe20000000000 */
[----:B------:R-:W4:Y:S02]  /*3cd00*/  LDC R80, c[0x0][0x230] ;  /* 0x00008c00ff507b82 */ /* 0x000f240000000800 */
[----:B------:R1:W-:Y:S04]  /*3cd10*/  STL.64 [R1+0x1c88], R106 ;  /* 0x001c886a01007387 */ /* 0x0003e80000100a00 */
[----:B------:R-:W4:Y:S04]  /*3cd20*/  LDL.LU.64 R168, [R1+0x1158] ;  /* 0x0011580001a87983 */ /* 0x000f280000300a00 */
[----:B------:R-:W-:Y:S01]  /*3cd30*/  LDGSTS.E [R8+-0x7ff8], desc[UR60][R122.64], !P4 ;  /* 0xf80080007a087fae */ /* 0x000fe2000e12187c */
[----:B------:R-:W-:Y:S01]  /*3cd40*/  ISETP.GE.U32.AND P6, PT, R78, 0x7ffffeeb, PT ;  /* 0x7ffffeeb4e00780c */ /* 0x000fe20003fc6070 */
[----:B------:R-:W1:Y:S02]  /*3cd50*/  LDC R79, c[0x0][0x230] ;  /* 0x00008c00ff4f7b82 */ /* 0x000e640000000800 */
[----:B------:R-:W-:Y:S04]  /*3cd60*/  STL.64 [R1+0x1c80], R108 ;  /* 0x001c806c01007387 */ /* 0x000fe80000100a00 */
[----:B------:R-:W4:Y:S01]  /*3cd70*/  LDL.LU.64 R152, [R1+0x1160] ;  /* 0x0011600001987983 */ /* 0x000f220000300a00 */
[----:B------:R-:W-:Y:S01]  /*3cd80*/  ISETP.GE.U32.AND P5, PT, R10, 0x7ffffeec, PT ;  /* 0x7ffffeec0a00780c */ /* 0x000fe20003fa6070 */
[----:B------:R-:W4:Y:S02]  /*3cd90*/  LDC R78, c[0x0][0x230] ;  /* 0x00008c00ff4e7b82 */ /* 0x000f240000000800 */
[----:B------:R-:W-:Y:S04]  /*3cda0*/  LDGSTS.E [R8+-0x3ff8], desc[UR60][R108.64], !P4 ;  /* 0xfc0080006c087fae */ /* 0x000fe8000e12187c */
[----:B------:R1:W-:Y:S02]  /*3cdb0*/  LDGSTS.E [R8+-0x7ff4], desc[UR60][R106.64], !P1 ;  /* 0xf800c0006a087fae */ /* 0x0003e4000c92187c */
[----:B------:R-:W4:Y:S02]  /*3cdc0*/  LDC R244, c[0x0][0x230] ;  /* 0x00008c00fff47b82 */ /* 0x000f240000000800 */
        /* <DEDUP_REMOVED lines=9> */
[----:B------:R-:W4:Y:S04]  /*3ce60*/  LDL.LU.64 R136, [R1+0x1180] ;  /* 0x0011800001887983 */ /* 0x000f280000300a00 */
[----:B------:R4:W-:Y:S04]  /*3ce70*/  LDGSTS.E [R3+-0x20000], desc[UR60][R106.64], !P5 ;  /* 0xe00000006a037fae */ /* 0x0009e8000e92187c */
[----:B------:R1:W-:Y:S01]  /*3ce80*/  LDGSTS.E [R3+-0x1c000], desc[UR60][R92.64], !P5 ;  /* 0xe40000005c037fae */ /* 0x0003e2000e92187c */
[----:B------:R-:W-:Y:S01]  /*3ce90*/  VIADD R10, R91, 0xffffff69 ;  /* 0xffffff695b0a7836 */ /* 0x000fe20000000000 */
[----:B------:R-:W-:Y:S01]  /*3cea0*/  IADD3 R8, R81, -0xb5, RZ ;  /* 0xffffff4b51087810 */ /* 0x000fe20007ffe0ff */
[----:B------:R-:W1:Y:S03]  /*3ceb0*/  LDC R91, c[0x0][0x230] ;  /* 0x00008c00ff5b7b82 */ /* 0x000e660000000800 */
[----:B------:R-:W-:-:S02]  /*3cec0*/  ISETP.GE.U32.AND P4, PT, R10, 0x7ffffeea, PT ;  /* 0x7ffffeea0a00780c */ /* 0x000fc40003f86070 */
[----:B------:R-:W-:Y:S01]  /*3ced0*/  ISETP.GE.U32.AND P5, PT, R8, 0x7ffffecc, PT ;  /* 0x7ffffecc0800780c */ /* 0x000fe20003fa6070 */
[----:B------:R-:W-:Y:S02]  /*3cee0*/  VIADD R8, R90, 0xffffff49 ;  /* 0xffffff495a087836 */ /* 0x000fe40000000000 */
[----:B------:R-:W-:Y:S01]  /*3cef0*/  VIADD R10, R79, 0xffffff68 ;  /* 0xffffff684f0a7836 */ /* 0x000fe20000000000 */
[----:B------:R-:W1:Y:S01]  /*3cf00*/  LDC R81, c[0x0][0x230] ;  /* 0x00008c00ff517b82 */ /* 0x000e620000000800 */
[----:B--2---:R-:W-:-:S07]  /*3cf10*/  IMAD.WIDE R120, R217, 0x4, R120 ;  /* 0x00000004d9787825 */ /* 0x004fce00078e0278 */
[----:B------:R-:W2:Y:S01]  /*3cf20*/  LDC R90, c[0x0][0x230] ;  /* 0x00008c00ff5a7b82 */ /* 0x000ea20000000800 */
[----:B------:R1:W-:Y:S04]  /*3cf30*/  STL.64 [R1+0xe88], R120 ;  /* 0x000e887801007387 */ /* 0x0003e80000100a00 */
[----:B------:R-:W-:Y:S01]  /*3cf40*/  LDGSTS.E [R3+-0x1fffc], desc[UR60][R120.64], !P6 ;  /* 0xe000400078037fae */ /* 0x000fe2000f12187c */
[----:B---3--:R-:W-:-:S05]  /*3cf50*/  IMAD.WIDE R108, R217, 0x4, R184 ;  /* 0x00000004d96c7825 */ /* 0x008fca00078e02b8 */
[----:B------:R3:W-:Y:S01]  /*3cf60*/  STL.64 [R1+0xe90], R108 ;  /* 0x000e906c01007387 */ /* 0x0007e20000100a00 */
[----:B----4-:R-:W-:-:S03]  /*3cf70*/  IMAD.WIDE R106, R217, 0x4, R168 ;  /* 0x00000004d96a7825 */ /* 0x010fc600078e02a8 */
[----:B------:R-:W4:Y:S04]  /*3cf80*/  LDL.LU.64 R184, [R1+0x1188] ;  /* 0x0011880001b87983 */ /* 0x000f280000300a00 */
[----:B------:R-:W2:Y:S01]  /*3cf90*/  LDL.LU.64 R168, [R1+0x1190] ;  /* 0x0011900001a87983 */ /* 0x000ea20000300a00 */
[----:B-1----:R-:W-:-:S03]  /*3cfa0*/  IMAD.WIDE R92, R217, 0x4, R152 ;  /* 0x00000004d95c7825 */ /* 0x002fc600078e0298 */
[----:B------:R1:W-:Y:S04]  /*3cfb0*/  STL.64 [R1+0xe98], R106 ;  /* 0x000e986a01007387 */ /* 0x0003e80000100a00 */
[----:B------:R1:W-:Y:S04]  /*3cfc0*/  STL.64 [R1+0xea0], R92 ;  /* 0x000ea05c01007387 */ /* 0x0003e80000100a00 */
[----:B------:R-:W2:Y:S04]  /*3cfd0*/  LDL.LU.64 R152, [R1+0x1198] ;  /* 0x0011980001987983 */ /* 0x000ea80000300a00 */
[----:B------:R-:W2:Y:S04]  /*3cfe0*/  LDL.LU.64 R120, [R1+0x11a0] ;  /* 0x0011a00001787983 */ /* 0x000ea80000300a00 */
[----:B------:R3:W-:Y:S04]  /*3cff0*/  LDGSTS.E [R3+-0x1bffc], desc[UR60][R108.64], !P6 ;  /* 0xe40040006c037fae */ /* 0x0007e8000f12187c */
[----:B------:R1:W-:Y:S04]  /*3d000*/  LDGSTS.E [R3+-0x1fff8], desc[UR60][R106.64], !P4 ;  /* 0xe00080006a037fae */ /* 0x0003e8000e12187c */
[----:B------:R1:W-:Y:S01]  /*3d010*/  LDGSTS.E [R3+-0x1bff8], desc[UR60][R92.64], !P4 ;  /* 0xe40080005c037fae */ /* 0x0003e2000e12187c */
[----:B---3--:R-:W-:Y:S01]  /*3d020*/  IMAD.WIDE R108, R217, 0x4, R200 ;  /* 0x00000004d96c7825 */ /* 0x008fe200078e02c8 */
[----:B------:R-:W-:-:S03]  /*3d030*/  ISETP.GE.U32.AND P4, PT, R8, 0x7ffffeca, PT ;  /* 0x7ffffeca0800780c */ /* 0x000fc60003f86070 */
[C---:B-1----:R-:W-:Y:S01]  /*3d040*/  IMAD.WIDE R106, R217.reuse, 0x4, R104 ;  /* 0x00000004d96a7825 */ /* 0x042fe200078e0268 */
[----:B------:R-:W-:Y:S03]  /*3d050*/  STL.64 [R1+0xea8], R108 ;  /* 0x000ea86c01007387 */ /* 0x000fe60000100a00 */
[C---:B------:R-:W-:Y:S02]  /*3d060*/  IMAD.WIDE R92, R217.reuse, 0x4, R88 ;  /* 0x00000004d95c7825 */ /* 0x040fe400078e0258 */
[----:B------:R-:W3:Y:S02]  /*3d070*/  LDL.LU.64 R88, [R1+0x11a8] ;  /* 0x0011a80001587983 */ /* 0x000ee40000300a00 */
[----:B------:R-:W-:Y:S02]  /*3d080*/  VIADD R8, R78, 0xffffff2b ;  /* 0xffffff2b4e087836 */ /* 0x000fe40000000000 */
[----:B------:R-:W-:Y:S01]  /*3d090*/  IMAD.WIDE R78, R217, 0x4, R136 ;  /* 0x00000004d94e7825 */ /* 0x000fe200078e0288 */
[----:B------:R-:W-:Y:S04]  /*3d0a0*/  STL.64 [R1+0xeb0], R106 ;  /* 0x000eb06a01007387 */ /* 0x000fe80000100a00 */
[----:B------:R-:W3:Y:S04]  /*3d0b0*/  LDL.LU.64 R104, [R1+0x11b0] ;  /* 0x0011b00001687983 */ /* 0x000ee80000300a00 */
[----:B------:R-:W-:Y:S04]  /*3d0c0*/  STL.64 [R1+0xfb8], R92 ;  /* 0x000fb85c01007387 */ /* 0x000fe80000100a00 */
[----:B------:R-:W3:Y:S04]  /*3d0d0*/  LDL.LU.64 R136, [R1+0x11b8] ;  /* 0x0011b80001887983 */ /* 0x000ee80000300a00 */
[----:B------:R1:W-:Y:S04]  /*3d0e0*/  STL.64 [R1+0xfc0], R78 ;  /* 0x000fc04e01007387 */ /* 0x0003e80000100a00 */
[----:B------:R-:W3:Y:S01]  /*3d0f0*/  LDL.LU.64 R200, [R1+0x11c0] ;  /* 0x0011c00001c87983 */ /* 0x000ee20000300a00 */
[----:B------:R-:W-:Y:S01]  /*3d100*/  ISETP.GE.U32.AND P1, PT, R10, 0x7ffffee9, PT ;  /* 0x7ffffee90a00780c */ /* 0x000fe20003f26070 */
[----:B------:R-:W-:-:S02]  /*3d110*/  VIADD R10, R245, 0xffffff4a ;  /* 0xffffff4af50a7836 */ /* 0x000fc40000000000 */
[----:B------:R-:W3:Y:S03]  /*3d120*/  LDC R245, c[0x0][0x230] ;  /* 0x00008c00fff57b82 */ /* 0x000ee60000000800 */
[----:B------:R-:W-:Y:S02]  /*3d130*/  ISETP.GE.U32.AND P6, PT, R10, 0x7ffffecb, PT ;  /* 0x7ffffecb0a00780c */ /* 0x000fe40003fc6070 */
[----:B------:R-:W-:-:S05]  /*3d140*/  IADD3 R10, R80, -0xb8, RZ ;  /* 0xffffff48500a7810 */ /* 0x000fca0007ffe0ff */
[----:B------:R-:W-:Y:S04]  /*3d150*/  LDGSTS.E [R3+-0x1fff4], desc[UR60][R108.64], !P1 ;  /* 0xe000c0006c037fae */ /* 0x000fe8000c92187c */
[----:B------:R-:W-:Y:S01]  /*3d160*/  LDGSTS.E [R3+-0x1bff4], desc[UR60][R106.64], !P1 ;  /* 0xe400c0006a037fae */ /* 0x000fe2000c92187c */
[----:B------:R-:W-:Y:S01]  /*3d170*/  ISETP.GE.U32.AND P1, PT, R10, 0x7ffffec9, PT ;  /* 0x7ffffec90a00780c */ /* 0x000fe20003f26070 */
[----:B------:R-:W-:Y:S02]  /*3d180*/  VIADD R10, R81, 0xffffff2a ;  /* 0xffffff2a510a7836 */ /* 0x000fe40000000000 */
[----:B------:R-:W-:Y:S04]  /*3d190*/  LDGSTS.E [R3+-0x18000], desc[UR60][R92.64], !P5 ;  /* 0xe80000005c037fae */ /* 0x000fe8000e92187c */
[----:B------:R1:W-:Y:S02]  /*3d1a0*/  LDGSTS.E [R3+-0x14000], desc[UR60][R78.64], !P5 ;  /* 0xec0000004e037fae */ /* 0x0003e4000e92187c */
[----:B-1----:R-:W1:Y:S01]  /*3d1b0*/  LDC R78, c[0x0][0x230] ;  /* 0x00008c00ff4e7b82 */ /* 0x002e620000000800 */
[----:B----4-:R-:W-:-:S07]  /*3d1c0*/  IMAD.WIDE R108, R217, 0x4, R184 ;  /* 0x00000004d96c7825 */ /* 0x010fce00078e02b8 */
[----:B------:R-:W4:Y:S01]  /*3d1d0*/  LDC R79, c[0x0][0x230] ;  /* 0x00008c00ff4f7b82 */ /* 0x000f220000000800 */
[C---:B--2---:R-:W-:Y:S01]  /*3d1e0*/  IMAD.WIDE R106, R217.reuse, 0x4, R168 ;  /* 0x00000004d96a7825 */ /* 0x044fe200078e02a8 */
[----:B------:R-:W-:Y:S04]  /*3d1f0*/  STL.64 [R1+0xfc8], R108 ;  /* 0x000fc86c01007387 */ /* 0x000fe80000100a00 */
[----:B------:R-:W-:Y:S04]  /*3d200*/  STL.64 [R1+0xfd0], R106 ;  /* 0x000fd06a01007387 */ /* 0x000fe80000100a00 */
[----:B------:R-:W2:Y:S04]  /*3d210*/  LDL.LU.64 R184, [R1+0x11c8] ;  /* 0x0011c80001b87983 */ /* 0x000ea80000300a00 */
[----:B------:R-:W4:Y:S01]  /*3d220*/  LDL.LU.64 R168, [R1+0x11d0] ;  /* 0x0011d00001a87983 */ /* 0x000f220000300a00 */
[----:B------:R-:W-:-:S03]  /*3d230*/  IMAD.WIDE R92, R217, 0x4, R152 ;  /* 0x00000004d95c7825 */ /* 0x000fc600078e0298 */
[----:B------:R-:W-:Y:S01]  /*3d240*/  LDGSTS.E [R3+-0x17ffc], desc[UR60][R108.64], !P6 ;  /* 0xe80040006c037fae */ /* 0x000fe2000f12187c */
[----:B------:R-:W-:-:S03]  /*3d250*/  IMAD.WIDE R80, R217, 0x4, R120 ;  /* 0x00000004d9507825 */ /* 0x000fc600078e0278 */
[----:B------:R-:W-:Y:S04]  /*3d260*/  STL.64 [R1+0xfd8], R92 ;  /* 0x000fd85c01007387 */ /* 0x000fe80000100a00 */
[----:B------:R1:W-:Y:S04]  /*3d270*/  STL.64 [R1+0xfe0], R80 ;  /* 0x000fe05001007387 */ /* 0x0003e80000100a00 */
[----:B------:R-:W4:Y:S04]  /*3d280*/  LDL.LU.64 R152, [R1+0x11d8] ;  /* 0x0011d80001987983 */ /* 0x000f280000300a00 */
[----:B------:R-:W4:Y:S04]  /*3d290*/  LDL.LU.64 R120, [R1+0x11e0] ;  /* 0x0011e00001787983 */ /* 0x000f280000300a00 */
[----:B------:R-:W-:Y:S04]  /*3d2a0*/  LDGSTS.E [R3+-0x13ffc], desc[UR60][R106.64], !P6 ;  /* 0xec0040006a037fae */ /* 0x000fe8000f12187c */
[----:B------:R-:W-:Y:S04]  /*3d2b0*/  LDGSTS.E [R3+-0x17ff8], desc[UR60][R92.64], !P4 ;  /* 0xe80080005c037fae */ /* 0x000fe8000e12187c */
[----:B------:R1:W-:Y:S01]  /*3d2c0*/  LDGSTS.E [R3+-0x13ff8], desc[UR60][R80.64], !P4 ;  /* 0xec00800050037fae */ /* 0x0003e2000e12187c */
[----:B---3--:R-:W-:-:S05]  /*3d2d0*/  IMAD.WIDE R88, R217, 0x4, R88 ;  /* 0x00000004d9587825 */ /* 0x008fca00078e0258 */
[----:B------:R3:W-:Y:S01]  /*3d2e0*/  STL.64 [R1+0xfe8], R88 ;  /* 0x000fe85801007387 */ /* 0x0007e20000100a00 */
[----:B------:R-:W-:-:S03]  /*3d2f0*/  IMAD.WIDE R104, R217, 0x4, R104 ;  /* 0x00000004d9687825 */ /* 0x000fc600078e0268 */
[----:B------:R-:W-:Y:S01]  /*3d300*/  LDGSTS.E [R3+-0x17ff4], desc[UR60][R88.64], !P1 ;  /* 0xe800c00058037fae */ /* 0x000fe2000c92187c */
[----:B------:R-:W-:Y:S01]  /*3d310*/  ISETP.GE.U32.AND P5, PT, R8, 0x7ffffeac, PT ;  /* 0x7ffffeac0800780c */ /* 0x000fe20003fa6070 */
[----:B-1----:R-:W1:Y:S02]  /*3d320*/  LDC R80, c[0x0][0x230] ;  /* 0x00008c00ff507b82 */ /* 0x002e640000000800 */
[----:B------:R-:W-:Y:S01]  /*3d330*/  LDGSTS.E [R3+-0x13ff4], desc[UR60][R104.64], !P1 ;  /* 0xec00c00068037fae */ /* 0x000fe2000c92187c */
[----:B------:R-:W-:-:S03]  /*3d340*/  IMAD.WIDE R106, R217, 0x4, R136 ;  /* 0x00000004d96a7825 */ /* 0x000fc600078e0288 */
[----:B------:R-:W4:Y:S04]  /*3d350*/  LDL.LU.64 R136, [R1+0x11e8] ;  /* 0x0011e80001887983 */ /* 0x000f280000300a00 */
[----:B------:R3:W-:Y:S01]  /*3d360*/  STL.64 [R1+0xff0], R104 ;  /* 0x000ff06801007387 */ /* 0x0007e20000100a00 */
[----:B------:R-:W-:-:S03]  /*3d370*/  IMAD.WIDE R92, R217, 0x4, R200 ;  /* 0x00000004d95c7825 */ /* 0x000fc600078e02c8 */
[----:B------:R4:W-:Y:S04]  /*3d380*/  STL.64 [R1+0x10b8], R106 ;  /* 0x0010b86a01007387 */ /* 0x0009e80000100a00 */
[----:B---3--:R-:W3:Y:S04]  /*3d390*/  LDL.LU.64 R88, [R1+0x11f0] ;  /* 0x0011f00001587983 */ /* 0x008ee80000300a00 */
[----:B------:R1:W-:Y:S04]  /*3d3a0*/  STL.64 [R1+0x10c0], R92 ;  /* 0x0010c05c01007387 */ /* 0x0003e80000100a00 */
[----:B------:R-:W3:Y:S04]  /*3d3b0*/  LDL.LU.64 R232, [R1+0x11f8] ;  /* 0x0011f80001e87983 */ /* 0x000ee80000300a00 */
[----:B------:R-:W3:Y:S01]  /*3d3c0*/  LDL.LU.64 R104, [R1+0x1200] ;  /* 0x0012000001687983 */ /* 0x000ee20000300a00 */
[----:B------:R-:W-:-:S03]  /*3d3d0*/  IADD3 R8, R91, -0xd7, RZ ;  /* 0xffffff295b087810 */ /* 0x000fc60007ffe0ff */
[----:B------:R4:W-:Y:S01]  /*3d3e0*/  LDGSTS.E [R3+-0x10000], desc[UR60][R106.64], !P5 ;  /* 0xf00000006a037fae */ /* 0x0009e2000e92187c */
[----:B------:R-:W-:Y:S01]  /*3d3f0*/  ISETP.GE.U32.AND P4, PT, R8, 0x7ffffeaa, PT ;  /* 0x7ffffeaa0800780c */ /* 0x000fe20003f86070 */
[----:B------:R-:W-:Y:S02]  /*3d400*/  VIADD R8, R244, 0xffffff28 ;  /* 0xffffff28f4087836 */ /* 0x000fe40000000000 */
[----:B------:R1:W-:Y:S01]  /*3d410*/  LDGSTS.E [R3+-0xc000], desc[UR60][R92.64], !P5 ;  /* 0xf40000005c037fae */ /* 0x0003e2000e92187c */
[----:B------:R-:W-:Y:S01]  /*3d420*/  ISETP.GE.U32.AND P6, PT, R10, 0x7ffffeab, PT ;  /* 0x7ffffeab0a00780c */ /* 0x000fe20003fc6070 */
[----:B------:R-:W3:Y:S01]  /*3d430*/  LDC R244, c[0x0][0x230] ;  /* 0x00008c00fff47b82 */ /* 0x000ee20000000800 */
[----:B------:R-:W-:Y:S01]  /*3d440*/  ISETP.GE.U32.AND P1, PT, R8, 0x7ffffea9, PT ;  /* 0x7ffffea90800780c */ /* 0x000fe20003f26070 */
[----:B------:R-:W-:-:S05]  /*3d450*/  VIADD R8, R78, 0xffffff0b ;  /* 0xffffff0b4e087836 */ /* 0x000fca0000000000 */
[----:B------:R-:W-:Y:S01]  /*3d460*/  ISETP.GE.U32.AND P5, PT, R8, 0x7ffffe8c, PT ;  /* 0x7ffffe8c0800780c */ /* 0x000fe20003fa6070 */
[----:B------:R-:W-:Y:S02]  /*3d470*/  VIADD R8, R90, 0xffffff09 ;  /* 0xffffff095a087836 */ /* 0x000fe40000000000 */
[----:B--2---:R-:W-:-:S04]  /*3d480*/  IMAD.WIDE R108, R217, 0x4, R184 ;  /* 0x00000004d96c7825 */ /* 0x004fc800078e02b8 */
[C---:B----4-:R-:W-:Y:S01]  /*3d490*/  IMAD.WIDE R106, R217.reuse, 0x4, R168 ;  /* 0x00000004d96a7825 */ /* 0x050fe200078e02a8 */
[----:B------:R-:W-:Y:S03]  /*3d4a0*/  STL.64 [R1+0x10c8], R108 ;  /* 0x0010c86c01007387 */ /* 0x000fe60000100a00 */
[C---:B-1----:R-:W-:Y:S01]  /*3d4b0*/  IMAD.WIDE R92, R217.reuse, 0x4, R152 ;  /* 0x00000004d95c7825 */ /* 0x042fe200078e0298 */
[----:B------:R-:W-:Y:S03]  /*3d4c0*/  STL.64 [R1+0x10d0], R106 ;  /* 0x0010d06a01007387 */ /* 0x000fe60000100a00 */
[----:B---3--:R-:W-:Y:S01]  /*3d4d0*/  IMAD.WIDE R88, R217, 0x4, R88 ;  /* 0x00000004d9587825 */ /* 0x008fe200078e0258 */
[----:B------:R-:W2:Y:S01]  /*3d4e0*/  LDL.LU.64 R200, [R1+0x1208] ;  /* 0x0012080001c87983 */ /* 0x000ea20000300a00 */
[----:B------:R-:W-:Y:S01]  /*3d4f0*/  IADD3 R10, R79, -0xf6, RZ ;  /* 0xffffff0a4f0a7810 */ /* 0x000fe20007ffe0ff */
[----:B------:R-:W1:Y:S01]  /*3d500*/  LDC R78, c[0x0][0x230] ;  /* 0x00008c00ff4e7b82 */ /* 0x000e620000000800 */
[----:B------:R-:W-:Y:S01]  /*3d510*/  IMAD.WIDE R90, R217, 0x4, R120 ;  /* 0x00000004d95a7825 */ /* 0x000fe200078e0278 */
[----:B------:R3:W-:Y:S04]  /*3d520*/  STL.64 [R1+0x10d8], R92 ;  /* 0x0010d85c01007387 */ /* 0x0007e80000100a00 */
[----:B------:R-:W4:Y:S02]  /*3d530*/  LDL.LU.64 R120, [R1+0x1218] ;  /* 0x0012180001787983 */ /* 0x000f240000300a00 */
[----:B------:R-:W1:Y:S02]  /*3d540*/  LDC R79, c[0x0][0x230] ;  /* 0x00008c00ff4f7b82 */ /* 0x000e640000000800 */
[----:B------:R3:W-:Y:S04]  /*3d550*/  STL.64 [R1+0x10e0], R90 ;  /* 0x0010e05a01007387 */ /* 0x0007e80000100a00 */
[----:B------:R-:W4:Y:S04]  /*3d560*/  LDL.LU.64 R184, [R1+0x1210] ;  /* 0x0012100001b87983 */ /* 0x000f280000300a00 */
[----:B------:R-:W4:Y:S04]  /*3d570*/  LDL.LU.64 R168, [R1+0x1228] ;  /* 0x0012280001a87983 */ /* 0x000f280000300a00 */
[----:B------:R-:W4:Y:S04]  /*3d580*/  LDL.LU.64 R152, [R1+0x1220] ;  /* 0x0012200001987983 */ /* 0x000f280000300a00 */
[----:B------:R-:W-:Y:S04]  /*3d590*/  LDGSTS.E [R3+-0xfffc], desc[UR60][R108.64], !P6 ;  /* 0xf00040006c037fae */ /* 0x000fe8000f12187c */
[----:B------:R-:W-:Y:S04]  /*3d5a0*/  LDGSTS.E [R3+-0xbffc], desc[UR60][R106.64], !P6 ;  /* 0xf40040006a037fae */ /* 0x000fe8000f12187c */
[----:B------:R3:W-:Y:S04]  /*3d5b0*/  LDGSTS.E [R3+-0xfff8], desc[UR60][R92.64], !P4 ;  /* 0xf00080005c037fae */ /* 0x0007e8000e12187c */
[----:B------:R3:W-:Y:S01]  /*3d5c0*/  LDGSTS.E [R3+-0xbff8], desc[UR60][R90.64], !P4 ;  /* 0xf40080005a037fae */ /* 0x0007e2000e12187c */
[----:B------:R-:W-:Y:S01]  /*3d5d0*/  ISETP.GE.U32.AND P4, PT, R8, 0x7ffffe8a, PT ;  /* 0x7ffffe8a0800780c */ /* 0x000fe20003f86070 */
[----:B------:R-:W-:-:S02]  /*3d5e0*/  VIADD R8, R80, 0xffffff08 ;  /* 0xffffff0850087836 */ /* 0x000fc40000000000 */
[----:B------:R-:W-:-:S04]  /*3d5f0*/  IMAD.WIDE R80, R217, 0x4, R104 ;  /* 0x00000004d9507825 */ /* 0x000fc800078e0268 */
[C---:B---3--:R-:W-:Y:S02]  /*3d600*/  IMAD.WIDE R92, R217.reuse, 0x4, R136 ;  /* 0x00000004d95c7825 */ /* 0x048fe400078e0288 */
[----:B------:R-:W3:Y:S02]  /*3d610*/  LDL.LU.64 R136, [R1+0x1230] ;  /* 0x0012300001887983 */ /* 0x000ee40000300a00 */
[----:B------:R-:W-:Y:S02]  /*3d620*/  IMAD.WIDE R90, R217, 0x4, R232 ;  /* 0x00000004d95a7825 */ /* 0x000fe400078e02e8 */
[----:B------:R-:W-:Y:S04]  /*3d630*/  STL.64 [R1+0x10e8], R92 ;  /* 0x0010e85c01007387 */ /* 0x000fe80000100a00 */
[----:B------:R1:W-:Y:S04]  /*3d640*/  STL.64 [R1+0x10f0], R88 ;  /* 0x0010f05801007387 */ /* 0x0003e80000100a00 */
[----:B------:R-:W-:Y:S04]  /*3d650*/  STL.64 [R1+0x1178], R90 ;  /* 0x0011785a01007387 */ /* 0x000fe80000100a00 */
[----:B------:R-:W-:Y:S04]  /*3d660*/  LDGSTS.E [R3+-0xfff4], desc[UR60][R92.64], !P1 ;  /* 0xf000c0005c037fae */ /* 0x000fe8000c92187c */
[----:B------:R-:W3:Y:S04]  /*3d670*/  LDL.LU.64 R104, [R1+0x1238] ;  /* 0x0012380001687983 */ /* 0x000ee80000300a00 */
[----:B------:R-:W-:Y:S04]  /*3d680*/  LDGSTS.E [R3+-0xbff4], desc[UR60][R88.64], !P1 ;  /* 0xf400c00058037fae */ /* 0x000fe8000c92187c */
[----:B------:R2:W-:Y:S01]  /*3d690*/  STL.64 [R1+0x1180], R80 ;  /* 0x0011805001007387 */ /* 0x0005e20000100a00 */
[----:B------:R-:W-:-:S02]  /*3d6a0*/  ISETP.GE.U32.AND P6, PT, R10, 0x7ffffe8b, PT ;  /* 0x7ffffe8b0a00780c */ /* 0x000fc40003fc6070 */
[----:B------:R-:W-:Y:S01]  /*3d6b0*/  ISETP.GE.U32.AND P1, PT, R8, 0x7ffffe89, PT ;  /* 0x7ffffe890800780c */ /* 0x000fe20003f26070 */
[----:B------:R-:W-:Y:S04]  /*3d6c0*/  LDGSTS.E [R3+-0x8000], desc[UR60][R90.64], !P5 ;  /* 0xf80000005a037fae */ /* 0x000fe8000e92187c */
[----:B-1----:R-:W3:Y:S04]  /*3d6d0*/  LDL.LU.64 R88, [R1+0x1240] ;  /* 0x0012400001587983 */ /* 0x002ee80000300a00 */
[----:B------:R1:W-:Y:S01]  /*3d6e0*/  LDGSTS.E [R3+-0x4000], desc[UR60][R80.64], !P5 ;  /* 0xfc00000050037fae */ /* 0x0003e2000e92187c */
[C---:B--2---:R-:W-:Y:S01]  /*3d6f0*/  IMAD.WIDE R124, R217.reuse, 0x4, R200 ;  /* 0x00000004d97c7825 */ /* 0x044fe200078e02c8 */
[----:B-1----:R-:W1:Y:S02]  /*3d700*/  LDC R80, c[0x0][0x230] ;  /* 0x00008c00ff507b82 */ /* 0x002e640000000800 */
[----:B------:R-:W2:Y:S01]  /*3d710*/  LDL.LU.64 R200, [R1+0x1248] ;  /* 0x0012480001c87983 */ /* 0x000ea20000300a00 */
[----:B----4-:R-:W-:-:S03]  /*3d720*/  IMAD.WIDE R120, R217, 0x4, R120 ;  /* 0x00000004d9787825 */ /* 0x010fc600078e0278 */
[----:B------:R-:W-:Y:S02]  /*3d730*/  STL.64 [R1+0x1190], R124 ;  /* 0x0011907c01007387 */ /* 0x000fe40000100a00 */
[----:B------:R-:W4:Y:S02]  /*3d740*/  LDC R90, c[0x0][0x230] ;  /* 0x00008c00ff5a7b82 */ /* 0x000f240000000800 */
[----:B------:R-:W-:Y:S01]  /*3d750*/  LDGSTS.E [R3+-0x7ffc], desc[UR60][R124.64], !P6 ;  /* 0xf80040007c037fae */ /* 0x000fe2000f12187c */
[----:B------:R-:W-:-:S03]  /*3d760*/  IMAD.WIDE R122, R217, 0x4, R184 ;  /* 0x00000004d97a7825 */ /* 0x000fc600078e02b8 */
[----:B------:R-:W2:Y:S01]  /*3d770*/  LDL.LU.64 R184, [R1+0x1250] ;  /* 0x0012500001b87983 */ /* 0x000ea20000300a00 */
[----:B------:R-:W-:-:S04]  /*3d780*/  IMAD.WIDE R106, R217, 0x4, R168 ;  /* 0x00000004d96a7825 */ /* 0x000fc800078e02a8 */
[C---:B------:R-:W-:Y:S01]  /*3d790*/  IMAD.WIDE R108, R217.reuse, 0x4, R152 ;  /* 0x00000004d96c7825 */ /* 0x040fe200078e0298 */
[----:B------:R-:W-:Y:S03]  /*3d7a0*/  STL.64 [R1+0x11a0], R120 ;  /* 0x0011a07801007387 */ /* 0x000fe60000100a00 */
[C---:B---3--:R-:W-:Y:S01]  /*3d7b0*/  IMAD.WIDE R92, R217.reuse, 0x4, R136 ;  /* 0x00000004d95c7825 */ /* 0x048fe200078e0288 */
[----:B------:R-:W-:Y:S01]  /*3d7c0*/  STL.64 [R1+0x1188], R122 ;  /* 0x0011887a01007387 */ /* 0x000fe20000100a00 */
[----:B------:R-:W-:Y:S01]  /*3d7d0*/  IADD3 R8, R78, -0x99, RZ ;  /* 0xffffff674e087810 */ /* 0x000fe20007ffe0ff */
[----:B------:R-:W3:Y:S02]  /*3d7e0*/  LDC R81, c[0x0][0x230] ;  /* 0x00008c00ff517b82 */ /* 0x000ee40000000800 */
[----:B------:R-:W2:Y:S04]  /*3d7f0*/  LDL.LU.64 R168, [R1+0x1258] ;  /* 0x0012580001a87983 */ /* 0x000ea80000300a00 */
[----:B------:R1:W-:Y:S02]  /*3d800*/  STL.64 [R1+0x11b0], R106 ;  /* 0x0011b06a01007387 */ /* 0x0003e40000100a00 */
[----:B------:R-:W3:Y:S02]  /*3d810*/  LDC R78, c[0x0][0x230] ;  /* 0x00008c00ff4e7b82 */ /* 0x000ee40000000800 */
[----:B------:R-:W-:Y:S04]  /*3d820*/  STL.64 [R1+0x1198], R108 ;  /* 0x0011986c01007387 */ /* 0x000fe80000100a00 */
[----:B------:R-:W2:Y:S04]  /*3d830*/  LDL.LU.64 R152, [R1+0x1260] ;  /* 0x0012600001987983 */ /* 0x000ea80000300a00 */
[----:B------:R-:W-:Y:S04]  /*3d840*/  LDGSTS.E [R3+-0x3ffc], desc[UR60][R122.64], !P6 ;  /* 0xfc0040007a037fae */ /* 0x000fe8000f12187c */
[----:B------:R-:W-:Y:S04]  /*3d850*/  LDGSTS.E [R3+-0x7ff8], desc[UR60][R120.64], !P4 ;  /* 0xf800800078037fae */ /* 0x000fe8000e12187c */
[----:B------:R-:W-:Y:S04]  /*3d860*/  LDGSTS.E [R3+-0x3ff8], desc[UR60][R108.64], !P4 ;  /* 0xfc0080006c037fae */ /* 0x000fe8000e12187c */
[----:B------:R1:W-:Y:S04]  /*3d870*/  LDGSTS.E [R3+-0x7ff4], desc[UR60][R106.64], !P1 ;  /* 0xf800c0006a037fae */ /* 0x0003e8000c92187c */
[----:B------:R4:W-:Y:S04]  /*3d880*/  STL.64 [R1+0x11a8], R92 ;  /* 0x0011a85c01007387 */ /* 0x0009e80000100a00 */
[----:B------:R4:W-:Y:S01]  /*3d890*/  LDGSTS.E [R3+-0x3ff4], desc[UR60][R92.64], !P1 ;  /* 0xfc00c0005c037fae */ /* 0x0009e2000c92187c */
[----:B-1----:R-:W-:-:S03]  /*3d8a0*/  IMAD.WIDE R106, R217, 0x4, R104 ;  /* 0x00000004d96a7825 */ /* 0x002fc600078e0268 */
[----:B------:R-:W2:Y:S04]  /*3d8b0*/  LDL.LU.64 R136, [R1+0x1268] ;  /* 0x0012680001887983 */ /* 0x000ea80000300a00 */
[----:B------:R-:W2:Y:S01]  /*3d8c0*/  LDL.LU.64 R104, [R1+0x1270] ;  /* 0x0012700001687983 */ /* 0x000ea20000300a00 */
[----:B----4-:R-:W-:-:S03]  /*3d8d0*/  IMAD.WIDE R92, R217, 0x4, R88 ;  /* 0x00000004d95c7825 */ /* 0x010fc600078e0258 */
[----:B------:R2:W-:Y:S04]  /*3d8e0*/  STL.64 [R1+0xe38], R106 ;  /* 0x000e386a01007387 */ /* 0x0005e80000100a00 */
[----:B------:R-:W4:Y:S04]  /*3d8f0*/  LDL.LU.64 R120, [R1+0x1278] ;  /* 0x0012780001787983 */ /* 0x000f280000300a00 */
[----:B------:R1:W-:Y:S04]  /*3d900*/  STL.64 [R1+0xe40], R92 ;  /* 0x000e405c01007387 */ /* 0x0003e80000100a00 */
[----:B------:R-:W4:Y:S01]  /*3d910*/  LDL.LU.64 R88, [R1+0x1280] ;  /* 0x0012800001587983 */ /* 0x000f220000300a00 */
[----:B------:R-:W-:Y:S01]  /*3d920*/  ISETP.GE.U32.AND P5, PT, R8, 0x7ffffee8, PT ;  /* 0x7ffffee80800780c */ /* 0x000fe20003fa6070 */
[----:B------:R-:W-:-:S02]  /*3d930*/  VIADD R3, R80, 0xffffff47 ;  /* 0xffffff4750037836 */ /* 0x000fc40000000000 */
[----:B------:R-:W-:Y:S02]  /*3d940*/  VIADD R8, R245, 0xffffff65 ;  /* 0xffffff65f5087836 */ /* 0x000fe40000000000 */
[----:B------:R-:W-:Y:S01]  /*3d950*/  VIADD R10, R244, 0xffffff66 ;  /* 0xffffff66f40a7836 */ /* 0x000fe20000000000 */
[----:B------:R-:W4:Y:S02]  /*3d960*/  LDC R245, c[0x0][0x230] ;  /* 0x00008c00fff57b82 */ /* 0x000f240000000800 */
[----:B------:R-:W-:-:S05]  /*3d970*/  ISETP.GE.U32.AND P4, PT, R8, 0x7ffffee6, PT ;  /* 0x7ffffee60800780c */ /* 0x000fca0003f86070 */
[----:B------:R2:W-:Y:S01]  /*3d980*/  LDGSTS.E [R2+-0x20000], desc[UR60][R106.64], !P5 ;  /* 0xe00000006a027fae */ /* 0x0005e2000e92187c */
[----:B------:R-:W4:Y:S03]  /*3d990*/  LDC R244, c[0x0][0x230] ;  /* 0x00008c00fff47b82 */ /* 0x000f260000000800 */
[----:B------:R1:W-:Y:S01]  /*3d9a0*/  LDGSTS.E [R2+-0x1c000], desc[UR60][R92.64], !P5 ;  /* 0xe40000005c027fae */ /* 0x0003e2000e92187c */
[----:B------:R-:W-:Y:S02]  /*3d9b0*/  ISETP.GE.U32.AND P5, PT, R3, 0x7ffffec8, PT ;  /* 0x7ffffec80300780c */ /* 0x000fe40003fa6070 */
[----:B------:R-:W-:Y:S02]  /*3d9c0*/  IADD3 R3, R90, -0xbb, RZ ;  /* 0xffffff455a037810 */ /* 0x000fe40007ffe0ff */
[----:B---3--:R-:W-:Y:S02]  /*3d9d0*/  IADD3 R8, R78, -0x9c, RZ ;  /* 0xffffff644e087810 */ /* 0x008fe40007ffe0ff */
[----:B------:R-:W-:Y:S01]  /*3d9e0*/  ISETP.GE.U32.AND P6, PT, R10, 0x7ffffee7, PT ;  /* 0x7ffffee70a00780c */ /* 0x000fe20003fc6070 */
[----:B------:R-:W3:Y:S01]  /*3d9f0*/  LDC R78, c[0x0][0x230] ;  /* 0x00008c00ff4e7b82 */ /* 0x000ee20000000800 */
[----:B------:R-:W-:Y:S01]  /*3da00*/  ISETP.GE.U32.AND P1, PT, R8, 0x7ffffee5, PT ;  /* 0x7ffffee50800780c */ /* 0x000fe20003f26070 */
[----:B------:R-:W-:-:S06]  /*3da10*/  VIADD R8, R81, 0xffffff46 ;  /* 0xffffff4651087836 */ /* 0x000fcc0000000000 */
[----:B------:R-:W3:Y:S01]  /*3da20*/  LDC R10, c[0x0][0x230] ;  /* 0x00008c00ff0a7b82 */ /* 0x000ee20000000800 */
[----:B--2---:R-:W-:-:S05]  /*3da30*/  IMAD.WIDE R106, R217, 0x4, R200 ;  /* 0x00000004d96a7825 */ /* 0x004fca00078e02c8 */
[----:B------:R2:W-:Y:S04]  /*3da40*/  STL.64 [R1+0xe48], R106 ;  /* 0x000e486a01007387 */ /* 0x0005e80000100a00 */
[----:B------:R-:W3:Y:S04]  /*3da50*/  LDL.LU.64 R200, [R1+0x1288] ;  /* 0x0012880001c87983 */ /* 0x000ee80000300a00 */
[----:B------:R2:W-:Y:S01]  /*3da60*/  LDGSTS.E [R2+-0x1fffc], desc[UR60][R106.64], !P6 ;  /* 0xe00040006a027fae */ /* 0x0005e2000f12187c */
[----:B-1----:R-:W-:-:S05]  /*3da70*/  IMAD.WIDE R92, R217, 0x4, R184 ;  /* 0x00000004d95c7825 */ /* 0x002fca00078e02b8 */
[----:B------:R-:W-:Y:S04]  /*3da80*/  STL.64 [R1+0xe50], R92 ;  /* 0x000e505c01007387 */ /* 0x000fe80000100a00 */
[----:B------:R-:W3:Y:S04]  /*3da90*/  LDL.LU.64 R184, [R1+0x1290] ;  /* 0x0012900001b87983 */ /* 0x000ee80000300a00 */
[----:B------:R-:W-:Y:S01]  /*3daa0*/  LDGSTS.E [R2+-0x1bffc], desc[UR60][R92.64], !P6 ;  /* 0xe40040005c027fae */ /* 0x000fe2000f12187c */
[----:B------:R-:W-:-:S05]  /*3dab0*/  IMAD.WIDE R90, R217, 0x4, R168 ;  /* 0x00000004d95a7825 */ /* 0x000fca00078e02a8 */
[----:B------:R-:W-:Y:S04]  /*3dac0*/  STL.64 [R1+0xe58], R90 ;  /* 0x000e585a01007387 */ /* 0x000fe80000100a00 */
[----:B------:R-:W3:Y:S01]  /*3dad0*/  LDL.LU.64 R168, [R1+0x1298] ;  /* 0x0012980001a87983 */ /* 0x000ee20000300a00 */
[----:B------:R-:W-:-:S03]  /*3dae0*/  IMAD.WIDE R80, R217, 0x4, R152 ;  /* 0x00000004d9507825 */ /* 0x000fc600078e0298 */
[----:B------:R-:W-:Y:S04]  /*3daf0*/  LDGSTS.E [R2+-0x1fff8], desc[UR60][R90.64], !P4 ;  /* 0xe00080005a027fae */ /* 0x000fe8000e12187c */
[----:B------:R-:W3:Y:S04]  /*3db00*/  LDL.LU.64 R152, [R1+0x12a0] ;  /* 0x0012a00001987983 */ /* 0x000ee80000300a00 */
[----:B------:R1:W-:Y:S04]  /*3db10*/  STL.64 [R1+0xe60], R80 ;  /* 0x000e605001007387 */ /* 0x0003e80000100a00 */
[----:B------:R1:W-:Y:S01]  /*3db20*/  LDGSTS.E [R2+-0x1bff8], desc[UR60][R80.64], !P4 ;  /* 0xe400800050027fae */ /* 0x0003e2000e12187c */
[C---:B--2---:R-:W-:Y:S01]  /*3db30*/  IMAD.WIDE R106, R217.reuse, 0x4, R136 ;  /* 0x00000004d96a7825 */ /* 0x044fe200078e0288 */
[----:B-1----:R-:W1:Y:S03]  /*3db40*/  LDC R80, c[0x0][0x230] ;  /* 0x00008c00ff507b82 */ /* 0x002e660000000800 */
[C---:B------:R-:W-:Y:S01]  /*3db50*/  IMAD.WIDE R104, R217.reuse, 0x4, R104 ;  /* 0x00000004d9687825 */ /* 0x040fe200078e0268 */
[----:B------:R-:W-:Y:S04]  /*3db60*/  STL.64 [R1+0xe68], R106 ;  /* 0x000e686a01007387 */ /* 0x000fe80000100a00 */
[----:B------:R2:W-:Y:S01]  /*3db70*/  STL.64 [R1+0xe70], R104 ;  /* 0x000e706801007387 */ /* 0x0005e20000100a00 */
[----:B------:R-:W1:Y:S01]  /*3db80*/  LDC R81, c[0x0][0x230] ;  /* 0x00008c00ff517b82 */ /* 0x000e620000000800 */
[----:B----4-:R-:W-:-:S02]  /*3db90*/  IMAD.WIDE R92, R217, 0x4, R120 ;  /* 0x00000004d95c7825 */ /* 0x010fc400078e0278 */
[----:B------:R-:W4:Y:S04]  /*3dba0*/  LDL.LU.64 R136, [R1+0x12a8] ;  /* 0x0012a80001887983 */ /* 0x000f280000300a00 */
[----:B------:R1:W-:Y:S01]  /*3dbb0*/  LDGSTS.E [R2+-0x1fff4], desc[UR60][R106.64], !P1 ;  /* 0xe000c0006a027fae */ /* 0x0003e2000c92187c */
[----:B------:R-:W-:-:S03]  /*3dbc0*/  IMAD.WIDE R90, R217, 0x4, R88 ;  /* 0x00000004d95a7825 */ /* 0x000fc600078e0258 */
[----:B------:R-:W-:Y:S04]  /*3dbd0*/  LDGSTS.E [R2+-0x1bff4], desc[UR60][R104.64], !P1 ;  /* 0xe400c00068027fae */ /* 0x000fe8000c92187c */
[----:B------:R-:W4:Y:S04]  /*3dbe0*/  LDL.LU.64 R88, [R1+0x12b0] ;  /* 0x0012b00001587983 */ /* 0x000f280000300a00 */
[----:B------:R1:W-:Y:S04]  /*3dbf0*/  STL.64 [R1+0xf78], R92 ;  /* 0x000f785c01007387 */ /* 0x0003e80000100a00 */
[----:B------:R1:W-:Y:S04]  /*3dc00*/  STL.64 [R1+0xf80], R90 ;  /* 0x000f805a01007387 */ /* 0x0003e80000100a00 */
[----:B------:R-:W4:Y:S04]  /*3dc10*/  LDL.LU.64 R120, [R1+0x12b8] ;  /* 0x0012b80001787983 */ /* 0x000f280000300a00 */
[----:B--2---:R-:W2:Y:S04]  /*3dc20*/  LDL.LU.64 R104, [R1+0x12c0] ;  /* 0x0012c00001687983 */ /* 0x004ea80000300a00 */
[----:B------:R1:W-:Y:S04]  /*3dc30*/  LDGSTS.E [R2+-0x18000], desc[UR60][R92.64], !P5 ;  /* 0xe80000005c027fae */ /* 0x0003e8000e92187c */
[----:B------:R1:W-:Y:S01]  /*3dc40*/  LDGSTS.E [R2+-0x14000], desc[UR60][R90.64], !P5 ;  /* 0xec0000005a027fae */ /* 0x0003e2000e92187c */
[----:B------:R-:W-:-:S02]  /*3dc50*/  ISETP.GE.U32.AND P6, PT, R8, 0x7ffffec7, PT ;  /* 0x7ffffec70800780c */ /* 0x000fc40003fc6070 */
[----:B------:R-:W-:Y:S01]  /*3dc60*/  ISETP.GE.U32.AND P4, PT, R3, 0x7ffffec6, PT ;  /* 0x7ffffec60300780c */ /* 0x000fe20003f86070 */
[----:B---3--:R-:W-:Y:S02]  /*3dc70*/  VIADD R3, R10, 0xffffff27 ;  /* 0xffffff270a037836 */ /* 0x008fe40000000000 */
[----:B------:R-:W-:Y:S01]  /*3dc80*/  VIADD R8, R79, 0xffffff44 ;  /* 0xffffff444f087836 */ /* 0x000fe20000000000 */
[----:B------:R-:W3:Y:S02]  /*3dc90*/  LDC R10, c[0x0][0x230] ;  /* 0x00008c00ff0a7b82 */ /* 0x000ee40000000800 */
[----:B------:R-:W-:Y:S02]  /*3dca0*/  ISETP.GE.U32.AND P5, PT, R3, 0x7ffffea8, PT ;  /* 0x7ffffea80300780c */ /* 0x000fe40003fa6070 */
[----:B------:R-:W-:Y:S02]  /*3dcb0*/  IADD3 R3, R244, -0xda, RZ ;  /* 0xffffff26f4037810 */ /* 0x000fe40007ffe0ff */
[----:B------:R-:W-:Y:S01]  /*3dcc0*/  ISETP.GE.U32.AND P1, PT, R8, 0x7ffffec5, PT ;  /* 0x7ffffec50800780c */ /* 0x000fe20003f26070 */
[----:B-1----:R-:W-:Y:S01]  /*3dcd0*/  VIADD R8, R80, 0xffffff24 ;  /* 0xffffff2450087836 */ /* 0x002fe20000000000 */
[----:B------:R-:W1:Y:S08]  /*3dce0*/  LDC R79, c[0x0][0x230] ;  /* 0x00008c00ff4f7b82 */ /* 0x000e700000000800 */
[----:B------:R-:W3:Y:S01]  /*3dcf0*/  LDC R244, c[0x0][0x230] ;  /* 0x00008c00fff47b82 */ /* 0x000ee20000000800 */
[----:B------:R-:W-:-:S05]  /*3dd00*/  IMAD.WIDE R108, R217, 0x4, R200 ;  /* 0x00000004d96c7825 */ /* 0x000fca00078e02c8 */
[----:B------:R-:W-:Y:S04]  /*3dd10*/  STL.64 [R1+0xf88], R108 ;  /* 0x000f886c01007387 */ /* 0x000fe80000100a00 */
[----:B------:R-:W-:Y:S01]  /*3dd20*/  LDGSTS.E [R2+-0x17ffc], desc[UR60][R108.64], !P6 ;  /* 0xe80040006c027fae */ /* 0x000fe2000f12187c */
[----:B------:R-:W-:-:S05]  /*3dd30*/  IMAD.WIDE R106, R217, 0x4, R184 ;  /* 0x00000004d96a7825 */ /* 0x000fca00078e02b8 */
[----:B------:R-:W-:Y:S04]  /*3dd40*/  STL.64 [R1+0xf90], R106 ;  /* 0x000f906a01007387 */ /* 0x000fe80000100a00 */
[----:B------:R-:W-:Y:S01]  /*3dd50*/  LDGSTS.E [R2+-0x13ffc], desc[UR60][R106.64], !P6 ;  /* 0xec0040006a027fae */ /* 0x000fe2000f12187c */
[----:B------:R-:W-:-:S05]  /*3dd60*/  IMAD.WIDE R92, R217, 0x4, R168 ;  /* 0x00000004d95c7825 */ /* 0x000fca00078e02a8 */
[----:B------:R4:W-:Y:S01]  /*3dd70*/  STL.64 [R1+0xf98], R92 ;  /* 0x000f985c01007387 */ /* 0x0009e20000100a00 */
[----:B------:R-:W-:-:S03]  /*3dd80*/  IMAD.WIDE R90, R217, 0x4, R152 ;  /* 0x00000004d95a7825 */ /* 0x000fc600078e0298 */
[----:B------:R-:W3:Y:S04]  /*3dd90*/  LDL.LU.64 R200, [R1+0x12c8] ;  /* 0x0012c80001c87983 */ /* 0x000ee80000300a00 */
[----:B------:R1:W-:Y:S04]  /*3dda0*/  STL.64 [R1+0xfa0], R90 ;  /* 0x000fa05a01007387 */ /* 0x0003e80000100a00 */
[----:B------:R-:W3:Y:S04]  /*3ddb0*/  LDL.LU.64 R184, [R1+0x12d0] ;  /* 0x0012d00001b87983 */ /* 0x000ee80000300a00 */
[----:B------:R-:W3:Y:S04]  /*3ddc0*/  LDL.LU.64 R168, [R1+0x12d8] ;  /* 0x0012d80001a87983 */ /* 0x000ee80000300a00 */
[----:B------:R-:W3:Y:S01]  /*3ddd0*/  LDL.LU.64 R152, [R1+0x12e0] ;  /* 0x0012e00001987983 */ /* 0x000ee20000300a00 */
[----:B------:R-:W-:Y:S01]  /*3dde0*/  ISETP.GE.U32.AND P6, PT, R3, 0x7ffffea7, PT ;  /* 0x7ffffea70300780c */ /* 0x000fe20003fc6070 */
[----:B------:R-:W-:-:S02]  /*3ddf0*/  VIADD R3, R78, 0xffffff25 ;  /* 0xffffff254e037836 */ /* 0x000fc40000000000 */
[----:B------:R4:W-:Y:S01]  /*3de00*/  LDGSTS.E [R2+-0x17ff8], desc[UR60][R92.64], !P4 ;  /* 0xe80080005c027fae */ /* 0x0009e2000e12187c */
[----:B------:R-:W3:Y:S03]  /*3de10*/  LDC R78, c[0x0][0x230] ;  /* 0x00008c00ff4e7b82 */ /* 0x000ee60000000800 */
[----:B------:R1:W-:Y:S01]  /*3de20*/  LDGSTS.E [R2+-0x13ff8], desc[UR60][R90.64], !P4 ;  /* 0xec0080005a027fae */ /* 0x0003e2000e12187c */
[----:B------:R-:W-:Y:S02]  /*3de30*/  ISETP.GE.U32.AND P4, PT, R3, 0x7ffffea6, PT ;  /* 0x7ffffea60300780c */ /* 0x000fe40003f86070 */
[----:B------:R-:W-:Y:S01]  /*3de40*/  IADD3 R3, R81, -0xf9, RZ ;  /* 0xffffff0751037810 */ /* 0x000fe20007ffe0ff */
[----:B----4-:R-:W-:-:S05]  /*3de50*/  IMAD.WIDE R92, R217, 0x4, R136 ;  /* 0x00000004d95c7825 */ /* 0x010fca00078e0288 */
[----:B------:R-:W-:Y:S04]  /*3de60*/  STL.64 [R1+0xfa8], R92 ;  /* 0x000fa85c01007387 */ /* 0x000fe80000100a00 */
[----:B------:R-:W-:Y:S01]  /*3de70*/  LDGSTS.E [R2+-0x17ff4], desc[UR60][R92.64], !P1 ;  /* 0xe800c0005c027fae */ /* 0x000fe2000c92187c */
[----:B------:R-:W-:-:S05]  /*3de80*/  IMAD.WIDE R88, R217, 0x4, R88 ;  /* 0x00000004d9587825 */ /* 0x000fca00078e0258 */
[----:B------:R4:W-:Y:S04]  /*3de90*/  STL.64 [R1+0xfb0], R88 ;  /* 0x000fb05801007387 */ /* 0x0009e80000100a00 */
[----:B------:R-:W3:Y:S01]  /*3dea0*/  LDL.LU.64 R136, [R1+0x12e8] ;  /* 0x0012e80001887983 */ /* 0x000ee20000300a00 */
[----:B-1----:R-:W-:-:S03]  /*3deb0*/  IMAD.WIDE R90, R217, 0x4, R120 ;  /* 0x00000004d95a7825 */ /* 0x002fc600078e0278 */
[----:B------:R-:W-:Y:S01]  /*3dec0*/  LDGSTS.E [R2+-0x13ff4], desc[UR60][R88.64], !P1 ;  /* 0xec00c00058027fae */ /* 0x000fe2000c92187c */
[----:B--2---:R-:W-:-:S03]  /*3ded0*/  IMAD.WIDE R80, R217, 0x4, R104 ;  /* 0x00000004d9507825 */ /* 0x004fc600078e0268 */
[----:B------:R-:W-:Y:S04]  /*3dee0*/  STL.64 [R1+0x1078], R90 ;  /* 0x0010785a01007387 */ /* 0x000fe80000100a00 */
[----:B------:R-:W2:Y:S04]  /*3def0*/  LDL.LU.64 R120, [R1+0x12f0] ;  /* 0x0012f00001787983 */ /* 0x000ea80000300a00 */
[----:B------:R1:W-:Y:S04]  /*3df00*/  STL.64 [R1+0x1080], R80 ;  /* 0x0010805001007387 */ /* 0x0003e80000100a00 */
[----:B----4-:R-:W4:Y:S04]  /*3df10*/  LDL.LU.64 R88, [R1+0x12f8] ;  /* 0x0012f80001587983 */ /* 0x010f280000300a00 */
[----:B------:R-:W2:Y:S04]  /*3df20*/  LDL.LU.64 R104, [R1+0x1300] ;  /* 0x0013000001687983 */ /* 0x000ea80000300a00 */
[----:B------:R-:W-:Y:S04]  /*3df30*/  LDGSTS.E [R2+-0x10000], desc[UR60][R90.64], !P5 ;  /* 0xf00000005a027fae */ /* 0x000fe8000e92187c */
[----:B------:R1:W-:Y:S01]  /*3df40*/  LDGSTS.E [R2+-0xc000], desc[UR60][R80.64], !P5 ;  /* 0xf400000050027fae */ /* 0x0003e2000e92187c */
[----:B------:R-:W-:Y:S01]  /*3df50*/  ISETP.GE.U32.AND P1, PT, R8, 0x7ffffea5, PT ;  /* 0x7ffffea50800780c */ /* 0x000fe20003f26070 */
[----:B------:R-:W-:Y:S01]  /*3df60*/  VIADD R8, R79, 0xffffff06 ;  /* 0xffffff064f087836 */ /* 0x000fe20000000000 */
[----:B-1----:R-:W1:Y:S08]  /*3df70*/  LDC R80, c[0x0][0x230] ;  /* 0x00008c00ff507b82 */ /* 0x002e700000000800 */
[----:B------:R-:W1:Y:S01]  /*3df80*/  LDC R81, c[0x0][0x230] ;  /* 0x00008c00ff517b82 */ /* 0x000e620000000800 */
[----:B---3--:R-:W-:-:S04]  /*3df90*/  IMAD.WIDE R108, R217, 0x4, R200 ;  /* 0x00000004d96c7825 */ /* 0x008fc800078e02c8 */
[C---:B------:R-:W-:Y:S01]  /*3dfa0*/  IMAD.WIDE R106, R217.reuse, 0x4, R184 ;  /* 0x00000004d96a7825 */ /* 0x040fe200078e02b8 */
[----:B------:R-:W-:Y:S03]  /*3dfb0*/  STL.64 [R1+0x1088], R108 ;  /* 0x0010886c01007387 */ /* 0x000fe60000100a00 */
[C---:B------:R-:W-:Y:S01]  /*3dfc0*/  IMAD.WIDE R92, R217.reuse, 0x4, R168 ;  /* 0x00000004d95c7825 */ /* 0x040fe200078e02a8 */
[----:B------:R3:W-:Y:S03]  /*3dfd0*/  STL.64 [R1+0x1090], R106 ;  /* 0x0010906a01007387 */ /* 0x0007e60000100a00 */
[----:B------:R-:W-:Y:S01]  /*3dfe0*/  IMAD.WIDE R90, R217, 0x4, R152 ;  /* 0x00000004d95a7825 */ /* 0x000fe200078e0298 */
[----:B------:R1:W-:Y:S04]  /*3dff0*/  STL.64 [R1+0x1098], R92 ;  /* 0x0010985c01007387 */ /* 0x0003e80000100a00 */
[----:B------:R-:W-:Y:S04]  /*3e000*/  LDGSTS.E [R2+-0xfffc], desc[UR60][R108.64], !P6 ;  /* 0xf00040006c027fae */ /* 0x000fe8000f12187c */
[----:B------:R2:W-:Y:S04]  /*3e010*/  STL.64 [R1+0x10a0], R90 ;  /* 0x0010a05a01007387 */ /* 0x0005e80000100a00 */
[----:B------:R-:W-:Y:S04]  /*3e020*/  LDGSTS.E [R2+-0xbffc], desc[UR60][R106.64], !P6 ;  /* 0xf40040006a027fae */ /* 0x000fe8000f12187c */
[----:B------:R-:W2:Y:S01]  /*3e030*/  LDL.LU.64 R122, [R1+0x1308] ;  /* 0x00130800017a7983 */ /* 0x000ea20000300a00 */
[----:B------:R-:W-:-:S03]  /*3e040*/  ISETP.GE.U32.AND P6, PT, R8, 0x7ffffe87, PT ;  /* 0x7ffffe870800780c */ /* 0x000fc60003fc6070 */
[----:B------:R1:W-:Y:S04]  /*3e050*/  LDGSTS.E [R2+-0xfff8], desc[UR60][R92.64], !P4 ;  /* 0xf00080005c027fae */ /* 0x0003e8000e12187c */
[----:B---3--:R-:W3:Y:S04]  /*3e060*/  LDL.LU.64 R106, [R1+0x1318] ;  /* 0x00131800016a7983 */ /* 0x008ee80000300a00 */
[----:B------:R-:W3:Y:S04]  /*3e070*/  LDL.LU.64 R200, [R1+0x1310] ;  /* 0x0013100001c87983 */ /* 0x000ee80000300a00 */
[----:B------:R-:W3:Y:S04]  /*3e080*/  LDL.LU.64 R184, [R1+0x1328] ;  /* 0x0013280001b87983 */ /* 0x000ee80000300a00 */
[----:B------:R-:W3:Y:S04]  /*3e090*/  LDL.LU.64 R168, [R1+0x1320] ;  /* 0x0013200001a87983 */ /* 0x000ee80000300a00 */
[----:B------:R-:W3:Y:S01]  /*3e0a0*/  LDL.LU.64 R152, [R1+0x1330] ;  /* 0x0013300001987983 */ /* 0x000ee20000300a00 */
[----:B-1----:R-:W-:Y:S01]  /*3e0b0*/  IMAD.WIDE R92, R217, 0x4, R136 ;  /* 0x00000004d95c7825 */ /* 0x002fe200078e0288 */
[----:B------:R-:W-:-:S02]  /*3e0c0*/  IADD3 R8, R78, -0xfc, RZ ;  /* 0xffffff044e087810 */ /* 0x000fc40007ffe0ff */
[----:B------:R2:W-:Y:S04]  /*3e0d0*/  LDGSTS.E [R2+-0xbff8], desc[UR60][R90.64], !P4 ;  /* 0xf40080005a027fae */ /* 0x0005e8000e12187c */
[----:B------:R-:W-:Y:S01]  /*3e0e0*/  STL.64 [R1+0x10a8], R92 ;  /* 0x0010a85c01007387 */ /* 0x000fe20000100a00 */
[----:B----4-:R-:W-:-:S03]  /*3e0f0*/  IMAD.WIDE R88, R217, 0x4, R88 ;  /* 0x00000004d9587825 */ /* 0x010fc600078e0258 */
[----:B------:R-:W-:Y:S01]  /*3e100*/  LDGSTS.E [R2+-0xfff4], desc[UR60][R92.64], !P1 ;  /* 0xf000c0005c027fae */ /* 0x000fe2000c92187c */
[----:B--2---:R-:W-:-:S04]  /*3e110*/  IMAD.WIDE R90, R217, 0x4, R120 ;  /* 0x00000004d95a7825 */ /* 0x004fc800078e0278 */
[----:B------:R-:W-:Y:S01]  /*3e120*/  IMAD.WIDE R78, R217, 0x4, R104 ;  /* 0x00000004d94e7825 */ /* 0x000fe200078e0268 */
[----:B------:R1:W-:Y:S04]  /*3e130*/  STL.64 [R1+0x10b0], R90 ;  /* 0x0010b05a01007387 */ /* 0x0003e80000100a00 */
[----:B------:R2:W-:Y:S04]  /*3e140*/  STL.64 [R1+0x1138], R88 ;  /* 0x0011385801007387 */ /* 0x0005e80000100a00 */
[----:B------:R4:W-:Y:S04]  /*3e150*/  STL.64 [R1+0x1140], R78 ;  /* 0x0011404e01007387 */ /* 0x0009e80000100a00 */
[----:B------:R-:W3:Y:S04]  /*3e160*/  LDL.LU.64 R232, [R1+0x1338] ;  /* 0x0013380001e87983 */ /* 0x000ee80000300a00 */
[----:B------:R-:W3:Y:S04]  /*3e170*/  LDL.LU.64 R136, [R1+0x1340] ;  /* 0x0013400001887983 */ /* 0x000ee80000300a00 */
[----:B------:R-:W3:Y:S04]  /*3e180*/  LDL.LU.64 R120, [R1+0x1348] ;  /* 0x0013480001787983 */ /* 0x000ee80000300a00 */
[----:B------:R-:W3:Y:S01]  /*3e190*/  LDL.LU.64 R104, [R1+0x1350] ;  /* 0x0013500001687983 */ /* 0x000ee20000300a00 */
[----:B------:R-:W-:Y:S01]  /*3e1a0*/  ISETP.GE.U32.AND P5, PT, R3, 0x7ffffe88, PT ;  /* 0x7ffffe880300780c */ /* 0x000fe20003fa6070 */
[----:B------:R-:W-:-:S02]  /*3e1b0*/  VIADD R3, R10, 0xffffff05 ;  /* 0xffffff050a037836 */ /* 0x000fc40000000000 */
[----:B------:R1:W-:Y:S01]  /*3e1c0*/  LDGSTS.E [R2+-0xbff4], desc[UR60][R90.64], !P1 ;  /* 0xf400c0005a027fae */ /* 0x0003e2000c92187c */
[----:B------:R-:W-:Y:S01]  /*3e1d0*/  ISETP.GE.U32.AND P1, PT, R8, 0x7ffffe85, PT ;  /* 0x7ffffe850800780c */ /* 0x000fe20003f26070 */
[----:B------:R-:W-:Y:S01]  /*3e1e0*/  VIADD R10, R80, 0xffffff62 ;  /* 0xffffff62500a7836 */ /* 0x000fe20000000000 */
[----:B------:R-:W-:-:S07]  /*3e1f0*/  IADD3 R8, R81, -0x9f, RZ ;  /* 0xffffff6151087810 */ /* 0x000fce0007ffe0ff */
[----:B------:R2:W-:Y:S01]  /*3e200*/  LDGSTS.E [R2+-0x8000], desc[UR60][R88.64], !P5 ;  /* 0xf800000058027fae */ /* 0x0005e2000e92187c */
[----:B------:R-:W-:Y:S01]  /*3e210*/  ISETP.GE.U32.AND P4, PT, R3, 0x7ffffe86, PT ;  /* 0x7ffffe860300780c */ /* 0x000fe20003f86070 */
[----:B-1----:R-:W1:Y:S02]  /*3e220*/  LDC R90, c[0x0][0x230] ;  /* 0x00008c00ff5a7b82 */ /* 0x002e640000000800 */
[----:B------:R4:W-:Y:S06]  /*3e230*/  LDGSTS.E [R2+-0x4000], desc[UR60][R78.64], !P5 ;  /* 0xfc0000004e027fae */ /* 0x0009ec000e92187c */
[----:B--2---:R-:W2:Y:S08]  /*3e240*/  LDC R89, c[0x0][0x230] ;  /* 0x00008c00ff597b82 */ /* 0x004eb00000000800 */
[----:B----4-:R-:W4:Y:S08]  /*3e250*/  LDC R78, c[0x0][0x230] ;  /* 0x00008c00ff4e7b82 */ /* 0x010f300000000800 */
[----:B------:R-:W1:Y:S01]  /*3e260*/  LDC R79, c[0x0][0x230] ;  /* 0x00008c00ff4f7b82 */ /* 0x000e620000000800 */
[----:B------:R-:W-:-:S05]  /*3e270*/  VIADD R3, R245, 0xffffff63 ;  /* 0xffffff63f5037836 */ /* 0x000fca0000000000 */
[----:B------:R-:W-:Y:S01]  /*3e280*/  ISETP.GE.U32.AND P5, PT, R3, 0x7ffffee4, PT ;  /* 0x7ffffee40300780c */ /* 0x000fe20003fa6070 */
[----:B------:R-:W-:Y:S01]  /*3e290*/  VIADD R3, R244, 0xffffff60 ;  /* 0xffffff60f4037836 */ /* 0x000fe20000000000 */
[----:B------:R-:W2:Y:S01]  /*3e2a0*/  LDC R88, c[0x0][0x230] ;  /* 0x00008c00ff587b82 */ /* 0x000ea20000000800 */
[----:B------:R-:W-:-:S04]  /*3e2b0*/  IMAD.WIDE R124, R217, 0x4, R122 ;  /* 0x00000004d97c7825 */ /* 0x000fc800078e027a */
[C---:B---3--:R-:W-:Y:S01]  /*3e2c0*/  IMAD.WIDE R108, R217.reuse, 0x4, R106 ;  /* 0x00000004d96c7825 */ /* 0x048fe200078e026a */
[----:B------:R-:W-:Y:S03]  /*3e2d0*/  STL.64 [R1+0x1150], R124 ;  /* 0x0011507c01007387 */ /* 0x000fe60000100a00 */
[C---:B------:R-:W-:Y:S01]  /*3e2e0*/  IMAD.WIDE R122, R217.reuse, 0x4, R200 ;  /* 0x00000004d97a7825 */ /* 0x040fe200078e02c8 */
[----:B------:R-:W-:Y:S03]  /*3e2f0*/  STL.64 [R1+0x1160], R108 ;  /* 0x0011606c01007387 */ /* 0x000fe60000100a00 */
[C---:B------:R-:W-:Y:S01]  /*3e300*/  IMAD.WIDE R92, R217.reuse, 0x4, R184 ;  /* 0x00000004d95c7825 */ /* 0x040fe200078e02b8 */
[----:B------:R-:W-:Y:S03]  /*3e310*/  STL.64 [R1+0x1148], R122 ;  /* 0x0011487a01007387 */ /* 0x000fe60000100a00 */
[C---:B------:R-:W-:Y:S01]  /*3e320*/  IMAD.WIDE R106, R217.reuse, 0x4, R168 ;  /* 0x00000004d96a7825 */ /* 0x040fe200078e02a8 */
[----:B------:R-:W-:Y:S03]  /*3e330*/  STL.64 [R1+0x1170], R92 ;  /* 0x0011705c01007387 */ /* 0x000fe60000100a00 */
[----:B------:R-:W-:Y:S01]  /*3e340*/  IMAD.WIDE R80, R217, 0x4, R152 ;  /* 0x00000004d9507825 */ /* 0x000fe200078e0298 */
[----:B------:R3:W-:Y:S04]  /*3e350*/  STL.64 [R1+0x1158], R106 ;  /* 0x0011586a01007387 */ /* 0x0007e80000100a00 */
[----:B------:R-:W2:Y:S04]  /*3e360*/  LDL.LU.64 R200, [R1+0x1358] ;  /* 0x0013580001c87983 */ /* 0x000ea80000300a00 */
[----:B------:R1:W-:Y:S04]  /*3e370*/  STL.64 [R1+0x1168], R80 ;  /* 0x0011685001007387 */ /* 0x0003e80000100a00 */
[----:B------:R-:W2:Y:S04]  /*3e380*/  LDL.LU.64 R184, [R1+0x1360] ;  /* 0x0013600001b87983 */ /* 0x000ea80000300a00 */
[----:B------:R-:W2:Y:S04]  /*3e390*/  LDL.LU.64 R168, [R1+0x1368] ;  /* 0x0013680001a87983 */ /* 0x000ea80000300a00 */
[----:B------:R-:W2:Y:S04]  /*3e3a0*/  LDL.LU.64 R152, [R1+0x1370] ;  /* 0x0013700001987983 */ /* 0x000ea80000300a00 */
[----:B------:R-:W-:Y:S04]  /*3e3b0*/  LDGSTS.E [R2+-0x7ffc], desc[UR60][R124.64], !P6 ;  /* 0xf80040007c027fae */ /* 0x000fe8000f12187c */
[----:B------:R-:W-:Y:S04]  /*3e3c0*/  LDGSTS.E [R2+-0x3ffc], desc[UR60][R122.64], !P6 ;  /* 0xfc0040007a027fae */ /* 0x000fe8000f12187c */
[----:B------:R-:W-:Y:S04]  /*3e3d0*/  LDGSTS.E [R2+-0x7ff8], desc[UR60][R108.64], !P4 ;  /* 0xf80080006c027fae */ /* 0x000fe8000e12187c */
[----:B------:R3:W-:Y:S04]  /*3e3e0*/  LDGSTS.E [R2+-0x3ff8], desc[UR60][R106.64], !P4 ;  /* 0xfc0080006a027fae */ /* 0x0007e8000e12187c */
[----:B------:R1:W-:Y:S04]  /*3e3f0*/  LDGSTS.E [R2+-0x7ff4], desc[UR60][R92.64], !P1 ;  /* 0xf800c0005c027fae */ /* 0x0003e8000c92187c */
[----:B------:R1:W-:Y:S01]  /*3e400*/  LDGSTS.E [R2+-0x3ff4], desc[UR60][R80.64], !P1 ;  /* 0xfc00c00050027fae */ /* 0x0003e2000c92187c */
[----:B------:R-:W-:Y:S01]  /*3e410*/  ISETP.GE.U32.AND P1, PT, R3, 0x7ffffee1, PT ;  /* 0x7ffffee10300780c */ /* 0x000fe20003f26070 */
[----:B---3--:R-:W-:-:S04]  /*3e420*/  IMAD.WIDE R106, R217, 0x4, R136 ;  /* 0x00000004d96a7825 */ /* 0x008fc800078e0288 */
[----:B----4-:R-:W-:Y:S02]  /*3e430*/  VIADD R3, R78, 0xffffff43 ;  /* 0xffffff434e037836 */ /* 0x010fe40000000000 */
[----:B-1----:R-:W-:Y:S01]  /*3e440*/  IMAD.WIDE R92, R217, 0x4, R120 ;  /* 0x00000004d95c7825 */ /* 0x002fe200078e0278 */
[----:B------:R-:W-:Y:S01]  /*3e450*/  IADD3 R2, R79, -0xbe, RZ ;  /* 0xffffff424f027810 */ /* 0x000fe20007ffe0ff */
[----:B------:R-:W-:Y:S02]  /*3e460*/  STL.64 [R1+0xe00], R106 ;  /* 0x000e006a01007387 */ /* 0x000fe40000100a00 */
[----:B------:R-:W-:-:S04]  /*3e470*/  IMAD.WIDE R78, R217, 0x4, R104 ;  /* 0x00000004d94e7825 */ /* 0x000fc800078e0268 */
[----:B------:R-:W-:Y:S01]  /*3e480*/  IMAD.WIDE R244, R217, 0x4, R232 ;  /* 0x00000004d9f47825 */ /* 0x000fe200078e02e8 */
[----:B------:R-:W-:Y:S01]  /*3e490*/  ISETP.GE.U32.AND P6, PT, R10, 0x7ffffee3, PT ;  /* 0x7ffffee30a00780c */ /* 0x000fe20003fc6070 */
[----:B------:R-:W3:Y:S01]  /*3e4a0*/  LDL.LU.64 R232, [R1+0x1378] ;  /* 0x0013780001e87983 */ /* 0x000ee20000300a00 */
[----:B------:R-:W-:Y:S01]  /*3e4b0*/  ISETP.GE.U32.AND P4, PT, R8, 0x7ffffee2, PT ;  /* 0x7ffffee20800780c */ /* 0x000fe20003f86070 */
[----:B------:R-:W1:Y:S02]  /*3e4c0*/  LDC R80, c[0x0][0x230] ;  /* 0x00008c00ff507b82 */ /* 0x000e640000000800 */
[----:B------:R-:W4:Y:S04]  /*3e4d0*/  LDL.LU.64 R104, [R1+0x1380] ;  /* 0x0013800001687983 */ /* 0x000f280000300a00 */
[----:B------:R-:W-:Y:S02]  /*3e4e0*/  STL.64 [R1+0xe08], R92 ;  /* 0x000e085c01007387 */ /* 0x000fe40000100a00 */
[----:B------:R-:W1:Y:S02]  /*3e4f0*/  LDC R8, c[0x0][0x230] ;  /* 0x00008c00ff087b82 */ /* 0x000e640000000800 */
[----:B------:R2:W-:Y:S04]  /*3e500*/  STL.64 [R1+0xe10], R78 ;  /* 0x000e104e01007387 */ /* 0x0005e80000100a00 */
[----:B------:R-:W4:Y:S02]  /*3e510*/  LDL.LU.64 R136, [R1+0x1388] ;  /* 0x0013880001887983 */ /* 0x000f240000300a00 */
[----:B------:R-:W1:Y:S02]  /*3e520*/  LDC R81, c[0x0][0x230] ;  /* 0x00008c00ff517b82 */ /* 0x000e640000000800 */
[----:B------:R-:W4:Y:S04]  /*3e530*/  LDL.LU.64 R120, [R1+0x1390] ;  /* 0x0013900001787983 */ /* 0x000f280000300a00 */
[----:B------:R-:W-:Y:S02]  /*3e540*/  LDGSTS.E [R0+-0x20000], desc[UR60][R244.64], !P5 ;  /* 0xe0000000f4007fae */ /* 0x000fe4000e92187c */
[----:B------:R-:W1:Y:S02]  /*3e550*/  LDC R10, c[0x0][0x230] ;  /* 0x00008c00ff0a7b82 */ /* 0x000e640000000800 */
[----:B------:R-:W-:Y:S04]  /*3e560*/  LDGSTS.E [R0+-0x1c000], desc[UR60][R106.64], !P5 ;  /* 0xe40000006a007fae */ /* 0x000fe8000e92187c */
[----:B------:R-:W-:Y:S01]  /*3e570*/  LDGSTS.E [R0+-0x1fffc], desc[UR60][R92.64], !P6 ;  /* 0xe00040005c007fae */ /* 0x000fe2000f12187c */
[----:B------:R-:W-:Y:S01]  /*3e580*/  ISETP.GE.U32.AND P5, PT, R3, 0x7ffffec4, PT ;  /* 0x7ffffec40300780c */ /* 0x000fe20003fa6070 */
[----:B------:R-:W-:-:S02]  /*3e590*/  VIADD R3, R90, 0xffffff41 ;  /* 0xffffff415a037836 */ /* 0x000fc40000000000 */
[----:B------:R2:W-:Y:S01]  /*3e5a0*/  LDGSTS.E [R0+-0x1bffc], desc[UR60][R78.64], !P6 ;  /* 0xe40040004e007fae */ /* 0x0005e2000f12187c */
[----:B------:R-:W-:Y:S01]  /*3e5b0*/  ISETP.GE.U32.AND P6, PT, R2, 0x7ffffec3, PT ;  /* 0x7ffffec30200780c */ /* 0x000fe20003fc6070 */
[----:B--2---:R-:W-:Y:S01]  /*3e5c0*/  VIADD R2, R89, 0xffffff40 ;  /* 0xffffff4059027836 */ /* 0x004fe20000000000 */
[----:B------:R-:W2:Y:S08]  /*3e5d0*/  LDC R79, c[0x0][0x230] ;  /* 0x00008c00ff4f7b82 */ /* 0x000eb00000000800 */
[----:B------:R-:W2:Y:S01]  /*3e5e0*/  LDC R78, c[0x0][0x230] ;  /* 0x00008c00ff4e7b82 */ /* 0x000ea20000000800 */
[----:B------:R-:W-:-:S05]  /*3e5f0*/  IMAD.WIDE R108, R217, 0x4, R200 ;  /* 0x00000004d96c7825 */ /* 0x000fca00078e02c8 */
[----:B------:R3:W-:Y:S01]  /*3e600*/  STL.64 [R1+0xe18], R108 ;  /* 0x000e186c01007387 */ /* 0x0007e20000100a00 */
[----:B------:R-:W-:-:S03]  /*3e610*/  IMAD.WIDE R106, R217, 0x4, R184 ;  /* 0x00000004d96a7825 */ /* 0x000fc600078e02b8 */
[----:B------:R-:W2:Y:S01]  /*3e620*/  LDL.LU.64 R200, [R1+0x1398] ;  /* 0x0013980001c87983 */ /* 0x000ea20000300a00 */
[----:B------:R-:W-:-:S03]  /*3e630*/  IMAD.WIDE R92, R217, 0x4, R168 ;  /* 0x00000004d95c7825 */ /* 0x000fc600078e02a8 */
[----:B------:R4:W-:Y:S04]  /*3e640*/  STL.64 [R1+0xe20], R106 ;  /* 0x000e206a01007387 */ /* 0x0009e80000100a00 */
[----:B------:R-:W2:Y:S01]  /*3e650*/  LDL.LU.64 R184, [R1+0x13a0] ;  /* 0x0013a00001b87983 */ /* 0x000ea20000300a00 */
[----:B------:R-:W-:-:S03]  /*3e660*/  IMAD.WIDE R90, R217, 0x4, R152 ;  /* 0x00000004d95a7825 */ /* 0x000fc600078e0298 */
[----:B------:R1:W-:Y:S04]  /*3e670*/  STL.64 [R1+0xe28], R92 ;  /* 0x000e285c01007387 */ /* 0x0003e80000100a00 */
[----:B------:R-:W2:Y:S04]  /*3e680*/  LDL.LU.64 R168, [R1+0x13a8] ;  /* 0x0013a80001a87983 */ /* 0x000ea80000300a00 */
[----:B------:R-:W2:Y:S04]  /*3e690*/  LDL.LU.64 R152, [R1+0x13b0] ;  /* 0x0013b00001987983 */ /* 0x000ea80000300a00 */
[----:B------:R3:W-:Y:S04]  /*3e6a0*/  LDGSTS.E [R0+-0x1fff8], desc[UR60][R108.64], !P4 ;  /* 0xe00080006c007fae */ /* 0x0007e8000e12187c */
[----:B------:R4:W-:Y:S04]  /*3e6b0*/  LDGSTS.E [R0+-0x1bff8], desc[UR60][R106.64], !P4 ;  /* 0xe40080006a007fae */ /* 0x0009e8000e12187c */
[----:B------:R1:W-:Y:S04]  /*3e6c0*/  LDGSTS.E [R0+-0x1fff4], desc[UR60][R92.64], !P1 ;  /* 0xe000c0005c007fae */ /* 0x0003e8000c92187c */
[----:B------:R1:W-:Y:S01]  /*3e6d0*/  LDGSTS.E [R0+-0x1bff4], desc[UR60][R90.64], !P1 ;  /* 0xe400c0005a007fae */ /* 0x0003e2000c92187c */
[----:B------:R-:W-:Y:S01]  /*3e6e0*/  ISETP.GE.U32.AND P1, PT, R2, 0x7ffffec1, PT ;  /* 0x7ffffec10200780c */ /* 0x000fe20003f26070 */
[----:B------:R-:W-:-:S02]  /*3e6f0*/  VIADD R2, R88, 0xffffff22 ;  /* 0xffffff2258027836 */ /* 0x000fc40000000000 */
[----:B------:R1:W-:Y:S04]  /*3e700*/  STL.64 [R1+0xe30], R90 ;  /* 0x000e305a01007387 */ /* 0x0003e80000100a00 */
[----:B------:R-:W2:Y:S01]  /*3e710*/  LDL.LU.64 R88, [R1+0x13b8] ;  /* 0x0013b80001587983 */ /* 0x000ea20000300a00 */
[----:B---3--:R-:W-:-:S04]  /*3e720*/  IMAD.WIDE R108, R217, 0x4, R232 ;  /* 0x00000004d96c7825 */ /* 0x008fc800078e02e8 */
[C---:B----4-:R-:W-:Y:S01]  /*3e730*/  IMAD.WIDE R106, R217.reuse, 0x4, R104 ;  /* 0x00000004d96a7825 */ /* 0x050fe200078e0268 */
[----:B------:R-:W-:Y:S04]  /*3e740*/  STL.64 [R1+0xf38], R108 ;  /* 0x000f386c01007387 */ /* 0x000fe80000100a00 */
[----:B------:R-:W3:Y:S01]  /*3e750*/  LDL.LU.64 R104, [R1+0x13c0] ;  /* 0x0013c00001687983 */ /* 0x000ee20000300a00 */
[----:B-1----:R-:W-:-:S03]  /*3e760*/  IMAD.WIDE R92, R217, 0x4, R136 ;  /* 0x00000004d95c7825 */ /* 0x002fc600078e0288 */
[----:B------:R-:W-:Y:S01]  /*3e770*/  STL.64 [R1+0xf40], R106 ;  /* 0x000f406a01007387 */ /* 0x000fe20000100a00 */
[----:B------:R-:W-:-:S03]  /*3e780*/  IMAD.WIDE R90, R217, 0x4, R120 ;  /* 0x00000004d95a7825 */ /* 0x000fc600078e0278 */
[----:B------:R-:W-:Y:S04]  /*3e790*/  STL.64 [R1+0xf48], R92 ;  /* 0x000f485c01007387 */ /* 0x000fe80000100a00 */
[----:B------:R1:W-:Y:S04]  /*3e7a0*/  STL.64 [R1+0xf50], R90 ;  /* 0x000f505a01007387 */ /* 0x0003e80000100a00 */
[----:B------:R-:W4:Y:S04]  /*3e7b0*/  LDL.LU.64 R136, [R1+0x13c8] ;  /* 0x0013c80001887983 */ /* 0x000f280000300a00 */
[----:B------:R-:W4:Y:S01]  /*3e7c0*/  LDL.LU.64 R120, [R1+0x13d0] ;  /* 0x0013d00001787983 */ /* 0x000f220000300a00 */
[----:B------:R-:W-:-:S03]  /*3e7d0*/  ISETP.GE.U32.AND P4, PT, R3, 0x7ffffec2, PT ;  /* 0x7ffffec20300780c */ /* 0x000fc60003f86070 */
[----:B------:R-:W-:Y:S04]  /*3e7e0*/  LDGSTS.E [R0+-0x18000], desc[UR60][R108.64], !P5 ;  /* 0xe80000006c007fae */ /* 0x000fe8000e92187c */
[----:B------:R-:W-:Y:S04]  /*3e7f0*/  LDGSTS.E [R0+-0x14000], desc[UR60][R106.64], !P5 ;  /* 0xec0000006a007fae */ /* 0x000fe8000e92187c */
[----:B------:R-:W-:Y:S04]  /*3e800*/  LDGSTS.E [R0+-0x17ffc], desc[UR60][R92.64], !P6 ;  /* 0xe80040005c007fae */ /* 0x000fe8000f12187c */
[----:B------:R1:W-:Y:S01]  /*3e810*/  LDGSTS.E [R0+-0x13ffc], desc[UR60][R90.64], !P6 ;  /* 0xec0040005a007fae */ /* 0x0003e2000f12187c */
[----:B------:R-:W-:-:S02]  /*3e820*/  IADD3 R3, R80, -0xdd, RZ ;  /* 0xffffff2350037810 */ /* 0x000fc40007ffe0ff */
[----:B------:R-:W-:Y:S01]  /*3e830*/  ISETP.GE.U32.AND P6, PT, R2, 0x7ffffea3, PT ;  /* 0x7ffffea30200780c */ /* 0x000fe20003fc6070 */
[----:B--2---:R-:W-:Y:S01]  /*3e840*/  VIADD R2, R79, 0xffffff21 ;  /* 0xffffff214f027836 */ /* 0x004fe20000000000 */
[----:B------:R-:W-:Y:S01]  /*3e850*/  ISETP.GE.U32.AND P5, PT, R3, 0x7ffffea4, PT ;  /* 0x7ffffea40300780c */ /* 0x000fe20003fa6070 */
[----:B-1----:R-:W-:-:S04]  /*3e860*/  IMAD.WIDE R90, R217, 0x4, R200 ;  /* 0x00000004d95a7825 */ /* 0x002fc800078e02c8 */
[C---:B------:R-:W-:Y:S01]  /*3e870*/  IMAD.WIDE R106, R217.reuse, 0x4, R184 ;  /* 0x00000004d96a7825 */ /* 0x040fe200078e02b8 */
[----:B------:R1:W-:Y:S04]  /*3e880*/  STL.64 [R1+0xf58], R90 ;  /* 0x000f585a01007387 */ /* 0x0003e80000100a00 */
[----:B------:R2:W-:Y:S01]  /*3e890*/  STL.64 [R1+0xf60], R106 ;  /* 0x000f606a01007387 */ /* 0x0005e20000100a00 */
[----:B------:R-:W-:-:S03]  /*3e8a0*/  IMAD.WIDE R108, R217, 0x4, R168 ;  /* 0x00000004d96c7825 */ /* 0x000fc600078e02a8 */
[----:B------:R-:W4:Y:S01]  /*3e8b0*/  LDL.LU.64 R122, [R1+0x13d8] ;  /* 0x0013d800017a7983 */ /* 0x000f220000300a00 */
[----:B------:R-:W-:-:S03]  /*3e8c0*/  IMAD.WIDE R92, R217, 0x4, R152 ;  /* 0x00000004d95c7825 */ /* 0x000fc600078e0298 */
[----:B------:R-:W-:Y:S04]  /*3e8d0*/  LDGSTS.E [R0+-0x17ff8], desc[UR60][R90.64], !P4 ;  /* 0xe80080005a007fae */ /* 0x000fe8000e12187c */
[----:B------:R3:W-:Y:S04]  /*3e8e0*/  STL.64 [R1+0xf68], R108 ;  /* 0x000f686c01007387 */ /* 0x0007e80000100a00 */
[----:B------:R-:W-:Y:S04]  /*3e8f0*/  LDGSTS.E [R0+-0x13ff8], desc[UR60][R106.64], !P4 ;  /* 0xec0080006a007fae */ /* 0x000fe8000e12187c */
[----:B-1----:R-:W4:Y:S04]  /*3e900*/  LDL.LU.64 R90, [R1+0x13e0] ;  /* 0x0013e000015a7983 */ /* 0x002f280000300a00 */
[----:B------:R4:W-:Y:S04]  /*3e910*/  STL.64 [R1+0xf70], R92 ;  /* 0x000f705c01007387 */ /* 0x0009e80000100a00 */
[----:B--2---:R-:W2:Y:S04]  /*3e920*/  LDL.LU.64 R106, [R1+0x13e8] ;  /* 0x0013e800016a7983 */ /* 0x004ea80000300a00 */
[----:B------:R-:W2:Y:S01]  /*3e930*/  LDL.LU.64 R232, [R1+0x13f0] ;  /* 0x0013f00001e87983 */ /* 0x000ea20000300a00 */
[----:B------:R-:W-:Y:S01]  /*3e940*/  IMAD.WIDE R88, R217, 0x4, R88 ;  /* 0x00000004d9587825 */ /* 0x000fe200078e0258 */
[----:B------:R-:W-:-:S02]  /*3e950*/  ISETP.GE.U32.AND P4, PT, R2, 0x7ffffea2, PT ;  /* 0x7ffffea20200780c */ /* 0x000fc40003f86070 */
[----:B------:R3:W-:Y:S01]  /*3e960*/  LDGSTS.E [R0+-0x17ff4], desc[UR60][R108.64], !P1 ;  /* 0xe800c0006c007fae */ /* 0x0007e2000c92187c */
[----:B------:R-:W-:Y:S02]  /*3e970*/  IADD3 R2, R8, -0xe0, RZ ;  /* 0xffffff2008027810 */ /* 0x000fe40007ffe0ff */
[----:B------:R-:W1:Y:S01]  /*3e980*/  LDC R8, c[0x0][0x230] ;  /* 0x00008c00ff087b82 */ /* 0x000e620000000800 */
[----:B------:R-:W2:Y:S04]  /*3e990*/  LDL.LU.64 R200, [R1+0x1438] ;  /* 0x0014380001c87983 */ /* 0x000ea80000300a00 */
[----:B------:R4:W-:Y:S01]  /*3e9a0*/  LDGSTS.E [R0+-0x13ff4], desc[UR60][R92.64], !P1 ;  /* 0xec00c0005c007fae */ /* 0x0009e2000c92187c */
[----:B---3--:R-:W-:Y:S01]  /*3e9b0*/  IMAD.WIDE R108, R217, 0x4, R104 ;  /* 0x00000004d96c7825 */ /* 0x008fe200078e0268 */
[----:B------:R-:W-:-:S02]  /*3e9c0*/  ISETP.GE.U32.AND P1, PT, R2, 0x7ffffea1, PT ;  /* 0x7ffffea10200780c */ /* 0x000fc40003f26070 */
[----:B------:R-:W3:Y:S04]  /*3e9d0*/  LDL.LU.64 R104, [R1+0x1450] ;  /* 0x0014500001687983 */ /* 0x000ee80000300a00 */
[----:B------:R1:W-:Y:S01]  /*3e9e0*/  STL.64 [R1+0x1038], R88 ;  /* 0x0010385801007387 */ /* 0x0003e20000100a00 */
[----:B------:R-:W-:-:S03]  /*3e9f0*/  VIADD R2, R81, 0xffffff02 ;  /* 0xffffff0251027836 */ /* 0x000fc60000000000 */
[----:B------:R-:W3:Y:S04]  /*3ea00*/  LDL.LU.64 R184, [R1+0xc70] ;  /* 0x000c700001b87983 */ /* 0x000ee80000300a00 */
[----:B------:R-:W-:Y:S04]  /*3ea10*/  STL.64 [R1+0x1040], R108 ;  /* 0x0010406c01007387 */ /* 0x000fe80000100a00 */
[----:B------:R-:W3:Y:S01]  /*3ea20*/  LDL.LU.64 R168, [R1+0xc80] ;  /* 0x000c800001a87983 */ /* 0x000ee20000300a00 */
[----:B----4-:R-:W-:-:S03]  /*3ea30*/  IMAD.WIDE R92, R217, 0x4, R136 ;  /* 0x00000004d95c7825 */ /* 0x010fc600078e0288 */
[----:B------:R-:W4:Y:S01]  /*3ea40*/  LDL.LU.64 R152, [R1+0x1440] ;  /* 0x0014400001987983 */ /* 0x000f220000300a00 */
[----:B------:R-:W-:-:S03]  /*3ea50*/  IMAD.WIDE R80, R217, 0x4, R120 ;  /* 0x00000004d9507825 */ /* 0x000fc600078e0278 */
[----:B------:R-:W4:Y:S04]  /*3ea60*/  LDL.LU.64 R136, [R1+0x1458] ;  /* 0x0014580001887983 */ /* 0x000f280000300a00 */
[----:B------:R-:W-:Y:S04]  /*3ea70*/  LDGSTS.E [R0+-0x10000], desc[UR60][R88.64], !P5 ;  /* 0xf000000058007fae */ /* 0x000fe8000e92187c */
[----:B------:R1:W-:Y:S04]  /*3ea80*/  STL.64 [R1+0x1048], R92 ;  /* 0x0010485c01007387 */ /* 0x0003e80000100a00 */
[----:B------:R-:W-:Y:S04]  /*3ea90*/  LDGSTS.E [R0+-0xc000], desc[UR60][R108.64], !P5 ;  /* 0xf40000006c007fae */ /* 0x000fe8000e92187c */
[----:B-1----:R-:W4:Y:S04]  /*3eaa0*/  LDL.LU.64 R88, [R1+0xc78] ;  /* 0x000c780001587983 */ /* 0x002f280000300a00 */
[----:B------:R2:W-:Y:S04]  /*3eab0*/  STL.64 [R1+0x1050], R80 ;  /* 0x0010505001007387 */ /* 0x0005e80000100a00 */
[----:B------:R-:W4:Y:S04]  /*3eac0*/  LDL.LU.64 R120, [R1+0xc88] ;  /* 0x000c880001787983 */ /* 0x000f280000300a00 */
[----:B------:R1:W-:Y:S04]  /*3ead0*/  LDGSTS.E [R0+-0xfffc], desc[UR60][R92.64], !P6 ;  /* 0xf00040005c007fae */ /* 0x0003e8000f12187c */
[----:B------:R2:W-:Y:S01]  /*3eae0*/  LDGSTS.E [R0+-0xbffc], desc[UR60][R80.64], !P6 ;  /* 0xf400400050007fae */ /* 0x0005e2000f12187c */
[----:B------:R-:W-:-:S02]  /*3eaf0*/  ISETP.GE.U32.AND P6, PT, R2, 0x7ffffe83, PT ;  /* 0x7ffffe830200780c */ /* 0x000fc40003fc6070 */
[----:B------:R-:W-:Y:S01]  /*3eb00*/  IADD3 R2, R78, -0xff, RZ ;  /* 0xffffff014e027810 */ /* 0x000fe20007ffe0ff */
[----:B------:R-:W-:Y:S02]  /*3eb10*/  VIADD R3, R10, 0xffffff03 ;  /* 0xffffff030a037836 */ /* 0x000fe40000000000 */
[----:B------:R-:W-:-:S03]  /*3eb20*/  VIADD R10, R8, 0xffffff00 ;  /* 0xffffff00080a7836 */ /* 0x000fc60000000000 */
[----:B------:R-:W-:Y:S01]  /*3eb30*/  ISETP.GE.U32.AND P5, PT, R3, 0x7ffffe84, PT ;  /* 0x7ffffe840300780c */ /* 0x000fe20003fa6070 */
[----:B------:R-:W-:Y:S02]  /*3eb40*/  IMAD.SHL.U32 R3, R216, 0x80, RZ ;  /* 0x00000080d8037824 */ /* 0x000fe400078e00ff */
[----:B-1----:R-:W-:-:S05]  /*3eb50*/  IMAD.WIDE R92, R217, 0x4, R122 ;  /* 0x00000004d95c7825 */ /* 0x002fca00078e027a */
[----:B------:R-:W-:Y:S01]  /*3eb60*/  LDGSTS.E [R0+-0xfff8], desc[UR60][R92.64], !P4 ;  /* 0xf00080005c007fae */ /* 0x000fe2000e12187c */
[----:B------:R-:W-:-:S05]  /*3eb70*/  IMAD.WIDE R90, R217, 0x4, R90 ;  /* 0x00000004d95a7825 */ /* 0x000fca00078e025a */
[----:B------:R1:W-:Y:S01]  /*3eb80*/  LDGSTS.E [R0+-0xbff8], desc[UR60][R90.64], !P4 ;  /* 0xf40080005a007fae */ /* 0x0003e2000e12187c */
[----:B--2---:R-:W-:-:S04]  /*3eb90*/  IMAD.WIDE R80, R217, 0x4, R106 ;  /* 0x00000004d9507825 */ /* 0x004fc800078e026a */
[----:B------:R-:W-:Y:S01]  /*3eba0*/  IMAD.WIDE R78, R217, 0x4, R232 ;  /* 0x00000004d94e7825 */ /* 0x000fe200078e02e8 */
[----:B------:R-:W-:Y:S01]  /*3ebb0*/  ISETP.GE.U32.AND P4, PT, R2, 0x7ffffe82, PT ;  /* 0x7ffffe820200780c */ /* 0x000fe20003f86070 */
[----:B------:R-:W2:Y:S01]  /*3ebc0*/  LDC R217, c[0x0][0x238] ;  /* 0x00008e00ffd97b82 */ /* 0x000ea20000000800 */
[----:B------:R1:W-:Y:S04]  /*3ebd0*/  LDGSTS.E [R0+-0xfff4], desc[UR60][R80.64], !P1 ;  /* 0xf000c00050007fae */ /* 0x0003e8000c92187c */
[----:B------:R1:W-:Y:S01]  /*3ebe0*/  LDGSTS.E [R0+-0xbff4], desc[UR60][R78.64], !P1 ;  /* 0xf400c0004e007fae */ /* 0x0003e2000c92187c */
[----:B------:R-:W-:-:S03]  /*3ebf0*/  ISETP.GE.U32.AND P1, PT, R10, 0x7ffffe81, PT ;  /* 0x7ffffe810a00780c */ /* 0x000fc60003f26070 */
[----:B------:R-:W-:Y:S01]  /*3ec00*/  STL.64 [R1+0x1058], R92 ;  /* 0x0010585c01007387 */ /* 0x000fe20000100a00 */
[----:B------:R-:W-:Y:S01]  /*3ec10*/  IMAD.WIDE R232, R3, 0x4, R76 ;  /* 0x0000000403e87825 */ /* 0x000fe200078e024c */
[----:B------:R-:W1:Y:S02]  /*3ec20*/  LDC R10, c[0x0][0x230] ;  /* 0x00008c00ff0a7b82 */ /* 0x000e640000000800 */
[----:B------:R1:W-:Y:S01]  /*3ec30*/  STL.64 [R1+0x1060], R90 ;  /* 0x0010605a01007387 */ /* 0x0003e20000100a00 */
[----:B--2---:R-:W-:-:S03]  /*3ec40*/  SHF.L.U32 R8, R217, 0x7, RZ ;  /* 0x00000007d9087819 */ /* 0x004fc600000006ff */
[----:B------:R2:W-:Y:S02]  /*3ec50*/  STL.64 [R1+0x1068], R80 ;  /* 0x0010685001007387 */ /* 0x0005e40000100a00 */
[C---:B------:R-:W-:Y:S02]  /*3ec60*/  IMAD.WIDE R108, R8.reuse, 0x4, R200 ;  /* 0x00000004086c7825 */ /* 0x040fe400078e02c8 */
[----:B------:R2:W-:Y:S02]  /*3ec70*/  STL.64 [R1+0x1070], R78 ;  /* 0x0010704e01007387 */ /* 0x0005e40000100a00 */
[----:B---3--:R-:W-:-:S04]  /*3ec80*/  IMAD.WIDE R104, R8, 0x4, R104 ;  /* 0x0000000408687825 */ /* 0x008fc800078e0268 */
[C---:B----4-:R-:W-:Y:S01]  /*3ec90*/  IMAD.WIDE R106, R8.reuse, 0x4, R152 ;  /* 0x00000004086a7825 */ /* 0x050fe200078e0298 */
[----:B------:R-:W-:Y:S03]  /*3eca0*/  STL.64 [R1+0x1100], R108 ;  /* 0x0011006c01007387 */ /* 0x000fe60000100a00 */
[C---:B-1----:R-:W-:Y:S01]  /*3ecb0*/  IMAD.WIDE R90, R8.reuse, 0x4, R184 ;  /* 0x00000004085a7825 */ /* 0x042fe200078e02b8 */
[----:B------:R-:W-:Y:S03]  /*3ecc0*/  LDGSTS.E [R0+-0x8000], desc[UR60][R108.64], !P5 ;  /* 0xf80000006c007fae */ /* 0x000fe6000e92187c */
[C---:B------:R-:W-:Y:S01]  /*3ecd0*/  IMAD.WIDE R92, R8.reuse, 0x4, R136 ;  /* 0x00000004085c7825 */ /* 0x040fe200078e0288 */
[----:B------:R-:W-:Y:S03]  /*3ece0*/  STL.64 [R1+0x1110], R104 ;  /* 0x0011106801007387 */ /* 0x000fe60000100a00 */
[C---:B--2---:R-:W-:Y:S01]  /*3ecf0*/  IMAD.WIDE R80, R8.reuse, 0x4, R168 ;  /* 0x0000000408507825 */ /* 0x044fe200078e02a8 */
[----:B------:R-:W-:Y:S04]  /*3ed00*/  LDGSTS.E [R0+-0x4000], desc[UR60][R106.64], !P5 ;  /* 0xfc0000006a007fae */ /* 0x000fe8000e92187c */
[----:B------:R-:W-:Y:S01]  /*3ed10*/  STL.64 [R1+0x1120], R90 ;  /* 0x0011205a01007387 */ /* 0x000fe20000100a00 */
[----:B------:R-:W-:-:S03]  /*3ed20*/  IMAD.WIDE R88, R8, 0x4, R88 ;  /* 0x0000000408587825 */ /* 0x000fc600078e0258 */
[----:B------:R1:W-:Y:S04]  /*3ed30*/  LDGSTS.E [R0+-0x7ffc], desc[UR60][R104.64], !P6 ;  /* 0xf800400068007fae */ /* 0x0003e8000f12187c */
[----:B------:R-:W-:Y:S01]  /*3ed40*/  STL.64 [R1+0x10f8], R106 ;  /* 0x0010f86a01007387 */ /* 0x000fe20000100a00 */
[----:B------:R-:W-:-:S03]  /*3ed50*/  IMAD.WIDE R78, R8, 0x4, R120 ;  /* 0x00000004084e7825 */ /* 0x000fc600078e0278 */
[----:B------:R-:W-:Y:S04]  /*3ed60*/  LDGSTS.E [R0+-0x3ffc], desc[UR60][R92.64], !P6 ;  /* 0xfc0040005c007fae */ /* 0x000fe8000f12187c */
[----:B------:R-:W-:Y:S04]  /*3ed70*/  STL.64 [R1+0x1130], R80 ;  /* 0x0011305001007387 */ /* 0x000fe80000100a00 */
[----:B------:R-:W-:Y:S04]  /*3ed80*/  LDGSTS.E [R0+-0x7ff8], desc[UR60][R90.64], !P4 ;  /* 0xf80080005a007fae */ /* 0x000fe8000e12187c */
[----:B------:R-:W-:Y:S04]  /*3ed90*/  STL.64 [R1+0x1108], R92 ;  /* 0x0011085c01007387 */ /* 0x000fe80000100a00 */
[----:B------:R2:W-:Y:S04]  /*3eda0*/  LDGSTS.E [R0+-0x3ff8], desc[UR60][R88.64], !P4 ;  /* 0xfc00800058007fae */ /* 0x0005e8000e12187c */
[----:B------:R-:W-:Y:S04]  /*3edb0*/  STL.64 [R1+0x1118], R88 ;  /* 0x0011185801007387 */ /* 0x000fe80000100a00 */
[----:B------:R3:W-:Y:S04]  /*3edc0*/  LDGSTS.E [R0+-0x7ff4], desc[UR60][R80.64], !P1 ;  /* 0xf800c00050007fae */ /* 0x0007e8000c92187c */
[----:B------:R4:W-:Y:S04]  /*3edd0*/  STL.64 [R1+0x1128], R78 ;  /* 0x0011284e01007387 */ /* 0x0009e80000100a00 */
[----:B------:R3:W-:Y:S01]  /*3ede0*/  LDGSTS.E [R0+-0x3ff4], desc[UR60][R78.64], !P1 ;  /* 0xfc00c0004e007fae */ /* 0x0007e2000c92187c */
[----:B------:R-:W-:-:S03]  /*3edf0*/  IMAD.WIDE R216, R3, 0x4, R4 ;  /* 0x0000000403d87825 */ /* 0x000fc600078e0204 */
[----:B------:R-:W0:Y:S01]  /*3ee00*/  LDGDEPBAR ;  /* 0x00000000000079af */ /* 0x000e220000000000 */
[----:B------:R-:W-:-:S03]  /*3ee10*/  IMAD.WIDE R200, R3, 0x4, R14 ;  /* 0x0000000403c87825 */ /* 0x000fc600078e020e */
[----:B------:R-:W-:Y:S04]  /*3ee20*/  LDGSTS.E [R9+0x40000], desc[UR60][R232.64], P2 ;  /* 0x40000000e8097fae */ /* 0x000fe8000912187c */
[----:B----4-:R-:W4:Y:S01]  /*3ee30*/  LDL.LU.64 R78, [R1+0x5a0] ;  /* 0x0005a000014e7983 */ /* 0x010f220000300a00 */
[----:B------:R-:W-:-:S03]  /*3ee40*/  IMAD.WIDE R184, R3, 0x4, R16 ;  /* 0x0000000403b87825 */ /* 0x000fc600078e0210 */
[----:B------:R-:W4:Y:S01]  /*3ee50*/  LDL.LU.64 R4, [R1+0x430] ;  /* 0x0004300001047983 */ /* 0x000f220000300a00 */
[----:B------:R-:W-:-:S03]  /*3ee60*/  IMAD.WIDE R168, R3, 0x4, R18 ;  /* 0x0000000403a87825 */ /* 0x000fc600078e0212 */
[----:B------:R-:W4:Y:S04]  /*3ee70*/  LDL.LU.64 R14, [R1+0x470] ;  /* 0x00047000010e7983 */ /* 0x000f280000300a00 */
[----:B------:R-:W4:Y:S04]  /*3ee80*/  LDL.LU.64 R16, [R1+0x4b0] ;  /* 0x0004b00001107983 */ /* 0x000f280000300a00 */
[----:B------:R4:W-:Y:S04]  /*3ee90*/  STL.64 [R1+0x13e8], R232 ;  /* 0x0013e8e801007387 */ /* 0x0009e80000100a00 */
[----:B------:R-:W4:Y:S01]  /*3eea0*/  LDL.LU.64 R18, [R1+0x4f0] ;  /* 0x0004f00001127983 */ /* 0x000f220000300a00 */
[----:B------:R-:W-:-:S03]  /*3eeb0*/  IMAD.WIDE R152, R3, 0x4, R20 ;  /* 0x0000000403987825 */ /* 0x000fc600078e0214 */
[----:B------:R4:W-:Y:S01]  /*3eec0*/  STL.64 [R1+0x1d98], R216 ;  /* 0x001d98d801007387 */ /* 0x0009e20000100a00 */
[----:B------:R-:W-:-:S03]  /*3eed0*/  IMAD.WIDE R136, R3, 0x4, R22 ;  /* 0x0000000403887825 */ /* 0x000fc600078e0216 */
[----:B------:R4:W-:Y:S01]  /*3eee0*/  STL.64 [R1+0x1dd8], R200 ;  /* 0x001dd8c801007387 */ /* 0x0009e20000100a00 */
[----:B------:R-:W-:-:S03]  /*3eef0*/  IMAD.WIDE R120, R3, 0x4, R24 ;  /* 0x0000000403787825 */ /* 0x000fc600078e0218 */
[----:B------:R4:W-:Y:S01]  /*3ef00*/  STL.64 [R1+0x1e18], R184 ;  /* 0x001e18b801007387 */ /* 0x0009e20000100a00 */
[----:B-1----:R-:W-:-:S03]  /*3ef10*/  IMAD.WIDE R104, R3, 0x4, R26 ;  /* 0x0000000403687825 */ /* 0x002fc600078e021a */
[----:B------:R1:W-:Y:S01]  /*3ef20*/  STL.64 [R1+0x1e58], R168 ;  /* 0x001e58a801007387 */ /* 0x0003e20000100a00 */
[----:B--2---:R-:W-:-:S03]  /*3ef30*/  IMAD.WIDE R88, R3, 0x4, R28 ;  /* 0x0000000403587825 */ /* 0x004fc600078e021c */
[----:B------:R2:W-:Y:S01]  /*3ef40*/  STL.64 [R1+0x1e98], R152 ;  /* 0x001e989801007387 */ /* 0x0005e20000100a00 */
[----:B------:R-:W-:-:S03]  /*3ef50*/  IMAD.WIDE R76, R3, 0x4, R30 ;  /* 0x00000004034c7825 */ /* 0x000fc600078e021e */
        /* <DEDUP_REMOVED lines=8> */
[----:B------:R-:W-:Y:S01]  /*3efe0*/  STL.64 [R1+0x1fd8], R76 ;  /* 0x001fd84c01007387 */ /* 0x000fe20000100a00 */
[----:B------:R-:W-:-:S03]  /*3eff0*/  IMAD.WIDE R202, R3, 0x4, R40 ;  /* 0x0000000403ca7825 */ /* 0x000fc600078e0228 */
[----:B------:R2:W-:Y:S01]  /*3f000*/  STL.64 [R1+0x2018], R234 ;  /* 0x002018ea01007387 */ /* 0x0005e20000100a00 */
[----:B------:R-:W-:-:S03]  /*3f010*/  IMAD.WIDE R188, R3, 0x4, R42 ;  /* 0x0000000403bc7825 */ /* 0x000fc600078e022a */
[----:B------:R-:W2:Y:S01]  /*3f020*/  LDL.LU.64 R40, [R1+0x3b0] ;  /* 0x0003b00001287983 */ /* 0x000ea20000300a00 */
[----:B------:R-:W-:-:S03]  /*3f030*/  IMAD.WIDE R186, R3, 0x4, R44 ;  /* 0x0000000403ba7825 */ /* 0x000fc600078e022c */
[----:B------:R-:W-:Y:S01]  /*3f040*/  STL.64 [R1+0x2058], R220 ;  /* 0x002058dc01007387 */ /* 0x000fe20000100a00 */
[----:B------:R-:W-:-:S03]  /*3f050*/  IMAD.WIDE R172, R3, 0x4, R46 ;  /* 0x0000000403ac7825 */ /* 0x000fc600078e022e */
[----:B------:R-:W2:Y:S01]  /*3f060*/  LDL.LU.64 R42, [R1+0x3f0] ;  /* 0x0003f000012a7983 */ /* 0x000ea20000300a00 */
[----:B------:R-:W-:-:S03]  /*3f070*/  IMAD.WIDE R170, R3, 0x4, R48 ;  /* 0x0000000403aa7825 */ /* 0x000fc600078e0230 */
[----:B------:R1:W-:Y:S01]  /*3f080*/  STL.64 [R1+0x2098], R218 ;  /* 0x002098da01007387 */ /* 0x0003e20000100a00 */
[----:B------:R-:W-:-:S03]  /*3f090*/  IMAD.WIDE R156, R3, 0x4, R50 ;  /* 0x00000004039c7825 */ /* 0x000fc600078e0232 */
[----:B------:R-:W-:Y:S01]  /*3f0a0*/  STL.64 [R1+0x20d8], R204 ;  /* 0x0020d8cc01007387 */ /* 0x000fe20000100a00 */
        /* <DEDUP_REMOVED lines=13> */
[----:B------:R1:W-:Y:S04]  /*3f180*/  STL.64 [R1+0x2298], R154 ;  /* 0x0022989a01007387 */ /* 0x0003e80000100a00 */
[----:B------:R-:W-:Y:S04]  /*3f190*/  STL.64 [R1+0x22d8], R140 ;  /* 0x0022d88c01007387 */ /* 0x000fe80000100a00 */
[----:B------:R1:W-:Y:S04]  /*3f1a0*/  STL.64 [R1+0x2318], R138 ;  /* 0x0023188a01007387 */ /* 0x0003e80000100a00 */
[----:B------:R-:W-:Y:S04]  /*3f1b0*/  STL.64 [R1+0x2358], R124 ;  /* 0x0023587c01007387 */ /* 0x000fe80000100a00 */
[----:B------:R1:W-:Y:S01]  /*3f1c0*/  STL.64 [R1+0x2398], R122 ;  /* 0x0023987a01007387 */ /* 0x0003e20000100a00 */
[----:B------:R-:W-:-:S03]  /*3f1d0*/  IMAD.WIDE R92, R3, 0x4, R66 ;  /* 0x00000004035c7825 */ /* 0x000fc600078e0242 */
[----:B------:R-:W-:Y:S01]  /*3f1e0*/  STL.64 [R1+0x23a0], R108 ;  /* 0x0023a06c01007387 */ /* 0x000fe20000100a00 */
[----:B------:R-:W-:-:S03]  /*3f1f0*/  IMAD.WIDE R90, R3, 0x4, R68 ;  /* 0x00000004035a7825 */ /* 0x000fc600078e0244 */
[----:B------:R1:W-:Y:S01]  /*3f200*/  STL.64 [R1+0x23a8], R106 ;  /* 0x0023a86a01007387 */ /* 0x0003e20000100a00 */
[----:B---3--:R-:W-:-:S03]  /*3f210*/  IMAD.WIDE R80, R3, 0x4, R70 ;  /* 0x0000000403507825 */ /* 0x008fc600078e0246 */
[----:B------:R-:W3:Y:S04]  /*3f220*/  LDL.LU.64 R38, [R1+0x370] ;  /* 0x0003700001267983 */ /* 0x000ee80000300a00 */
[----:B------:R-:W3:Y:S04]  /*3f230*/  LDL.LU.64 R36, [R1+0x330] ;  /* 0x0003300001247983 */ /* 0x000ee80000300a00 */
[----:B------:R-:W3:Y:S04]  /*3f240*/  LDL.LU.64 R34, [R1+0x2f0] ;  /* 0x0002f00001227983 */ /* 0x000ee80000300a00 */
[----:B------:R-:W3:Y:S04]  /*3f250*/  LDL.LU.64 R32, [R1+0x2b0] ;  /* 0x0002b00001207983 */ /* 0x000ee80000300a00 */
[----:B------:R-:W3:Y:S04]  /*3f260*/  LDL.LU.64 R30, [R1+0x270] ;  /* 0x00027000011e7983 */ /* 0x000ee80000300a00 */
[----:B------:R-:W3:Y:S01]  /*3f270*/  LDL.LU.64 R28, [R1+0x230] ;  /* 0x00023000011c7983 */ /* 0x000ee20000300a00 */
[----:B------:R-:W-:-:S03]  /*3f280*/  IMAD.WIDE R72, R3, 0x4, R72 ;  /* 0x0000000403487825 */ /* 0x000fc600078e0248 */
[----:B------:R-:W-:Y:S04]  /*3f290*/  STL.64 [R1+0x23b0], R92 ;  /* 0x0023b05c01007387 */ /* 0x000fe80000100a00 */
[----:B------:R1:W-:Y:S04]  /*3f2a0*/  STL.64 [R1+0x23b8], R90 ;  /* 0x0023b85a01007387 */ /* 0x0003e80000100a00 */
[----:B------:R1:W-:Y:S01]  /*3f2b0*/  STL.64 [R1+0x23c0], R80 ;  /* 0x0023c05001007387 */ /* 0x0003e20000100a00 */
[----:B------:R-:W-:-:S03]  /*3f2c0*/  IMAD.WIDE R74, R3, 0x4, R74 ;  /* 0x00000004034a7825 */ /* 0x000fc600078e024a */
[----:B------:R-:W3:Y:S04]  /*3f2d0*/  LDL.LU.64 R26, [R1+0x1f0] ;  /* 0x0001f000011a7983 */ /* 0x000ee80000300a00 */
[----:B------:R-:W3:Y:S04]  /*3f2e0*/  LDL.LU.64 R24, [R1+0x1b0] ;  /* 0x0001b00001187983 */ /* 0x000ee80000300a00 */
        /* <DEDUP_REMOVED lines=28> */
[----:B------:R1:W-:Y:S01]  /*3f4b0*/  LDGSTS.E [R9+0x47400], desc[UR60][R90.64], P2 ;  /* 0x474000005a097fae */ /* 0x0003e2000912187c */
[----:B----4-:R-:W-:-:S03]  /*3f4c0*/  IMAD.WIDE R78, R3, 0x4, R78 ;  /* 0x00000004034e7825 */ /* 0x010fc600078e024e */
[----:B------:R4:W-:Y:S04]  /*3f4d0*/  LDGSTS.E [R9+0x47800], desc[UR60][R80.64], P2 ;  /* 0x4780000050097fae */ /* 0x0009e8000912187c */
[----:B------:R4:W-:Y:S04]  /*3f4e0*/  STL.64 [R1+0x23c8], R78 ;  /* 0x0023c84e01007387 */ /* 0x0009e80000100a00 */
[----:B------:R-:W4:Y:S04]  /*3f4f0*/  LDL.LU.64 R22, [R1+0x170] ;  /* 0x0001700001167983 */ /* 0x000f280000300a00 */
[----:B------:R-:W4:Y:S01]  /*3f500*/  LDL.LU.64 R20, [R1+0x130] ;  /* 0x0001300001147983 */ /* 0x000f220000300a00 */
[----:B------:R-:W-:-:S03]  /*3f510*/  IMAD.WIDE R68, R3, 0x4, R16 ;  /* 0x0000000403447825 */ /* 0x000fc600078e0210 */
[----:B------:R-:W-:Y:S01]  /*3f520*/  STL.64 [R1+0x2d50], R72 ;  /* 0x002d504801007387 */ /* 0x000fe20000100a00 */
[----:B------:R-:W-:-:S03]  /*3f530*/  IMAD.WIDE R70, R3, 0x4, R18 ;  /* 0x0000000403467825 */ /* 0x000fc600078e0212 */
[----:B------:R1:W-:Y:S04]  /*3f540*/  LDGSTS.E [R9+0x47c00], desc[UR60][R78.64], P2 ;  /* 0x47c000004e097fae */ /* 0x0003e8000912187c */
[----:B------:R-:W4:Y:S01]  /*3f550*/  LDL.LU.64 R18, [R1+0xf0] ;  /* 0x0000f00001127983 */ /* 0x000f220000300a00 */
[----:B------:R-:W-:-:S03]  /*3f560*/  IMAD.WIDE R66, R3, 0x4, R14 ;  /* 0x0000000403427825 */ /* 0x000fc600078e020e */
[----:B------:R-:W4:Y:S01]  /*3f570*/  LDL.LU.64 R16, [R1+0xb0] ;  /* 0x0000b00001107983 */ /* 0x000f220000300a00 */
[----:B------:R-:W-:-:S03]  /*3f580*/  IMAD.WIDE R64, R3, 0x4, R4 ;  /* 0x0000000403407825 */ /* 0x000fc600078e0204 */
[----:B------:R-:W-:Y:S04]  /*3f590*/  STL.64 [R1+0x2d48], R74 ;  /* 0x002d484a01007387 */ /* 0x000fe80000100a00 */
[----:B------:R-:W4:Y:S04]  /*3f5a0*/  LDL.LU.64 R14, [R1+0x70] ;  /* 0x00007000010e7983 */ /* 0x000f280000300a00 */
[----:B------:R-:W4:Y:S04]  /*3f5b0*/  LDL.LU.64 R4, [R1+0x30] ;  /* 0x0000300001047983 */ /* 0x000f280000300a00 */
[----:B------:R-:W-:Y:S04]  /*3f5c0*/  STL.64 [R1+0x2d40], R70 ;  /* 0x002d404601007387 */ /* 0x000fe80000100a00 */
[----:B------:R-:W-:Y:S04]  /*3f5d0*/  STL.64 [R1+0x2d38], R68 ;  /* 0x002d384401007387 */ /* 0x000fe80000100a00 */
[----:B------:R-:W-:Y:S04]  /*3f5e0*/  STL.64 [R1+0x2d30], R66 ;  /* 0x002d304201007387 */ /* 0x000fe80000100a00 */
[----:B------:R-:W-:Y:S04]  /*3f5f0*/  STL.64 [R1+0x2d28], R64 ;  /* 0x002d284001007387 */ /* 0x000fe80000100a00 */
[----:B------:R-:W-:Y:S04]  /*3f600*/  LDGSTS.E [R9+0x60000], desc[UR60][R72.64], P2 ;  /* 0x6000000048097fae */ /* 0x000fe8000912187c */
[----:B------:R1:W-:Y:S01]  /*3f610*/  LDGSTS.E [R9+0x60400], desc[UR60][R74.64], P2 ;  /* 0x604000004a097fae */ /* 0x0003e2000912187c */
[----:B--2---:R-:W-:-:S03]  /*3f620*/  IMAD.WIDE R60, R3, 0x4, R40 ;  /* 0x00000004033c7825 */ /* 0x004fc600078e0228 */
[----:B------:R2:W-:Y:S04]  /*3f630*/  LDGSTS.E [R9+0x60800], desc[UR60][R70.64], P2 ;  /* 0x6080000046097fae */ /* 0x0005e8000912187c */
[----:B------:R2:W-:Y:S01]  /*3f640*/  LDGSTS.E [R9+0x60c00], desc[UR60][R68.64], P2 ;  /* 0x60c0000044097fae */ /* 0x0005e2000912187c */
[----:B------:R-:W-:-:S03]  /*3f650*/  IMAD.WIDE R62, R3, 0x4, R42 ;  /* 0x00000004033e7825 */ /* 0x000fc600078e022a */
[----:B------:R2:W-:Y:S04]  /*3f660*/  LDGSTS.E [R9+0x61000], desc[UR60][R66.64], P2 ;  /* 0x6100000042097fae */ /* 0x0005e8000912187c */
[----:B------:R-:W-:Y:S04]  /*3f670*/  STL.64 [R1+0x2d20], R62 ;  /* 0x002d203e01007387 */ /* 0x000fe80000100a00 */
[----:B------:R-:W-:Y:S04]  /*3f680*/  STL.64 [R1+0x2d18], R60 ;  /* 0x002d183c01007387 */ /* 0x000fe80000100a00 */
[----:B------:R2:W-:Y:S04]  /*3f690*/  LDGSTS.E [R9+0x61400], desc[UR60][R64.64], P2 ;  /* 0x6140000040097fae */ /* 0x0005e8000912187c */
[----:B------:R2:W-:Y:S04]  /*3f6a0*/  LDGSTS.E [R9+0x61800], desc[UR60][R62.64], P2 ;  /* 0x618000003e097fae */ /* 0x0005e8000912187c */
[----:B------:R2:W-:Y:S01]  /*3f6b0*/  LDGSTS.E [R9+0x61c00], desc[UR60][R60.64], P2 ;  /* 0x61c000003c097fae */ /* 0x0005e2000912187c */
[----:B---3--:R-:W-:-:S04]  /*3f6c0*/  IMAD.WIDE R58, R3, 0x4, R38 ;  /* 0x00000004033a7825 */ /* 0x008fc800078e0226 */
[C---:B------:R-:W-:Y:S01]  /*3f6d0*/  IMAD.WIDE R56, R3.reuse, 0x4, R36 ;  /* 0x0000000403387825 */ /* 0x040fe200078e0224 */
[----:B------:R-:W-:Y:S03]  /*3f6e0*/  STL.64 [R1+0x2d10], R58 ;  /* 0x002d103a01007387 */ /* 0x000fe60000100a00 */
[C---:B------:R-:W-:Y:S01]  /*3f6f0*/  IMAD.WIDE R54, R3.reuse, 0x4, R34 ;  /* 0x0000000403367825 */ /* 0x040fe200078e0222 */
[----:B------:R-:W-:Y:S03]  /*3f700*/  STL.64 [R1+0x2d08], R56 ;  /* 0x002d083801007387 */ /* 0x000fe60000100a00 */
[C---:B------:R-:W-:Y:S01]  /*3f710*/  IMAD.WIDE R52, R3.reuse, 0x4, R32 ;  /* 0x0000000403347825 */ /* 0x040fe200078e0220 */
[----:B------:R-:W-:Y:S03]  /*3f720*/  STL.64 [R1+0x2d00], R54 ;  /* 0x002d003601007387 */ /* 0x000fe60000100a00 */
[C---:B------:R-:W-:Y:S01]  /*3f730*/  IMAD.WIDE R50, R3.reuse, 0x4, R30 ;  /* 0x0000000403327825 */ /* 0x040fe200078e021e */
[----:B------:R-:W-:Y:S03]  /*3f740*/  STL.64 [R1+0x2cf8], R52 ;  /* 0x002cf83401007387 */ /* 0x000fe60000100a00 */
[C---:B------:R-:W-:Y:S01]  /*3f750*/  IMAD.WIDE R48, R3.reuse, 0x4, R28 ;  /* 0x0000000403307825 */ /* 0x040fe200078e021c */
[----:B------:R-:W-:Y:S04]  /*3f760*/  STL.64 [R1+0x2cf0], R50 ;  /* 0x002cf03201007387 */ /* 0x000fe80000100a00 */
[----:B------:R-:W-:Y:S01]  /*3f770*/  STL.64 [R1+0x2ce8], R48 ;  /* 0x002ce83001007387 */ /* 0x000fe20000100a00 */
[----:B------:R-:W-:-:S03]  /*3f780*/  IMAD.WIDE R30, R3, 0x4, R86 ;  /* 0x00000004031e7825 */ /* 0x000fc600078e0256 */
[----:B------:R3:W-:Y:S01]  /*3f790*/  LDGSTS.E [R9+0x62000], desc[UR60][R58.64], P2 ;  /* 0x620000003a097fae */ /* 0x0007e2000912187c */
[----:B------:R-:W-:-:S03]  /*3f7a0*/  IMAD.WIDE R46, R3, 0x4, R26 ;  /* 0x00000004032e7825 */ /* 0x000fc600078e021a */
[----:B------:R3:W-:Y:S01]  /*3f7b0*/  LDGSTS.E [R9+0x62400], desc[UR60][R56.64], P2 ;  /* 0x6240000038097fae */ /* 0x0007e2000912187c */
[----:B------:R-:W-:-:S03]  /*3f7c0*/  IMAD.WIDE R44, R3, 0x4, R24 ;  /* 0x00000004032c7825 */ /* 0x000fc600078e0218 */
[----:B------:R-:W-:Y:S04]  /*3f7d0*/  STL.64 [R1+0x2ce0], R46 ;  /* 0x002ce02e01007387 */ /* 0x000fe80000100a00 */
[----:B------:R-:W-:Y:S01]  /*3f7e0*/  STL.64 [R1+0x2cd8], R44 ;  /* 0x002cd82c01007387 */ /* 0x000fe20000100a00 */
[----:B------:R-:W-:-:S03]  /*3f7f0*/  IMAD.WIDE R28, R3, 0x4, R102 ;  /* 0x00000004031c7825 */ /* 0x000fc600078e0266 */
[----:B------:R3:W-:Y:S01]  /*3f800*/  LDGSTS.E [R9+0x62800], desc[UR60][R54.64], P2 ;  /* 0x6280000036097fae */ /* 0x0007e2000912187c */
[----:B------:R-:W-:-:S03]  /*3f810*/  IMAD.WIDE R26, R3, 0x4, R118 ;  /* 0x00000004031a7825 */ /* 0x000fc600078e0276 */
[----:B------:R3:W-:Y:S01]  /*3f820*/  LDGSTS.E [R9+0x62c00], desc[UR60][R52.64], P2 ;  /* 0x62c0000034097fae */ /* 0x0007e2000912187c */
[----:B------:R-:W-:-:S03]  /*3f830*/  IMAD.WIDE R24, R3, 0x4, R134 ;  /* 0x0000000403187825 */ /* 0x000fc600078e0286 */
[----:B------:R3:W-:Y:S04]  /*3f840*/  LDGSTS.E [R9+0x63000], desc[UR60][R50.64], P2 ;  /* 0x6300000032097fae */ /* 0x0007e8000912187c */
[----:B------:R3:W-:Y:S04]  /*3f850*/  LDGSTS.E [R9+0x63400], desc[UR60][R48.64], P2 ;  /* 0x6340000030097fae */ /* 0x0007e8000912187c */
[----:B------:R3:W-:Y:S04]  /*3f860*/  LDGSTS.E [R9+0x63800], desc[UR60][R46.64], P2 ;  /* 0x638000002e097fae */ /* 0x0007e8000912187c */
[----:B------:R3:W-:Y:S01]  /*3f870*/  LDGSTS.E [R9+0x63c00], desc[UR60][R44.64], P2 ;  /* 0x63c000002c097fae */ /* 0x0007e2000912187c */
[----:B----4-:R-:W-:-:S04]  /*3f880*/  IMAD.WIDE R42, R3, 0x4, R22 ;  /* 0x00000004032a7825 */ /* 0x010fc800078e0216 */
[C---:B------:R-:W-:Y:S01]  /*3f890*/  IMAD.WIDE R40, R3.reuse, 0x4, R20 ;  /* 0x0000000403287825 */ /* 0x040fe200078e0214 */
[----:B------:R-:W-:Y:S04]  /*3f8a0*/  STL.64 [R1+0x2cd0], R42 ;  /* 0x002cd02a01007387 */ /* 0x000fe80000100a00 */
[----:B------:R-:W-:Y:S01]  /*3f8b0*/  STL.64 [R1+0x2cc8], R40 ;  /* 0x002cc82801007387 */ /* 0x000fe20000100a00 */
[----:B------:R-:W-:-:S03]  /*3f8c0*/  IMAD.WIDE R38, R3, 0x4, R18 ;  /* 0x0000000403267825 */ /* 0x000fc600078e0212 */
[----:B------:R4:W-:Y:S01]  /*3f8d0*/  LDGSTS.E [R9+0x64000], desc[UR60][R42.64], P2 ;  /* 0x640000002a097fae */ /* 0x0009e2000912187c */
[----:B------:R-:W-:-:S03]  /*3f8e0*/  IMAD.WIDE R36, R3, 0x4, R16 ;  /* 0x0000000403247825 */ /* 0x000fc600078e0210 */
[----:B------:R-:W-:Y:S01]  /*3f8f0*/  STL.64 [R1+0x2cc0], R38 ;  /* 0x002cc02601007387 */ /* 0x000fe20000100a00 */
        /* <DEDUP_REMOVED lines=13> */
[----:B------:R-:W-:Y:S04]  /*3f9d0*/  STL.64 [R1+0x2c88], R24 ;  /* 0x002c881801007387 */ /* 0x000fe80000100a00 */
[----:B------:R-:W-:Y:S01]  /*3f9e0*/  STL.64 [R1+0x2c80], R22 ;  /* 0x002c801601007387 */ /* 0x000fe20000100a00 */
[----:B------:R-:W-:-:S03]  /*3f9f0*/  IMAD.WIDE R4, R3, 0x4, R230 ;  /* 0x0000000403047825 */ /* 0x000fc600078e02e6 */
[----:B------:R2:W-:Y:S04]  /*3fa00*/  STL.64 [R1+0x2c78], R20 ;  /* 0x002c781401007387 */ /* 0x0005e80000100a00 */
[----:B------:R3:W-:Y:S04]  /*3fa10*/  STL.64 [R1+0x2c70], R18 ;  /* 0x002c701201007387 */ /* 0x0007e80000100a00 */
[----:B------:R4:W-:Y:S04]  /*3fa20*/  STL.64 [R1+0x2c68], R16 ;  /* 0x002c681001007387 */ /* 0x0009e80000100a00 */
[----:B------:R-:W4:Y:S04]  /*3fa30*/  LDL.LU.64 R232, [R1+0x2e90] ;  /* 0x002e900001e87983 */ /* 0x000f280000300a00 */
[----:B------:R4:W-:Y:S04]  /*3fa40*/  STL.64 [R1+0x2c60], R14 ;  /* 0x002c600e01007387 */ /* 0x0009e80000100a00 */
[----:B------:R-:W4:Y:S04]  /*3fa50*/  LDL.LU.64 R216, [R1+0x2e88] ;  /* 0x002e880001d87983 */ /* 0x000f280000300a00 */
[----:B------:R4:W-:Y:S04]  /*3fa60*/  STL.64 [R1+0x2c58], R4 ;  /* 0x002c580401007387 */ /* 0x0009e80000100a00 */
[----:B------:R-:W4:Y:S04]  /*3fa70*/  LDL.LU.64 R200, [R1+0x2e80] ;  /* 0x002e800001c87983 */ /* 0x000f280000300a00 */
[----:B------:R-:W4:Y:S04]  /*3fa80*/  LDL.LU.64 R184, [R1+0x2e78] ;  /* 0x002e780001b87983 */ /* 0x000f280000300a00 */
[----:B-1----:R-:W4:Y:S04]  /*3fa90*/  LDL.LU.64 R168, [R1+0x2e70] ;  /* 0x002e700001a87983 */ /* 0x002f280000300a00 */
[----:B------:R-:W4:Y:S04]  /*3faa0*/  LDL.LU.64 R152, [R1+0x2e68] ;  /* 0x002e680001987983 */ /* 0x000f280000300a00 */
[----:B------:R-:W4:Y:S04]  /*3fab0*/  LDL.LU.64 R136, [R1+0x2e60] ;  /* 0x002e600001887983 */ /* 0x000f280000300a00 */
[----:B------:R-:W4:Y:S04]  /*3fac0*/  LDL.LU.64 R120, [R1+0x2e58] ;  /* 0x002e580001787983 */ /* 0x000f280000300a00 */
[----:B------:R-:W4:Y:S04]  /*3fad0*/  LDL.LU.64 R104, [R1+0x2e50] ;  /* 0x002e500001687983 */ /* 0x000f280000300a00 */
[----:B------:R-:W4:Y:S04]  /*3fae0*/  LDL.LU.64 R88, [R1+0x2e48] ;  /* 0x002e480001587983 */ /* 0x000f280000300a00 */
[----:B------:R-:W2:Y:S04]  /*3faf0*/  LDL.LU.64 R234, [R1+0xc68] ;  /* 0x000c680001ea7983 */ /* 0x000ea80000300a00 */
[----:B------:R-:W3:Y:S04]  /*3fb00*/  LDL.LU.64 R218, [R1+0xc30] ;  /* 0x000c300001da7983 */ /* 0x000ee80000300a00 */
[----:B------:R-:W4:Y:S04]  /*3fb10*/  LDL.LU.64 R202, [R1+0xbf8] ;  /* 0x000bf80001ca7983 */ /* 0x000f280000300a00 */
[----:B------:R-:W4:Y:S04]  /*3fb20*/  LDL.LU.64 R186, [R1+0xbc0] ;  /* 0x000bc00001ba7983 */ /* 0x000f280000300a00 */
[----:B------:R1:W-:Y:S04]  /*3fb30*/  LDGSTS.E [R9+0x64400], desc[UR60][R40.64], P2 ;  /* 0x6440000028097fae */ /* 0x0003e8000912187c */
[----:B------:R-:W-:Y:S04]  /*3fb40*/  LDGSTS.E [R9+0x64800], desc[UR60][R38.64], P2 ;  /* 0x6480000026097fae */ /* 0x000fe8000912187c */
[----:B------:R-:W4:Y:S04]  /*3fb50*/  LDL.LU.64 R170, [R1+0xb88] ;  /* 0x000b880001aa7983 */ /* 0x000f280000300a00 */
[----:B------:R-:W-:Y:S04]  /*3fb60*/  LDGSTS.E [R9+0x64c00], desc[UR60][R36.64], P2 ;  /* 0x64c0000024097fae */ /* 0x000fe8000912187c */
[----:B------:R-:W-:Y:S04]  /*3fb70*/  LDGSTS.E [R9+0x65000], desc[UR60][R34.64], P2 ;  /* 0x6500000022097fae */ /* 0x000fe8000912187c */
[----:B------:R-:W4:Y:S04]  /*3fb80*/  LDL.LU.64 R154, [R1+0xb50] ;  /* 0x000b5000019a7983 */ /* 0x000f280000300a00 */
[----:B------:R-:W-:Y:S04]  /*3fb90*/  LDGSTS.E [R9+0x65400], desc[UR60][R32.64], P2 ;  /* 0x6540000020097fae */ /* 0x000fe8000912187c */
[----:B------:R1:W-:Y:S04]  /*3fba0*/  LDGSTS.E [R9+0x65800], desc[UR60][R30.64], P2 ;  /* 0x658000001e097fae */ /* 0x0003e8000912187c */
[----:B------:R-:W4:Y:S04]  /*3fbb0*/  LDL.LU.64 R138, [R1+0xb18] ;  /* 0x000b1800018a7983 */ /* 0x000f280000300a00 */
[----:B------:R1:W-:Y:S04]  /*3fbc0*/  LDGSTS.E [R9+0x65c00], desc[UR60][R28.64], P2 ;  /* 0x65c000001c097fae */ /* 0x0003e8000912187c */
[----:B------:R1:W-:Y:S04]  /*3fbd0*/  LDGSTS.E [R9+0x66000], desc[UR60][R26.64], P2 ;  /* 0x660000001a097fae */ /* 0x0003e8000912187c */
[----:B------:R1:W-:Y:S04]  /*3fbe0*/  LDGSTS.E [R9+0x66400], desc[UR60][R24.64], P2 ;  /* 0x6640000018097fae */ /* 0x0003e8000912187c */
[----:B------:R-:W4:Y:S04]  /*3fbf0*/  LDL.LU.64 R122, [R1+0xae0] ;  /* 0x000ae000017a7983 */ /* 0x000f280000300a00 */
[----:B------:R1:W-:Y:S04]  /*3fc00*/  LDGSTS.E [R9+0x66800], desc[UR60][R22.64], P2 ;  /* 0x6680000016097fae */ /* 0x0003e8000912187c */
[----:B------:R-:W4:Y:S04]  /*3fc10*/  LDL.LU.64 R106, [R1+0xaa8] ;  /* 0x000aa800016a7983 */ /* 0x000f280000300a00 */
[----:B------:R1:W-:Y:S04]  /*3fc20*/  LDGSTS.E [R9+0x66c00], desc[UR60][R20.64], P2 ;  /* 0x66c0000014097fae */ /* 0x0003e8000912187c */
[----:B------:R-:W4:Y:S04]  /*3fc30*/  LDL.LU.64 R90, [R1+0xa70] ;  /* 0x000a7000015a7983 */ /* 0x000f280000300a00 */
[----:B------:R1:W-:Y:S04]  /*3fc40*/  LDGSTS.E [R9+0x67000], desc[UR60][R18.64], P2 ;  /* 0x6700000012097fae */ /* 0x0003e8000912187c */
[----:B------:R-:W4:Y:S04]  /*3fc50*/  LDL.LU.64 R140, [R1+0xa38] ;  /* 0x000a3800018c7983 */ /* 0x000f280000300a00 */
[----:B------:R1:W-:Y:S04]  /*3fc60*/  LDGSTS.E [R9+0x67400], desc[UR60][R16.64], P2 ;  /* 0x6740000010097fae */ /* 0x0003e8000912187c */
[----:B------:R1:W-:Y:S04]  /*3fc70*/  LDGSTS.E [R9+0x67800], desc[UR60][R14.64], P2 ;  /* 0x678000000e097fae */ /* 0x0003e8000912187c */
[----:B------:R-:W4:Y:S04]  /*3fc80*/  LDL.LU.64 R204, [R1+0xa00] ;  /* 0x000a000001cc7983 */ /* 0x000f280000300a00 */
[----:B------:R1:W-:Y:S04]  /*3fc90*/  LDGSTS.E [R9+0x67c00], desc[UR60][R4.64], P2 ;  /* 0x67c0000004097fae */ /* 0x0003e8000912187c */
[----:B------:R-:W5:Y:S04]  /*3fca0*/  LDL.LU R9, [R1+0x2e40] ;  /* 0x002e400001097983 */ /* 0x000f680000300800 */
[----:B------:R-:W4:Y:S04]  /*3fcb0*/  LDL.LU.64 R124, [R1+0x9c8] ;  /* 0x0009c800017c7983 */ /* 0x000f280000300a00 */
[----:B------:R-:W4:Y:S04]  /*3fcc0*/  LDL.LU.64 R188, [R1+0x990] ;  /* 0x0009900001bc7983 */ /* 0x000f280000300a00 */
[----:B------:R-:W4:Y:S01]  /*3fcd0*/  LDL.LU.64 R108, [R1+0x958] ;  /* 0x00095800016c7983 */ /* 0x000f220000300a00 */
[----:B--2---:R-:W-:-:S05]  /*3fce0*/  IMAD.WIDE R234, R3, 0x4, R234 ;  /* 0x0000000403ea7825 */ /* 0x004fca00078e02ea */
[----:B------:R2:W-:Y:S04]  /*3fcf0*/  STL.64 [R1+0x1300], R234 ;  /* 0x001300ea01007387 */ /* 0x0005e80000100a00 */
[----:B------:R-:W2:Y:S01]  /*3fd00*/  LDL.LU.64 R92, [R1+0x920] ;  /* 0x00092000015c7983 */ /* 0x000ea20000300a00 */
[----:B---3--:R-:W-:-:S03]  /*3fd10*/  IMAD.WIDE R218, R3, 0x4, R218 ;  /* 0x0000000403da7825 */ /* 0x008fc600078e02da */
[----:B------:R-:W-:Y:S01]  /*3fd20*/  LDGSTS.E [R246+0x40080], desc[UR60][R234.64], P2 ;  /* 0x40080000eaf67fae */ /* 0x000fe2000912187c */
[----:B----4-:R-:W-:-:S04]  /*3fd30*/  IMAD.WIDE R202, R3, 0x4, R202 ;  /* 0x0000000403ca7825 */ /* 0x010fc800078e02ca */
[C---:B------:R-:W-:Y:S01]  /*3fd40*/  IMAD.WIDE R186, R3.reuse, 0x4, R186 ;  /* 0x0000000403ba7825 */ /* 0x040fe200078e02ba */
[----:B------:R3:W-:Y:S04]  /*3fd50*/  STL.64 [R1+0x1338], R218 ;  /* 0x001338da01007387 */ /* 0x0007e80000100a00 */
[----:B------:R4:W-:Y:S01]  /*3fd60*/  STL.64 [R1+0x1370], R202 ;  /* 0x001370ca01007387 */ /* 0x0009e20000100a00 */
[----:B------:R-:W-:-:S03]  /*3fd70*/  IMAD.WIDE R170, R3, 0x4, R170 ;  /* 0x0000000403aa7825 */ /* 0x000fc600078e02aa */
[----:B------:R-:W3:Y:S04]  /*3fd80*/  LDL.LU.64 R80, [R1+0x8e8] ;  /* 0x0008e80001507983 */ /* 0x000ee80000300a00 */
[----:B------:R4:W-:Y:S04]  /*3fd90*/  STL.64 [R1+0x13a8], R186 ;  /* 0x0013a8ba01007387 */ /* 0x0009e80000100a00 */
[----:B------:R-:W4:Y:S01]  /*3fda0*/  LDL.LU.64 R172, [R1+0x8b0] ;  /* 0x0008b00001ac7983 */ /* 0x000f220000300a00 */
[----:B------:R-:W-:-:S03]  /*3fdb0*/  IMAD.WIDE R154, R3, 0x4, R154 ;  /* 0x00000004039a7825 */ /* 0x000fc600078e029a */
[----:B------:R1:W-:Y:S04]  /*3fdc0*/  STL.64 [R1+0x13d8], R170 ;  /* 0x0013d8aa01007387 */ /* 0x0003e80000100a00 */
[----:B------:R-:W4:Y:S01]  /*3fdd0*/  LDL.LU.64 R78, [R1+0x878] ;  /* 0x00087800014e7983 */ /* 0x000f220000300a00 */
[----:B------:R-:W-:-:S03]  /*3fde0*/  IMAD.WIDE R138, R3, 0x4, R138 ;  /* 0x00000004038a7825 */ /* 0x000fc600078e028a */
[----:B------:R1:W-:Y:S04]  /*3fdf0*/  STL.64 [R1+0x1ea0], R154 ;  /* 0x001ea09a01007387 */ /* 0x0003e80000100a00 */
[----:B------:R-:W4:Y:S04]  /*3fe00*/  LDL.LU.64 R156, [R1+0x840] ;  /* 0x00084000019c7983 */ /* 0x000f280000300a00 */
[----:B------:R1:W-:Y:S04]  /*3fe10*/  STL.64 [R1+0x1ee0], R138 ;  /* 0x001ee08a01007387 */ /* 0x0003e80000100a00 */
[----:B------:R-:W4:Y:S01]  /*3fe20*/  LDL.LU.64 R20, [R1+0x808] ;  /* 0x0008080001147983 */ /* 0x000f220000300a00 */
[----:B------:R-:W-:-:S03]  /*3fe30*/  IMAD.WIDE R122, R3, 0x4, R122 ;  /* 0x00000004037a7825 */ /* 0x000fc600078e027a */
[----:B------:R-:W-:Y:S04]  /*3fe40*/  LDGSTS.E [R246+0x40480], desc[UR60][R218.64], P2 ;  /* 0x40480000daf67fae */ /* 0x000fe8000912187c */
[----:B------:R-:W-:Y:S01]  /*3fe50*/  LDGSTS.E [R246+0x40880], desc[UR60][R202.64], P2 ;  /* 0x40880000caf67fae */ /* 0x000fe2000912187c */
        /* <DEDUP_REMOVED lines=8> */
[----:B------:R-:W4:Y:S04]  /*3fee0*/  LDL.LU.64 R140, [R1+0x7d0] ;  /* 0x0007d000018c7983 */ /* 0x000f280000300a00 */
[----:B------:R1:W-:Y:S04]  /*3fef0*/  STL.64 [R1+0x1f20], R122 ;  /* 0x001f207a01007387 */ /* 0x0003e80000100a00 */
[----:B------:R-:W4:Y:S01]  /*3ff00*/  LDL.LU.64 R18, [R1+0x798] ;  /* 0x0007980001127983 */ /* 0x000f220000300a00 */
[----:B------:R-:W-:-:S03]  /*3ff10*/  IMAD.WIDE R220, R3, 0x4, R204 ;  /* 0x0000000403dc7825 */ /* 0x000fc600078e02cc */
[----:B------:R1:W-:Y:S04]  /*3ff20*/  STL.64 [R1+0x1f60], R106 ;  /* 0x001f606a01007387 */ /* 0x0003e80000100a00 */
[----:B------:R-:W-:Y:S04]  /*3ff30*/  LDGSTS.E [R246+0x42080], desc[UR60][R106.64], P2 ;  /* 0x420800006af67fae */ /* 0x000fe8000912187c */
[----:B------:R-:W-:Y:S04]  /*3ff40*/  LDGSTS.E [R246+0x42480], desc[UR60][R90.64], P2 ;  /* 0x424800005af67fae */ /* 0x000fe8000912187c */
[----:B------:R-:W-:Y:S01]  /*3ff50*/  LDGSTS.E [R246+0x42880], desc[UR60][R230.64], P2 ;  /* 0x42880000e6f67fae */ /* 0x000fe2000912187c */
[----:B------:R-:W-:-:S03]  /*3ff60*/  IMAD.WIDE R214, R3, 0x4, R124 ;  /* 0x0000000403d67825 */ /* 0x000fc600078e027c */
[----:B------:R1:W-:Y:S04]  /*3ff70*/  LDGSTS.E [R246+0x42c80], desc[UR60][R220.64], P2 ;  /* 0x42c80000dcf67fae */ /* 0x0003e8000912187c */
[----:B------:R-:W4:Y:S04]  /*3ff80*/  LDL.LU.64 R124, [R1+0x760] ;  /* 0x00076000017c7983 */ /* 0x000f280000300a00 */
[----:B------:R1:W-:Y:S01]  /*3ff90*/  STL.64 [R1+0x1fa0], R90 ;  /* 0x001fa05a01007387 */ /* 0x0003e20000100a00 */
[----:B------:R-:W-:-:S03]  /*3ffa0*/  IMAD.WIDE R198, R3, 0x4, R108 ;  /* 0x0000000403c67825 */ /* 0x000fc600078e026c */
[----:B------:R-:W4:Y:S01]  /*3ffb0*/  LDL.LU.64 R16, [R1+0x728] ;  /* 0x0007280001107983 */ /* 0x000f220000300a00 */
[----:B------:R-:W-:-:S03]  /*3ffc0*/  IMAD.WIDE R204, R3, 0x4, R188 ;  /* 0x0000000403cc7825 */ /* 0x000fc600078e02bc */
[----:B------:R-:W-:Y:S04]  /*3ffd0*/  STL.64 [R1+0x1fe0], R230 ;  /* 0x001fe0e601007387 */ /* 0x000fe80000100a00 */
[----:B------:R-:W4:Y:S04]  /*3ffe0*/  LDL.LU.64 R108, [R1+0x6f0] ;  /* 0x0006f000016c7983 */ /* 0x000f280000300a00 */
[----:B------:R1:W-:Y:S04]  /*3fff0*/  STL.64 [R1+0x2020], R220 ;  /* 0x002020dc01007387 */ /* 0x0003e80000100a00 */
[----:B------:R-:W4:Y:S04]  /*40000*/  LDL.LU.64 R14, [R1+0x6b8] ;  /* 0x0006b800010e7983 */ /* 0x000f280000300a00 */
[----:B------:R-:W-:Y:S04]  /*40010*/  LDGSTS.E [R246+0x43080], desc[UR60][R214.64], P2 ;  /* 0x43080000d6f67fae */ /* 0x000fe8000912187c */
[----:B------:R1:W-:Y:S04]  /*40020*/  LDGSTS.E [R246+0x43480], desc[UR60][R204.64], P2 ;  /* 0x43480000ccf67fae */ /* 0x0003e8000912187c */
[----:B------:R-:W-:Y:S01]  /*40030*/  LDGSTS.E [R246+0x43880], desc[UR60][R198.64], P2 ;  /* 0x43880000c6f67fae */ /* 0x000fe2000912187c */
[----:B--2---:R-:W-:-:S03]  /*40040*/  IMAD.WIDE R188, R3, 0x4, R92 ;  /* 0x0000000403bc7825 */ /* 0x004fc600078e025c */
[----:B------:R-:W2:Y:S04]  /*40050*/  LDL.LU.64 R92, [R1+0x680] ;  /* 0x00068000015c7983 */ /* 0x000ea80000300a00 */
[----:B------:R-:W-:Y:S04]  /*40060*/  STL.64 [R1+0x2060], R214 ;  /* 0x002060d601007387 */ /* 0x000fe80000100a00 */
[----:B------:R-:W2:Y:S04]  /*40070*/  LDL.LU.64 R4, [R1+0x648] ;  /* 0x0006480001047983 */ /* 0x000ea80000300a00 */
[----:B------:R1:W-:Y:S01]  /*40080*/  STL.64 [R1+0x20a0], R204 ;  /* 0x0020a0cc01007387 */ /* 0x0003e20000100a00 */
[----:B---3--:R-:W-:-:S03]  /*40090*/  IMAD.WIDE R182, R3, 0x4, R80 ;  /* 0x0000000403b67825 */ /* 0x008fc600078e0250 */
[----:B------:R3:W-:Y:S04]  /*400a0*/  LDGSTS.E [R246+0x43c80], desc[UR60][R188.64], P2 ;  /* 0x43c80000bcf67fae */ /* 0x0007e8000912187c */
[----:B------:R-:W3:Y:S01]  /*400b0*/  LDL.LU.64 R80, [R1+0x610] ;  /* 0x0006100001507983 */ /* 0x000ee20000300a00 */
[----:B----4-:R-:W-:-:S03]  /*400c0*/  IMAD.WIDE R172, R3, 0x4, R172 ;  /* 0x0000000403ac7825 */ /* 0x010fc600078e02ac */
[----:B------:R-:W-:Y:S04]  /*400d0*/  STL.64 [R1+0x20e0], R198 ;  /* 0x0020e0c601007387 */ /* 0x000fe80000100a00 */
[----:B------:R-:W-:Y:S01]  /*400e0*/  LDGSTS.E [R246+0x44080], desc[UR60][R182.64], P2 ;  /* 0x44080000b6f67fae */ /* 0x000fe2000912187c */
[----:B------:R-:W-:-:S03]  /*400f0*/  IMAD.WIDE R166, R3, 0x4, R78 ;  /* 0x0000000403a67825 */ /* 0x000fc600078e024e */
[----:B------:R4:W-:Y:S04]  /*40100*/  LDGSTS.E [R246+0x44480], desc[UR60][R172.64], P2 ;  /* 0x44480000acf67fae */ /* 0x0009e8000912187c */
[----:B------:R-:W4:Y:S04]  /*40110*/  LDL.LU.64 R78, [R1+0x5d8] ;  /* 0x0005d800014e7983 */ /* 0x000f280000300a00 */
[----:B------:R1:W-:Y:S01]  /*40120*/  STL.64 [R1+0x2120], R188 ;  /* 0x002120bc01007387 */ /* 0x0003e20000100a00 */
[----:B------:R-:W-:-:S03]  /*40130*/  IMAD.WIDE R156, R3, 0x4, R156 ;  /* 0x00000004039c7825 */ /* 0x000fc600078e029c */
[----:B------:R-:W4:Y:S04]  /*40140*/  LDL.LU.64 R76, [R1+0x598] ;  /* 0x00059800014c7983 */ /* 0x000f280000300a00 */
[----:B------:R-:W-:Y:S01]  /*40150*/  STL.64 [R1+0x2160], R182 ;  /* 0x002160b601007387 */ /* 0x000fe20000100a00 */
[----:B------:R-:W-:-:S03]  /*40160*/  IMAD.WIDE R150, R3, 0x4, R20 ;  /* 0x0000000403967825 */ /* 0x000fc600078e0214 */
[----:B------:R1:W-:Y:S04]  /*40170*/  STL.64 [R1+0x21a0], R172 ;  /* 0x0021a0ac01007387 */ /* 0x0003e80000100a00 */
[----:B------:R-:W4:Y:S04]  /*40180*/  LDL.LU.64 R22, [R1+0x560] ;  /* 0x0005600001167983 */ /* 0x000f280000300a00 */
[----:B------:R-:W-:Y:S04]  /*40190*/  STL.64 [R1+0x21e0], R166 ;  /* 0x0021e0a601007387 */ /* 0x000fe80000100a00 */
[----:B------:R-:W4:Y:S04]  /*401a0*/  LDL.LU.64 R20, [R1+0x528] ;  /* 0x0005280001147983 */ /* 0x000f280000300a00 */
[----:B------:R1:W-:Y:S04]  /*401b0*/  STL.64 [R1+0x2220], R156 ;  /* 0x0022209c01007387 */ /* 0x0003e80000100a00 */
[----:B------:R-:W-:Y:S04]  /*401c0*/  STL.64 [R1+0x2260], R150 ;  /* 0x0022609601007387 */ /* 0x000fe80000100a00 */
[----:B------:R-:W-:Y:S04]  /*401d0*/  LDGSTS.E [R246+0x44880], desc[UR60][R166.64], P2 ;  /* 0x44880000a6f67fae */ /* 0x000fe8000912187c */
[----:B------:R1:W-:Y:S01]  /*401e0*/  LDGSTS.E [R246+0x44c80], desc[UR60][R156.64], P2 ;  /* 0x44c800009cf67fae */ /* 0x0003e2000912187c */
[----:B------:R-:W-:-:S03]  /*401f0*/  IMAD.WIDE R140, R3, 0x4, R140 ;  /* 0x00000004038c7825 */ /* 0x000fc600078e028c */
[----:B------:R-:W-:Y:S04]  /*40200*/  LDGSTS.E [R246+0x45080], desc[UR60][R150.64], P2 ;  /* 0x4508000096f67fae */ /* 0x000fe8000912187c */
[----:B------:R1:W-:Y:S01]  /*40210*/  LDGSTS.E [R246+0x45480], desc[UR60][R140.64], P2 ;  /* 0x454800008cf67fae */ /* 0x0003e2000912187c */
[----:B------:R-:W-:-:S03]  /*40220*/  IMAD.WIDE R134, R3, 0x4, R18 ;  /* 0x0000000403867825 */ /* 0x000fc600078e0212 */
[----:B------:R-:W4:Y:S04]  /*40230*/  LDL.LU.64 R18, [R1+0x4e8] ;  /* 0x0004e80001127983 */ /* 0x000f280000300a00 */
[----:B------:R1:W-:Y:S04]  /*40240*/  STL.64 [R1+0x22a0], R140 ;  /* 0x0022a08c01007387 */ /* 0x0003e80000100a00 */
[----:B------:R-:W-:Y:S01]  /*40250*/  LDGSTS.E [R246+0x45880], desc[UR60][R134.64], P2 ;  /* 0x4588000086f67fae */ /* 0x000fe2000912187c */
[----:B------:R-:W-:-:S05]  /*40260*/  IMAD.WIDE R124, R3, 0x4, R124 ;  /* 0x00000004037c7825 */ /* 0x000fca00078e027c */
[----:B------:R1:W-:Y:S01]  /*40270*/  LDGSTS.E [R246+0x45c80], desc[UR60][R124.64], P2 ;  /* 0x45c800007cf67fae */ /* 0x0003e2000912187c */
[----:B------:R-:W-:-:S03]  /*40280*/  IMAD.WIDE R118, R3, 0x4, R16 ;  /* 0x0000000403767825 */ /* 0x000fc600078e0210 */
[----:B------:R-:W4:Y:S04]  /*40290*/  LDL.LU.64 R16, [R1+0x4a8] ;  /* 0x0004a80001107983 */ /* 0x000f280000300a00 */
[----:B------:R-:W-:Y:S04]  /*402a0*/  STL.64 [R1+0x22e0], R134 ;  /* 0x0022e08601007387 */ /* 0x000fe80000100a00 */
[----:B------:R1:W-:Y:S01]  /*402b0*/  STL.64 [R1+0x2320], R124 ;  /* 0x0023207c01007387 */ /* 0x0003e20000100a00 */
[----:B------:R-:W-:-:S03]  /*402c0*/  IMAD.WIDE R108, R3, 0x4, R108 ;  /* 0x00000004036c7825 */ /* 0x000fc600078e026c */
[----:B------:R-:W-:Y:S01]  /*402d0*/  LDGSTS.E [R246+0x46080], desc[UR60][R118.64], P2 ;  /* 0x4608000076f67fae */ /* 0x000fe2000912187c */
[----:B------:R-:W-:-:S03]  /*402e0*/  IMAD.WIDE R102, R3, 0x4, R14 ;  /* 0x0000000403667825 */ /* 0x000fc600078e020e */
[----:B------:R-:W4:Y:S04]  /*402f0*/  LDL.LU.64 R14, [R1+0x468] ;  /* 0x00046800010e7983 */ /* 0x000f280000300a00 */
[----:B------:R-:W-:Y:S04]  /*40300*/  STL.64 [R1+0x2360], R118 ;  /* 0x0023607601007387 */ /* 0x000fe80000100a00 */
[----:B------:R1:W-:Y:S04]  /*40310*/  LDGSTS.E [R246+0x46480], desc[UR60][R108.64], P2 ;  /* 0x464800006cf67fae */ /* 0x0003e8000912187c */
[----:B------:R-:W-:Y:S01]  /*40320*/  LDGSTS.E [R246+0x46880], desc[UR60][R102.64], P2 ;  /* 0x4688000066f67fae */ /* 0x000fe2000912187c */
[----:B--2---:R-:W-:-:S03]  /*40330*/  IMAD.WIDE R86, R3, 0x4, R4 ;  /* 0x0000000403567825 */ /* 0x004fc600078e0204 */
[----:B------:R-:W2:Y:S01]  /*40340*/  LDL.LU.64 R4, [R1+0x428] ;  /* 0x0004280001047983 */ /* 0x000ea20000300a00 */
[----:B------:R-:W-:-:S03]  /*40350*/  IMAD.WIDE R92, R3, 0x4, R92 ;  /* 0x00000004035c7825 */ /* 0x000fc600078e025c */
[----:B------:R1:W-:Y:S04]  /*40360*/  STL.64 [R1+0x23d0], R108 ;  /* 0x0023d06c01007387 */ /* 0x0003e80000100a00 */
[----:B------:R-:W-:Y:S04]  /*40370*/  STL.64 [R1+0x2408], R102 ;  /* 0x0024086601007387 */ /* 0x000fe80000100a00 */
[----:B------:R-:W2:Y:S01]  /*40380*/  LDL.LU.64 R42, [R1+0x3e8] ;  /* 0x0003e800012a7983 */ /* 0x000ea20000300a00 */
[----:B---3--:R-:W-:-:S03]  /*40390*/  IMAD.WIDE R80, R3, 0x4, R80 ;  /* 0x0000000403507825 */ /* 0x008fc600078e0250 */
[----:B------:R-:W3:Y:S04]  /*403a0*/  LDL.LU.64 R40, [R1+0x3a8] ;  /* 0x0003a80001287983 */ /* 0x000ee80000300a00 */
[----:B------:R1:W-:Y:S04]  /*403b0*/  STL.64 [R1+0x2440], R92 ;  /* 0x0024405c01007387 */ /* 0x0003e80000100a00 */
[----:B------:R-:W3:Y:S04]  /*403c0*/  LDL.LU.64 R38, [R1+0x368] ;  /* 0x0003680001267983 */ /* 0x000ee80000300a00 */
[----:B------:R-:W3:Y:S01]  /*403d0*/  LDL.LU.64 R36, [R1+0x328] ;  /* 0x0003280001247983 */ /* 0x000ee20000300a00 */
[----:B----4-:R-:W-:-:S03]  /*403e0*/  IMAD.WIDE R78, R3, 0x4, R78 ;  /* 0x00000004034e7825 */ /* 0x010fc600078e024e */
[----:B------:R-:W-:Y:S04]  /*403f0*/  STL.64 [R1+0x2478], R86 ;  /* 0x0024785601007387 */ /* 0x000fe80000100a00 */
[----:B------:R-:W4:Y:S01]  /*40400*/  LDL.LU.64 R34, [R1+0x2e8] ;  /* 0x0002e80001227983 */ /* 0x000f220000300a00 */
[----:B------:R-:W-:-:S03]  /*40410*/  IMAD.WIDE R76, R3, 0x4, R76 ;  /* 0x00000004034c7825 */ /* 0x000fc600078e024c */
[----:B------:R-:W4:Y:S04]  /*40420*/  LDL.LU.64 R32, [R1+0x2a8] ;  /* 0x0002a80001207983 */ /* 0x000f280000300a00 */
[----:B------:R-:W-:Y:S04]  /*40430*/  STL.64 [R1+0x24a0], R80 ;  /* 0x0024a05001007387 */ /* 0x000fe80000100a00 */
[----:B------:R-:W4:Y:S01]  /*40440*/  LDL.LU.64 R30, [R1+0x268] ;  /* 0x00026800011e7983 */ /* 0x000f220000300a00 */
[----:B------:R-:W-:-:S03]  /*40450*/  IMAD.WIDE R74, R3, 0x4, R22 ;  /* 0x00000004034a7825 */ /* 0x000fc600078e0216 */
[----:B------:R-:W4:Y:S04]  /*40460*/  LDL.LU.64 R28, [R1+0x228] ;  /* 0x00022800011c7983 */ /* 0x000f280000300a00 */
[----:B------:R-:W-:Y:S01]  /*40470*/  STL.64 [R1+0x24a8], R78 ;  /* 0x0024a84e01007387 */ /* 0x000fe20000100a00 */
[----:B------:R-:W-:-:S03]  /*40480*/  IMAD.WIDE R72, R3, 0x4, R20 ;  /* 0x0000000403487825 */ /* 0x000fc600078e0214 */
[----:B------:R-:W4:Y:S04]  /*40490*/  LDL.LU.64 R26, [R1+0x1e8] ;  /* 0x0001e800011a7983 */ /* 0x000f280000300a00 */
[----:B------:R-:W4:Y:S04]  /*404a0*/  LDL.LU.64 R24, [R1+0x1a8] ;  /* 0x0001a80001187983 */ /* 0x000f280000300a00 */
[----:B------:R1:W-:Y:S04]  /*404b0*/  STL.64 [R1+0x24b0], R76 ;  /* 0x0024b04c01007387 */ /* 0x0003e80000100a00 */
[----:B------:R-:W4:Y:S04]  /*404c0*/  LDL.LU.64 R22, [R1+0x168] ;  /* 0x0001680001167983 */ /* 0x000f280000300a00 */
[----:B------:R-:W1:Y:S04]  /*404d0*/  LDL.LU.64 R20, [R1+0x128] ;  /* 0x0001280001147983 */ /* 0x000e680000300a00 */
[----:B------:R-:W-:Y:S01]  /*404e0*/  STL.64 [R1+0x2c50], R74 ;  /* 0x002c504a01007387 */ /* 0x000fe20000100a00 */
[----:B------:R-:W-:-:S03]  /*404f0*/  IMAD.WIDE R70, R3, 0x4, R18 ;  /* 0x0000000403467825 */ /* 0x000fc600078e0212 */
[----:B------:R1:W-:Y:S04]  /*40500*/  LDGSTS.E [R246+0x46c80], desc[UR60][R92.64], P2 ;  /* 0x46c800005cf67fae */ /* 0x0003e8000912187c */
[----:B------:R-:W4:Y:S04]  /*40510*/  LDL.LU.64 R18, [R1+0xe8] ;  /* 0x0000e80001127983 */ /* 0x000f280000300a00 */
[----:B------:R-:W-:Y:S04]  /*40520*/  LDGSTS.E [R246+0x47080], desc[UR60][R86.64], P2 ;  /* 0x4708000056f67fae */ /* 0x000fe8000912187c */
[----:B------:R-:W-:Y:S04]  /*40530*/  LDGSTS.E [R246+0x47480], desc[UR60][R80.64], P2 ;  /* 0x4748000050f67fae */ /* 0x000fe8000912187c */
[----:B------:R-:W-:Y:S04]  /*40540*/  LDGSTS.E [R246+0x47880], desc[UR60][R78.64], P2 ;  /* 0x478800004ef67fae */ /* 0x000fe8000912187c */
[----:B------:R-:W-:Y:S04]  /*40550*/  LDGSTS.E [R246+0x47c80], desc[UR60][R76.64], P2 ;  /* 0x47c800004cf67fae */ /* 0x000fe8000912187c */
[----:B------:R-:W-:Y:S04]  /*40560*/  LDGSTS.E [R246+0x60080], desc[UR60][R74.64], P2 ;  /* 0x600800004af67fae */ /* 0x000fe8000912187c */
[----:B------:R-:W-:Y:S01]  /*40570*/  LDGSTS.E [R246+0x60480], desc[UR60][R72.64], P2 ;  /* 0x6048000048f67fae */ /* 0x000fe2000912187c */
[----:B------:R-:W-:-:S03]  /*40580*/  IMAD.WIDE R68, R3, 0x4, R16 ;  /* 0x0000000403447825 */ /* 0x000fc600078e0210 */
[----:B------:R-:W4:Y:S04]  /*40590*/  LDL.LU.64 R16, [R1+0xa8] ;  /* 0x0000a80001107983 */ /* 0x000f280000300a00 */
[----:B------:R-:W-:Y:S04]  /*405a0*/  STL.64 [R1+0x2c48], R72 ;  /* 0x002c484801007387 */ /* 0x000fe80000100a00 */
[----:B------:R-:W-:Y:S04]  /*405b0*/  LDGSTS.E [R246+0x60880], desc[UR60][R70.64], P2 ;  /* 0x6088000046f67fae */ /* 0x000fe8000912187c */
[----:B------:R-:W-:Y:S01]  /*405c0*/  LDGSTS.E [R246+0x60c80], desc[UR60][R68.64], P2 ;  /* 0x60c8000044f67fae */ /* 0x000fe2000912187c */
[----:B------:R-:W-:-:S03]  /*405d0*/  IMAD.WIDE R66, R3, 0x4, R14 ;  /* 0x0000000403427825 */ /* 0x000fc600078e020e */
[----:B------:R-:W4:Y:S04]  /*405e0*/  LDL.LU.64 R14, [R1+0x68] ;  /* 0x00006800010e7983 */ /* 0x000f280000300a00 */
[----:B------:R-:W-:Y:S01]  /*405f0*/  LDGSTS.E [R246+0x61080], desc[UR60][R66.64], P2 ;  /* 0x6108000042f67fae */ /* 0x000fe2000912187c */
[----:B--2---:R-:W-:-:S03]  /*40600*/  IMAD.WIDE R64, R3, 0x4, R4 ;  /* 0x0000000403407825 */ /* 0x004fc600078e0204 */
[----:B------:R-:W2:Y:S04]  /*40610*/  LDL.LU.64 R4, [R1+0x28] ;  /* 0x0000280001047983 */ /* 0x000ea80000300a00 */
[----:B------:R-:W-:Y:S04]  /*40620*/  STL.64 [R1+0x2c40], R70 ;  /* 0x002c404601007387 */ /* 0x000fe80000100a00 */
[----:B------:R-:W-:Y:S01]  /*40630*/  STL.64 [R1+0x2c38], R68 ;  /* 0x002c384401007387 */ /* 0x000fe20000100a00 */
[----:B------:R-:W-:-:S03]  /*40640*/  IMAD.WIDE R62, R3, 0x4, R42 ;  /* 0x00000004033e7825 */ /* 0x000fc600078e022a */
[----:B------:R-:W-:Y:S01]  /*40650*/  STL.64 [R1+0x2c30], R66 ;  /* 0x002c304201007387 */ /* 0x000fe20000100a00 */
[----:B---3--:R-:W-:-:S03]  /*40660*/  IMAD.WIDE R60, R3, 0x4, R40 ;  /* 0x00000004033c7825 */ /* 0x008fc600078e0228 */
[----:B------:R-:W-:Y:S01]  /*40670*/  STL.64 [R1+0x2c28], R64 ;  /* 0x002c284001007387 */ /* 0x000fe20000100a00 */
[----:B------:R-:W-:-:S03]  /*40680*/  IMAD.WIDE R58, R3, 0x4, R38 ;  /* 0x00000004033a7825 */ /* 0x000fc600078e0226 */
[----:B------:R-:W-:Y:S01]  /*40690*/  STL.64 [R1+0x2c20], R62 ;  /* 0x002c203e01007387 */ /* 0x000fe20000100a00 */
[----:B------:R-:W-:-:S03]  /*406a0*/  IMAD.WIDE R56, R3, 0x4, R36 ;  /* 0x0000000403387825 */ /* 0x000fc600078e0224 */
[----:B------:R-:W-:Y:S04]  /*406b0*/  STL.64 [R1+0x2c18], R60 ;  /* 0x002c183c01007387 */ /* 0x000fe80000100a00 */
[----:B------:R-:W-:Y:S01]  /*406c0*/  STL.64 [R1+0x2c10], R58 ;  /* 0x002c103a01007387 */ /* 0x000fe20000100a00 */
[----:B----4-:R-:W-:-:S03]  /*406d0*/  IMAD.WIDE R54, R3, 0x4, R34 ;  /* 0x0000000403367825 */ /* 0x010fc600078e0222 */
        /* <DEDUP_REMOVED lines=11> */
[----:B------:R-:W-:Y:S01]  /*40790*/  LDGSTS.E [R246+0x61480], desc[UR60][R64.64], P2 ;  /* 0x6148000040f67fae */ /* 0x000fe2000912187c */
[----:B------:R-:W-:-:S03]  /*407a0*/  IMAD.WIDE R42, R3, 0x4, R22 ;  /* 0x00000004032a7825 */ /* 0x000fc600078e0216 */
[----:B------:R-:W-:Y:S01]  /*407b0*/  STL.64 [R1+0x2bd8], R44 ;  /* 0x002bd82c01007387 */ /* 0x000fe20000100a00 */
[----:B-1----:R-:W-:-:S03]  /*407c0*/  IMAD.WIDE R40, R3, 0x4, R20 ;  /* 0x0000000403287825 */ /* 0x002fc600078e0214 */
[----:B------:R-:W-:Y:S01]  /*407d0*/  STL.64 [R1+0x2bd0], R42 ;  /* 0x002bd02a01007387 */ /* 0x000fe20000100a00 */
[----:B------:R-:W-:-:S03]  /*407e0*/  IMAD.WIDE R30, R3, 0x4, R88 ;  /* 0x00000004031e7825 */ /* 0x000fc600078e0258 */
[----:B------:R-:W-:Y:S01]  /*407f0*/  STL.64 [R1+0x2bc8], R40 ;  /* 0x002bc82801007387 */ /* 0x000fe20000100a00 */
[----:B------:R-:W-:-:S03]  /*40800*/  IMAD.WIDE R38, R3, 0x4, R18 ;  /* 0x0000000403267825 */ /* 0x000fc600078e0212 */
[----:B------:R-:W-:Y:S01]  /*40810*/  LDGSTS.E [R246+0x61880], desc[UR60][R62.64], P2 ;  /* 0x618800003ef67fae */ /* 0x000fe2000912187c */
[----:B------:R-:W-:-:S03]  /*40820*/  IMAD.WIDE R28, R3, 0x4, R104 ;  /* 0x00000004031c7825 */ /* 0x000fc600078e0268 */
[----:B------:R-:W-:Y:S01]  /*40830*/  STL.64 [R1+0x2bc0], R38 ;  /* 0x002bc02601007387 */ /* 0x000fe20000100a00 */
[----:B------:R-:W-:-:S03]  /*40840*/  IMAD.WIDE R26, R3, 0x4, R120 ;  /* 0x00000004031a7825 */ /* 0x000fc600078e0278 */
[----:B------:R-:W-:Y:S01]  /*40850*/  LDGSTS.E [R246+0x61c80], desc[UR60][R60.64], P2 ;  /* 0x61c800003cf67fae */ /* 0x000fe2000912187c */
[----:B------:R-:W-:-:S03]  /*40860*/  IMAD.WIDE R24, R3, 0x4, R136 ;  /* 0x0000000403187825 */ /* 0x000fc600078e0288 */
[----:B------:R-:W-:Y:S01]  /*40870*/  LDGSTS.E [R246+0x62080], desc[UR60][R58.64], P2 ;  /* 0x620800003af67fae */ /* 0x000fe2000912187c */
[----:B------:R-:W-:-:S03]  /*40880*/  IMAD.WIDE R22, R3, 0x4, R152 ;  /* 0x0000000403167825 */ /* 0x000fc600078e0298 */
[----:B------:R-:W-:Y:S01]  /*40890*/  LDGSTS.E [R246+0x62480], desc[UR60][R56.64], P2 ;  /* 0x6248000038f67fae */ /* 0x000fe2000912187c */
[----:B------:R-:W-:-:S03]  /*408a0*/  IMAD.WIDE R20, R3, 0x4, R168 ;  /* 0x0000000403147825 */ /* 0x000fc600078e02a8 */
[----:B------:R-:W-:Y:S01]  /*408b0*/  LDGSTS.E [R246+0x62880], desc[UR60][R54.64], P2 ;  /* 0x6288000036f67fae */ /* 0x000fe2000912187c */
[----:B------:R-:W-:-:S03]  /*408c0*/  IMAD.WIDE R36, R3, 0x4, R16 ;  /* 0x0000000403247825 */ /* 0x000fc600078e0210 */
[----:B------:R-:W-:Y:S04]  /*408d0*/  LDGSTS.E [R246+0x62c80], desc[UR60][R52.64], P2 ;  /* 0x62c8000034f67fae */ /* 0x000fe8000912187c */
[----:B------:R-:W-:Y:S01]  /*408e0*/  STL.64 [R1+0x2bb8], R36 ;  /* 0x002bb82401007387 */ /* 0x000fe20000100a00 */
        /* <DEDUP_REMOVED lines=8> */
[----:B------:R1:W-:Y:S04]  /*40970*/  LDGSTS.E [R246+0x63c80], desc[UR60][R44.64], P2 ;  /* 0x63c800002cf67fae */ /* 0x0003e8000912187c */
[----:B------:R-:W-:Y:S04]  /*40980*/  LDGSTS.E [R246+0x64080], desc[UR60][R42.64], P2 ;  /* 0x640800002af67fae */ /* 0x000fe8000912187c */
[----:B------:R-:W-:Y:S04]  /*40990*/  LDGSTS.E [R246+0x64480], desc[UR60][R40.64], P2 ;  /* 0x6448000028f67fae */ /* 0x000fe8000912187c */
[----:B------:R-:W-:Y:S04]  /*409a0*/  LDGSTS.E [R246+0x64880], desc[UR60][R38.64], P2 ;  /* 0x6488000026f67fae */ /* 0x000fe8000912187c */
[----:B------:R-:W-:Y:S04]  /*409b0*/  LDGSTS.E [R246+0x64c80], desc[UR60][R36.64], P2 ;  /* 0x64c8000024f67fae */ /* 0x000fe8000912187c */
[----:B------:R-:W-:Y:S01]  /*409c0*/  LDGSTS.E [R246+0x65080], desc[UR60][R34.64], P2 ;  /* 0x6508000022f67fae */ /* 0x000fe2000912187c */
[----:B--2---:R-:W-:-:S05]  /*409d0*/  IMAD.WIDE R32, R3, 0x4, R4 ;  /* 0x0000000403207825 */ /* 0x004fca00078e0204 */
[----:B------:R-:W-:Y:S04]  /*409e0*/  STL.64 [R1+0x2ba8], R32 ;  /* 0x002ba82001007387 */ /* 0x000fe80000100a00 */
[----:B------:R-:W-:Y:S04]  /*409f0*/  STL.64 [R1+0x2ba0], R30 ;  /* 0x002ba01e01007387 */ /* 0x000fe80000100a00 */
[----:B------:R-:W-:Y:S04]  /*40a00*/  STL.64 [R1+0x2b98], R28 ;  /* 0x002b981c01007387 */ /* 0x000fe80000100a00 */
[----:B------:R-:W-:Y:S04]  /*40a10*/  STL.64 [R1+0x2b90], R26 ;  /* 0x002b901a01007387 */ /* 0x000fe80000100a00 */
[----:B------:R-:W-:Y:S01]  /*40a20*/  STL.64 [R1+0x2b88], R24 ;  /* 0x002b881801007387 */ /* 0x000fe20000100a00 */
[----:B------:R-:W-:-:S03]  /*40a30*/  IMAD.WIDE R4, R3, 0x4, R232 ;  /* 0x0000000403047825 */ /* 0x000fc600078e02e8 */
[----:B------:R2:W-:Y:S04]  /*40a40*/  STL.64 [R1+0x2b80], R22 ;  /* 0x002b801601007387 */ /* 0x0005e80000100a00 */
[----:B------:R-:W-:Y:S04]  /*40a50*/  STL.64 [R1+0x2b78], R20 ;  /* 0x002b781401007387 */ /* 0x000fe80000100a00 */
[----:B------:R-:W-:Y:S04]  /*40a60*/  STL.64 [R1+0x2b70], R18 ;  /* 0x002b701201007387 */ /* 0x000fe80000100a00 */
[----:B------:R-:W3:Y:S04]  /*40a70*/  LDL.LU.64 R234, [R1+0x2e38] ;  /* 0x002e380001ea7983 */ /* 0x000ee80000300a00 */
[----:B------:R-:W-:Y:S04]  /*40a80*/  STL.64 [R1+0x2b68], R16 ;  /* 0x002b681001007387 */ /* 0x000fe80000100a00 */
[----:B------:R-:W4:Y:S04]  /*40a90*/  LDL.LU.64 R218, [R1+0x2e30] ;  /* 0x002e300001da7983 */ /* 0x000f280000300a00 */
[----:B------:R1:W-:Y:S04]  /*40aa0*/  STL.64 [R1+0x2b60], R14 ;  /* 0x002b600e01007387 */ /* 0x0003e80000100a00 */
[----:B------:R-:W3:Y:S04]  /*40ab0*/  LDL.LU.64 R202, [R1+0x2e28] ;  /* 0x002e280001ca7983 */ /* 0x000ee80000300a00 */
[----:B------:R1:W-:Y:S04]  /*40ac0*/  STL.64 [R1+0x2b58], R4 ;  /* 0x002b580401007387 */ /* 0x0003e80000100a00 */
[----:B------:R-:W4:Y:S04]  /*40ad0*/  LDL.LU.64 R186, [R1+0x2e20] ;  /* 0x002e200001ba7983 */ /* 0x000f280000300a00 */
[----:B------:R-:W3:Y:S04]  /*40ae0*/  LDL.LU.64 R170, [R1+0x2e18] ;  /* 0x002e180001aa7983 */ /* 0x000ee80000300a00 */
[----:B------:R-:W4:Y:S04]  /*40af0*/  LDL.LU.64 R154, [R1+0x2e10] ;  /* 0x002e1000019a7983 */ /* 0x000f280000300a00 */
[----:B------:R-:W3:Y:S04]  /*40b00*/  LDL.LU.64 R138, [R1+0x2e08] ;  /* 0x002e0800018a7983 */ /* 0x000ee80000300a00 */
[----:B------:R-:W4:Y:S04]  /*40b10*/  LDL.LU.64 R122, [R1+0x2e00] ;  /* 0x002e0000017a7983 */ /* 0x000f280000300a00 */
[----:B------:R-:W3:Y:S04]  /*40b20*/  LDL.LU.64 R106, [R1+0x2df8] ;  /* 0x002df800016a7983 */ /* 0x000ee80000300a00 */
[----:B------:R-:W4:Y:S04]  /*40b30*/  LDL.LU.64 R90, [R1+0x2df0] ;  /* 0x002df000015a7983 */ /* 0x000f280000300a00 */
[----:B------:R-:W3:Y:S04]  /*40b40*/  LDL.LU.64 R220, [R1+0xc60] ;  /* 0x000c600001dc7983 */ /* 0x000ee80000300a00 */
[----:B------:R-:W4:Y:S04]  /*40b50*/  LDL.LU.64 R204, [R1+0xc28] ;  /* 0x000c280001cc7983 */ /* 0x000f280000300a00 */
[----:B------:R-:W4:Y:S04]  /*40b60*/  LDL.LU.64 R188, [R1+0xbf0] ;  /* 0x000bf00001bc7983 */ /* 0x000f280000300a00 */
[----:B------:R-:W4:Y:S04]  /*40b70*/  LDL.LU.64 R172, [R1+0xbb8] ;  /* 0x000bb80001ac7983 */ /* 0x000f280000300a00 */
[----:B------:R-:W4:Y:S04]  /*40b80*/  LDL.LU.64 R156, [R1+0xb80] ;  /* 0x000b8000019c7983 */ /* 0x000f280000300a00 */
[----:B------:R-:W4:Y:S04]  /*40b90*/  LDL.LU.64 R140, [R1+0xb48] ;  /* 0x000b4800018c7983 */ /* 0x000f280000300a00 */
[----:B------:R-:W-:Y:S04]  /*40ba0*/  LDGSTS.E [R246+0x65480], desc[UR60][R32.64], P2 ;  /* 0x6548000020f67fae */ /* 0x000fe8000912187c */
[----:B------:R-:W-:Y:S04]  /*40bb0*/  LDGSTS.E [R246+0x65880], desc[UR60][R30.64], P2 ;  /* 0x658800001ef67fae */ /* 0x000fe8000912187c */
[----:B------:R-:W4:Y:S04]  /*40bc0*/  LDL.LU.64 R124, [R1+0xb10] ;  /* 0x000b1000017c7983 */ /* 0x000f280000300a00 */
[----:B------:R4:W-:Y:S04]  /*40bd0*/  LDGSTS.E [R246+0x65c80], desc[UR60][R28.64], P2 ;  /* 0x65c800001cf67fae */ /* 0x0009e8000912187c */
[----:B------:R-:W4:Y:S04]  /*40be0*/  LDL.LU.64 R108, [R1+0xad8] ;  /* 0x000ad800016c7983 */ /* 0x000f280000300a00 */
[----:B------:R-:W-:Y:S04]  /*40bf0*/  LDGSTS.E [R246+0x66080], desc[UR60][R26.64], P2 ;  /* 0x660800001af67fae */ /* 0x000fe8000912187c */
[----:B------:R-:W4:Y:S04]  /*40c00*/  LDL.LU.64 R92, [R1+0xaa0] ;  /* 0x000aa000015c7983 */ /* 0x000f280000300a00 */
[----:B------:R4:W-:Y:S04]  /*40c10*/  LDGSTS.E [R246+0x66480], desc[UR60][R24.64], P2 ;  /* 0x6648000018f67fae */ /* 0x0009e8000912187c */
[----:B------:R-:W4:Y:S04]  /*40c20*/  LDL.LU.64 R76, [R1+0xa68] ;  /* 0x000a6800014c7983 */ /* 0x000f280000300a00 */
[----:B------:R-:W-:Y:S04]  /*40c30*/  LDGSTS.E [R246+0x66880], desc[UR60][R22.64], P2 ;  /* 0x6688000016f67fae */ /* 0x000fe8000912187c */
[----:B------:R-:W-:Y:S04]  /*40c40*/  LDGSTS.E [R246+0x66c80], desc[UR60][R20.64], P2 ;  /* 0x66c8000014f67fae */ /* 0x000fe8000912187c */
[----:B------:R-:W-:Y:S04]  /*40c50*/  LDGSTS.E [R246+0x67080], desc[UR60][R18.64], P2 ;  /* 0x6708000012f67fae */ /* 0x000fe8000912187c */
[----:B--2---:R-:W2:Y:S04]  /*40c60*/  LDL.LU.64 R22, [R1+0xa30] ;  /* 0x000a300001167983 */ /* 0x004ea80000300a00 */
[----:B------:R-:W-:Y:S04]  /*40c70*/  LDGSTS.E [R246+0x67480], desc[UR60][R16.64], P2 ;  /* 0x6748000010f67fae */ /* 0x000fe8000912187c */
[----:B------:R2:W-:Y:S04]  /*40c80*/  LDGSTS.E [R246+0x67880], desc[UR60][R14.64], P2 ;  /* 0x678800000ef67fae */ /* 0x0005e8000912187c */
[----:B------:R2:W-:Y:S04]  /*40c90*/  LDGSTS.E [R246+0x67c80], desc[UR60][R4.64], P2 ;  /* 0x67c8000004f67fae */ /* 0x0005e8000912187c */
[----:B-1----:R-:W2:Y:S04]  /*40ca0*/  LDL.LU.64 R14, [R1+0x9f8] ;  /* 0x0009f800010e7983 */ /* 0x002ea80000300a00 */
[----:B------:R-:W2:Y:S04]  /*40cb0*/  LDL.LU.64 R24, [R1+0x9c0] ;  /* 0x0009c00001187983 */ /* 0x000ea80000300a00 */
[----:B------:R-:W2:Y:S04]  /*40cc0*/  LDL.LU.64 R4, [R1+0x988] ;  /* 0x0009880001047983 */ /* 0x000ea80000300a00 */
[----:B------:R-:W2:Y:S01]  /*40cd0*/  LDL.LU.64 R18, [R1+0x950] ;  /* 0x0009500001127983 */ /* 0x000ea20000300a00 */
[----:B---3--:R-:W-:-:S04]  /*40ce0*/  IMAD.WIDE R220, R3, 0x4, R220 ;  /* 0x0000000403dc7825 */ /* 0x008fc800078e02dc */
[C---:B----4-:R-:W-:Y:S01]  /*40cf0*/  IMAD.WIDE R204, R3.reuse, 0x4, R204 ;  /* 0x0000000403cc7825 */ /* 0x050fe200078e02cc */
[----:B------:R1:W-:Y:S03]  /*40d00*/  STL.64 [R1+0x1238], R220 ;  /* 0x001238dc01007387 */ /* 0x0003e60000100a00 */
[C---:B------:R-:W-:Y:S01]  /*40d10*/  IMAD.WIDE R188, R3.reuse, 0x4, R188 ;  /* 0x0000000403bc7825 */ /* 0x040fe200078e02bc */
[----:B------:R-:W3:Y:S04]  /*40d20*/  LDL.LU.64 R16, [R1+0x918] ;  /* 0x0009180001107983 */ /* 0x000ee80000300a00 */
[----:B------:R4:W-:Y:S04]  /*40d30*/  STL.64 [R1+0x1268], R204 ;  /* 0x001268cc01007387 */ /* 0x0009e80000100a00 */
[----:B------:R4:W-:Y:S04]  /*40d40*/  STL.64 [R1+0x1298], R188 ;  /* 0x001298bc01007387 */ /* 0x0009e80000100a00 */
[----:B------:R-:W4:Y:S01]  /*40d50*/  LDL.LU.64 R20, [R1+0x8e0] ;  /* 0x0008e00001147983 */ /* 0x000f220000300a00 */
[----:B------:R-:W-:-:S03]  /*40d60*/  IMAD.WIDE R172, R3, 0x4, R172 ;  /* 0x0000000403ac7825 */ /* 0x000fc600078e02ac */
[----:B------:R-:W-:Y:S01]  /*40d70*/  LDGSTS.E [R247+0x40100], desc[UR60][R220.64], P2 ;  /* 0x40100000dcf77fae */ /* 0x000fe2000912187c */
[----:B------:R-:W-:-:S03]  /*40d80*/  IMAD.WIDE R156, R3, 0x4, R156 ;  /* 0x00000004039c7825 */ /* 0x000fc600078e029c */
[----:B------:R1:W-:Y:S01]  /*40d90*/  STL.64 [R1+0x12c8], R172 ;  /* 0x0012c8ac01007387 */ /* 0x0003e20000100a00 */
[----:B------:R-:W-:-:S03]  /*40da0*/  IMAD.WIDE R140, R3, 0x4, R140 ;  /* 0x00000004038c7825 */ /* 0x000fc600078e028c */
[----:B------:R-:W4:Y:S01]  /*40db0*/  LDL.LU.64 R80, [R1+0x8a8] ;  /* 0x0008a80001507983 */ /* 0x000f220000300a00 */
[----:B------:R-:W-:-:S03]  /*40dc0*/  IMAD.WIDE R124, R3, 0x4, R124 ;  /* 0x00000004037c7825 */ /* 0x000fc600078e027c */
[----:B------:R1:W-:Y:S01]  /*40dd0*/  STL.64 [R1+0x12f0], R156 ;  /* 0x0012f09c01007387 */ /* 0x0003e20000100a00 */
[----:B------:R-:W-:-:S03]  /*40de0*/  IMAD.WIDE R108, R3, 0x4, R108 ;  /* 0x00000004036c7825 */ /* 0x000fc600078e026c */
[----:B------:R-:W4:Y:S04]  /*40df0*/  LDL.LU.64 R78, [R1+0x870] ;  /* 0x00087000014e7983 */ /* 0x000f280000300a00 */
[----:B------:R1:W-:Y:S01]  /*40e00*/  STL.64 [R1+0x1328], R140 ;  /* 0x0013288c01007387 */ /* 0x0003e20000100a00 */
        /* <DEDUP_REMOVED lines=8> */
[----:B--2---:R-:W-:-:S03]  /*40e90*/  IMAD.WIDE R230, R3, 0x4, R22 ;  /* 0x0000000403e67825 */ /* 0x004fc600078e0216 */
[----:B------:R-:W-:Y:S04]  /*40ea0*/  LDGSTS.E [R247+0x41100], desc[UR60][R156.64], P2 ;  /* 0x411000009cf77fae */ /* 0x000fe8000912187c */
[----:B------:R-:W2:Y:S04]  /*40eb0*/  LDL.LU.64 R22, [R1+0x7c8] ;  /* 0x0007c80001167983 */ /* 0x000ea80000300a00 */
[----:B------:R1:W-:Y:S04]  /*40ec0*/  STL.64 [R1+0x1398], R108 ;  /* 0x0013986c01007387 */ /* 0x0003e80000100a00 */
[----:B------:R-:W-:Y:S04]  /*40ed0*/  LDGSTS.E [R247+0x41500], desc[UR60][R140.64], P2 ;  /* 0x415000008cf77fae */ /* 0x000fe8000912187c */
[----:B------:R-:W-:Y:S01]  /*40ee0*/  LDGSTS.E [R247+0x41900], desc[UR60][R124.64], P2 ;  /* 0x419000007cf77fae */ /* 0x000fe2000912187c */
[----:B------:R-:W-:-:S03]  /*40ef0*/  IMAD.WIDE R216, R3, 0x4, R14 ;  /* 0x0000000403d87825 */ /* 0x000fc600078e020e */
[----:B------:R-:W-:Y:S04]  /*40f00*/  LDGSTS.E [R247+0x41d00], desc[UR60][R108.64], P2 ;  /* 0x41d000006cf77fae */ /* 0x000fe8000912187c */
[----:B------:R-:W2:Y:S04]  /*40f10*/  LDL.LU.64 R14, [R1+0x790] ;  /* 0x00079000010e7983 */ /* 0x000ea80000300a00 */
[----:B------:R1:W-:Y:S01]  /*40f20*/  STL.64 [R1+0x13d0], R92 ;  /* 0x0013d05c01007387 */ /* 0x0003e20000100a00 */
[----:B------:R-:W-:-:S03]  /*40f30*/  IMAD.WIDE R200, R3, 0x4, R4 ;  /* 0x0000000403c87825 */ /* 0x000fc600078e0204 */
[----:B------:R-:W2:Y:S01]  /*40f40*/  LDL.LU.64 R26, [R1+0x758] ;  /* 0x00075800011a7983 */ /* 0x000ea20000300a00 */
[----:B------:R-:W-:-:S03]  /*40f50*/  IMAD.WIDE R198, R3, 0x4, R18 ;  /* 0x0000000403c67825 */ /* 0x000fc600078e0212 */
[----:B------:R-:W-:Y:S04]  /*40f60*/  STL.64 [R1+0x1458], R232 ;  /* 0x001458e801007387 */ /* 0x000fe80000100a00 */
[----:B------:R-:W2:Y:S01]  /*40f70*/  LDL.LU.64 R4, [R1+0x720] ;  /* 0x0007200001047983 */ /* 0x000ea20000300a00 */
[----:B------:R-:W-:-:S03]  /*40f80*/  IMAD.WIDE R214, R3, 0x4, R24 ;  /* 0x0000000403d67825 */ /* 0x000fc600078e0218 */
[----:B------:R-:W-:Y:S04]  /*40f90*/  STL.64 [R1+0x1fe8], R230 ;  /* 0x001fe8e601007387 */ /* 0x000fe80000100a00 */
[----:B------:R-:W2:Y:S04]  /*40fa0*/  LDL.LU.64 R18, [R1+0x6e8] ;  /* 0x0006e80001127983 */ /* 0x000ea80000300a00 */
[----:B------:R-:W-:Y:S04]  /*40fb0*/  STL.64 [R1+0x2028], R216 ;  /* 0x002028d801007387 */ /* 0x000fe80000100a00 */
[----:B------:R-:W2:Y:S04]  /*40fc0*/  LDL.LU.64 R24, [R1+0x6b0] ;  /* 0x0006b00001187983 */ /* 0x000ea80000300a00 */
[----:B------:R-:W-:Y:S04]  /*40fd0*/  LDGSTS.E [R247+0x42100], desc[UR60][R92.64], P2 ;  /* 0x421000005cf77fae */ /* 0x000fe8000912187c */
[----:B------:R1:W-:Y:S04]  /*40fe0*/  LDGSTS.E [R247+0x42500], desc[UR60][R232.64], P2 ;  /* 0x42500000e8f77fae */ /* 0x0003e8000912187c */
[----:B------:R1:W-:Y:S04]  /*40ff0*/  LDGSTS.E [R247+0x42900], desc[UR60][R230.64], P2 ;  /* 0x42900000e6f77fae */ /* 0x0003e8000912187c */
[----:B------:R1:W-:Y:S04]  /*41000*/  LDGSTS.E [R247+0x42d00], desc[UR60][R216.64], P2 ;  /* 0x42d00000d8f77fae */ /* 0x0003e8000912187c */
[----:B------:R1:W-:Y:S04]  /*41010*/  LDGSTS.E [R247+0x43100], desc[UR60][R214.64], P2 ;  /* 0x43100000d6f77fae */ /* 0x0003e8000912187c */
[----:B------:R1:W-:Y:S04]  /*41020*/  LDGSTS.E [R247+0x43500], desc[UR60][R200.64], P2 ;  /* 0x43500000c8f77fae */ /* 0x0003e8000912187c */
[----:B------:R1:W-:Y:S01]  /*41030*/  LDGSTS.E [R247+0x43900], desc[UR60][R198.64], P2 ;  /* 0x43900000c6f77fae */ /* 0x0003e2000912187c */
[----:B---3--:R-:W-:-:S03]  /*41040*/  IMAD.WIDE R184, R3, 0x4, R16 ;  /* 0x0000000403b87825 */ /* 0x008fc600078e0210 */
[----:B------:R-:W3:Y:S04]  /*41050*/  LDL.LU.64 R16, [R1+0x678] ;  /* 0x0006780001107983 */ /* 0x000ee80000300a00 */
[----:B------:R-:W-:Y:S04]  /*41060*/  STL.64 [R1+0x2068], R214 ;  /* 0x002068d601007387 */ /* 0x000fe80000100a00 */
[----:B------:R1:W-:Y:S01]  /*41070*/  LDGSTS.E [R247+0x43d00], desc[UR60][R184.64], P2 ;  /* 0x43d00000b8f77fae */ /* 0x0003e2000912187c */
[----:B----4-:R-:W-:-:S03]  /*41080*/  IMAD.WIDE R182, R3, 0x4, R20 ;  /* 0x0000000403b67825 */ /* 0x010fc600078e0214 */
[----:B------:R-:W4:Y:S04]  /*41090*/  LDL.LU.64 R20, [R1+0x640] ;  /* 0x0006400001147983 */ /* 0x000f280000300a00 */
[----:B------:R-:W-:Y:S04]  /*410a0*/  STL.64 [R1+0x20a8], R200 ;  /* 0x0020a8c801007387 */ /* 0x000fe80000100a00 */
[----:B------:R1:W-:Y:S01]  /*410b0*/  LDGSTS.E [R247+0x44100], desc[UR60][R182.64], P2 ;  /* 0x44100000b6f77fae */ /* 0x0003e2000912187c */
[----:B------:R-:W-:-:S03]  /*410c0*/  IMAD.WIDE R168, R3, 0x4, R80 ;  /* 0x0000000403a87825 */ /* 0x000fc600078e0250 */
[----:B------:R-:W4:Y:S04]  /*410d0*/  LDL.LU.64 R80, [R1+0x608] ;  /* 0x0006080001507983 */ /* 0x000f280000300a00 */
[----:B------:R-:W-:Y:S01]  /*410e0*/  STL.64 [R1+0x20e8], R198 ;  /* 0x0020e8c601007387 */ /* 0x000fe20000100a00 */
[----:B------:R-:W-:-:S03]  /*410f0*/  IMAD.WIDE R166, R3, 0x4, R78 ;  /* 0x0000000403a67825 */ /* 0x000fc600078e024e */
[----:B------:R-:W4:Y:S04]  /*41100*/  LDL.LU.64 R78, [R1+0x5d0] ;  /* 0x0005d000014e7983 */ /* 0x000f280000300a00 */
[----:B------:R-:W-:Y:S04]  /*41110*/  STL.64 [R1+0x2128], R184 ;  /* 0x002128b801007387 */ /* 0x000fe80000100a00 */
[----:B------:R1:W-:Y:S01]  /*41120*/  LDGSTS.E [R247+0x44500], desc[UR60][R168.64], P2 ;  /* 0x44500000a8f77fae */ /* 0x0003e2000912187c */
[----:B------:R-:W-:-:S03]  /*41130*/  IMAD.WIDE R44, R3, 0x4, R90 ;  /* 0x00000004032c7825 */ /* 0x000fc600078e025a */
[----:B------:R1:W-:Y:S01]  /*41140*/  LDGSTS.E [R247+0x44900], desc[UR60][R166.64], P2 ;  /* 0x44900000a6f77fae */ /* 0x0003e2000912187c */
[----:B------:R-:W-:-:S03]  /*41150*/  IMAD.WIDE R152, R3, 0x4, R76 ;  /* 0x0000000403987825 */ /* 0x000fc600078e024c */
[----:B------:R-:W4:Y:S04]  /*41160*/  LDL.LU.64 R76, [R1+0x590] ;  /* 0x00059000014c7983 */ /* 0x000f280000300a00 */
[----:B------:R-:W-:Y:S01]  /*41170*/  STL.64 [R1+0x2168], R182 ;  /* 0x002168b601007387 */ /* 0x000fe20000100a00 */
[----:B------:R-:W-:-:S03]  /*41180*/  IMAD.WIDE R150, R3, 0x4, R28 ;  /* 0x0000000403967825 */ /* 0x000fc600078e021c */
[----:B------:R-:W-:Y:S04]  /*41190*/  STL.64 [R1+0x21a8], R168 ;  /* 0x0021a8a801007387 */ /* 0x000fe80000100a00 */
[----:B------:R1:W-:Y:S01]  /*411a0*/  LDGSTS.E [R247+0x44d00], desc[UR60][R152.64], P2 ;  /* 0x44d0000098f77fae */ /* 0x0003e2000912187c */
[----:B--2---:R-:W-:-:S03]  /*411b0*/  IMAD.WIDE R136, R3, 0x4, R22 ;  /* 0x0000000403887825 */ /* 0x004fc600078e0216 */
[----:B------:R-:W2:Y:S04]  /*411c0*/  LDL.LU.64 R22, [R1+0x558] ;  /* 0x0005580001167983 */ /* 0x000ea80000300a00 */
[----:B------:R-:W-:Y:S04]  /*411d0*/  STL.64 [R1+0x21e8], R166 ;  /* 0x0021e8a601007387 */ /* 0x000fe80000100a00 */
[----:B------:R1:W-:Y:S04]  /*411e0*/  LDGSTS.E [R247+0x45100], desc[UR60][R150.64], P2 ;  /* 0x4510000096f77fae */ /* 0x0003e8000912187c */
[----:B------:R1:W-:Y:S01]  /*411f0*/  LDGSTS.E [R247+0x45500], desc[UR60][R136.64], P2 ;  /* 0x4550000088f77fae */ /* 0x0003e2000912187c */
[----:B------:R-:W-:-:S03]  /*41200*/  IMAD.WIDE R134, R3, 0x4, R14 ;  /* 0x0000000403867825 */ /* 0x000fc600078e020e */
[----:B------:R-:W2:Y:S04]  /*41210*/  LDL.LU.64 R14, [R1+0x520] ;  /* 0x00052000010e7983 */ /* 0x000ea80000300a00 */
[----:B------:R-:W-:Y:S01]  /*41220*/  STL.64 [R1+0x2228], R152 ;  /* 0x0022289801007387 */ /* 0x000fe20000100a00 */
[----:B------:R-:W-:-:S03]  /*41230*/  IMAD.WIDE R120, R3, 0x4, R26 ;  /* 0x0000000403787825 */ /* 0x000fc600078e021a */
[----:B------:R-:W-:Y:S04]  /*41240*/  STL.64 [R1+0x2268], R150 ;  /* 0x0022689601007387 */ /* 0x000fe80000100a00 */
[----:B------:R1:W-:Y:S01]  /*41250*/  LDGSTS.E [R247+0x45900], desc[UR60][R134.64], P2 ;  /* 0x4590000086f77fae */ /* 0x0003e2000912187c */
[----:B------:R-:W-:-:S03]  /*41260*/  IMAD.WIDE R118, R3, 0x4, R4 ;  /* 0x0000000403767825 */ /* 0x000fc600078e0204 */
[----:B------:R-:W2:Y:S04]  /*41270*/  LDL.LU.64 R4, [R1+0x4e0] ;  /* 0x0004e00001047983 */ /* 0x000ea80000300a00 */
[----:B------:R-:W-:Y:S01]  /*41280*/  STL.64 [R1+0x22a8], R136 ;  /* 0x0022a88801007387 */ /* 0x000fe20000100a00 */
[----:B------:R-:W-:-:S03]  /*41290*/  IMAD.WIDE R104, R3, 0x4, R18 ;  /* 0x0000000403687825 */ /* 0x000fc600078e0212 */
[----:B------:R-:W2:Y:S04]  /*412a0*/  LDL.LU.64 R18, [R1+0x4a0] ;  /* 0x0004a00001127983 */ /* 0x000ea80000300a00 */
[----:B------:R-:W-:Y:S04]  /*412b0*/  STL.64 [R1+0x22e8], R134 ;  /* 0x0022e88601007387 */ /* 0x000fe80000100a00 */
[----:B------:R-:W-:Y:S01]  /*412c0*/  STL.64 [R1+0x2328], R120 ;  /* 0x0023287801007387 */ /* 0x000fe20000100a00 */
[----:B------:R-:W-:-:S03]  /*412d0*/  IMAD.WIDE R102, R3, 0x4, R24 ;  /* 0x0000000403667825 */ /* 0x000fc600078e0218 */
        /* <DEDUP_REMOVED lines=19> */
[----:B------:R-:W-:Y:S04]  /*41410*/  STL.64 [R1+0x2480], R86 ;  /* 0x0024805601007387 */ /* 0x000fe80000100a00 */
[----:B------:R-:W4:Y:S01]  /*41420*/  LDL.LU.64 R34, [R1+0x2e0] ;  /* 0x0002e00001227983 */ /* 0x000f220000300a00 */
[----:B------:R-:W-:-:S03]  /*41430*/  IMAD.WIDE R76, R3, 0x4, R76 ;  /* 0x00000004034c7825 */ /* 0x000fc600078e024c */
[----:B------:R-:W4:Y:S04]  /*41440*/  LDL.LU.64 R28, [R1+0x2a0] ;  /* 0x0002a000011c7983 */ /* 0x000f280000300a00 */
[----:B------:R-:W-:Y:S04]  /*41450*/  STL.64 [R1+0x24c8], R80 ;  /* 0x0024c85001007387 */ /* 0x000fe80000100a00 */
[----:B------:R-:W4:Y:S04]  /*41460*/  LDL.LU.64 R24, [R1+0x260] ;  /* 0x0002600001187983 */ /* 0x000f280000300a00 */
[----:B------:R1:W-:Y:S01]  /*41470*/  LDGSTS.E [R247+0x47100], desc[UR60][R86.64], P2 ;  /* 0x4710000056f77fae */ /* 0x0003e2000912187c */
[----:B--2---:R-:W-:-:S03]  /*41480*/  IMAD.WIDE R74, R3, 0x4, R22 ;  /* 0x00000004034a7825 */ /* 0x004fc600078e0216 */
[----:B------:R2:W-:Y:S04]  /*41490*/  LDGSTS.E [R247+0x47500], desc[UR60][R80.64], P2 ;  /* 0x4750000050f77fae */ /* 0x0005e8000912187c */
[----:B------:R2:W-:Y:S04]  /*414a0*/  LDGSTS.E [R247+0x47900], desc[UR60][R78.64], P2 ;  /* 0x479000004ef77fae */ /* 0x0005e8000912187c */
[----:B------:R2:W-:Y:S04]  /*414b0*/  LDGSTS.E [R247+0x47d00], desc[UR60][R76.64], P2 ;  /* 0x47d000004cf77fae */ /* 0x0005e8000912187c */
[----:B------:R2:W-:Y:S01]  /*414c0*/  LDGSTS.E [R247+0x60100], desc[UR60][R74.64], P2 ;  /* 0x601000004af77fae */ /* 0x0005e2000912187c */
[----:B------:R-:W-:-:S03]  /*414d0*/  IMAD.WIDE R72, R3, 0x4, R14 ;  /* 0x0000000403487825 */ /* 0x000fc600078e020e */
[----:B------:R-:W2:Y:S04]  /*414e0*/  LDL.LU.64 R14, [R1+0x220] ;  /* 0x00022000010e7983 */ /* 0x000ea80000300a00 */
[----:B------:R-:W-:Y:S04]  /*414f0*/  STL.64 [R1+0x24f8], R78 ;  /* 0x0024f84e01007387 */ /* 0x000fe80000100a00 */
[----:B------:R1:W-:Y:S01]  /*41500*/  LDGSTS.E [R247+0x60500], desc[UR60][R72.64], P2 ;  /* 0x6050000048f77fae */ /* 0x0003e2000912187c */
[----:B------:R-:W-:-:S03]  /*41510*/  IMAD.WIDE R70, R3, 0x4, R4 ;  /* 0x0000000403467825 */ /* 0x000fc600078e0204 */
[----:B------:R-:W2:Y:S04]  /*41520*/  LDL.LU.64 R4, [R1+0x1e0] ;  /* 0x0001e00001047983 */ /* 0x000ea80000300a00 */
[----:B------:R-:W2:Y:S01]  /*41530*/  LDL.LU.64 R32, [R1+0x1a0] ;  /* 0x0001a00001207983 */ /* 0x000ea20000300a00 */
[----:B------:R-:W-:-:S03]  /*41540*/  IMAD.WIDE R68, R3, 0x4, R18 ;  /* 0x0000000403447825 */ /* 0x000fc600078e0212 */
[----:B------:R-:W-:Y:S04]  /*41550*/  STL.64 [R1+0x2528], R76 ;  /* 0x0025284c01007387 */ /* 0x000fe80000100a00 */
[----:B------:R-:W2:Y:S04]  /*41560*/  LDL.LU.64 R18, [R1+0x160] ;  /* 0x0001600001127983 */ /* 0x000ea80000300a00 */
[----:B------:R-:W2:Y:S04]  /*41570*/  LDL.LU.64 R30, [R1+0x120] ;  /* 0x00012000011e7983 */ /* 0x000ea80000300a00 */
[----:B------:R-:W-:Y:S04]  /*41580*/  STL.64 [R1+0x2a58], R74 ;  /* 0x002a584a01007387 */ /* 0x000fe80000100a00 */
[----:B------:R-:W2:Y:S04]  /*41590*/  LDL.LU.64 R26, [R1+0xe0] ;  /* 0x0000e000011a7983 */ /* 0x000ea80000300a00 */
[----:B------:R-:W-:Y:S04]  /*415a0*/  LDGSTS.E [R247+0x60900], desc[UR60][R70.64], P2 ;  /* 0x6090000046f77fae */ /* 0x000fe8000912187c */
[----:B------:R-:W-:Y:S01]  /*415b0*/  LDGSTS.E [R247+0x60d00], desc[UR60][R68.64], P2 ;  /* 0x60d0000044f77fae */ /* 0x000fe2000912187c */
[----:B---3--:R-:W-:-:S03]  /*415c0*/  IMAD.WIDE R66, R3, 0x4, R16 ;  /* 0x0000000403427825 */ /* 0x008fc600078e0210 */
[----:B------:R-:W3:Y:S04]  /*415d0*/  LDL.LU.64 R16, [R1+0xa0] ;  /* 0x0000a00001107983 */ /* 0x000ee80000300a00 */
[----:B------:R-:W-:Y:S04]  /*415e0*/  STL.64 [R1+0x2b50], R72 ;  /* 0x002b504801007387 */ /* 0x000fe80000100a00 */
[----:B------:R-:W3:Y:S01]  /*415f0*/  LDL.LU.64 R22, [R1+0x60] ;  /* 0x0000600001167983 */ /* 0x000ee20000300a00 */
[----:B----4-:R-:W-:-:S03]  /*41600*/  IMAD.WIDE R64, R3, 0x4, R20 ;  /* 0x0000000403407825 */ /* 0x010fc600078e0214 */
[----:B------:R-:W4:Y:S04]  /*41610*/  LDL.LU.64 R20, [R1+0x20] ;  /* 0x0000200001147983 */ /* 0x000f280000300a00 */
[----:B------:R-:W-:Y:S04]  /*41620*/  STL.64 [R1+0x2b48], R70 ;  /* 0x002b484601007387 */ /* 0x000fe80000100a00 */
        /* <DEDUP_REMOVED lines=11> */
[----:B------:R-:W-:Y:S01]  /*416e0*/  STL.64 [R1+0x2b10], R56 ;  /* 0x002b103801007387 */ /* 0x000fe20000100a00 */
[----:B------:R-:W-:-:S03]  /*416f0*/  IMAD.WIDE R28, R3, 0x4, R28 ;  /* 0x00000004031c7825 */ /* 0x000fc600078e021c */
[----:B------:R-:W-:Y:S01]  /*41700*/  STL.64 [R1+0x2b08], R54 ;  /* 0x002b083601007387 */ /* 0x000fe20000100a00 */
[----:B------:R-:W-:-:S03]  /*41710*/  IMAD.WIDE R24, R3, 0x4, R24 ;  /* 0x0000000403187825 */ /* 0x000fc600078e0218 */
[----:B------:R-:W-:Y:S04]  /*41720*/  STL.64 [R1+0x2b00], R28 ;  /* 0x002b001c01007387 */ /* 0x000fe80000100a00 */
[----:B------:R1:W-:Y:S01]  /*41730*/  STL.64 [R1+0x2af8], R24 ;  /* 0x002af81801007387 */ /* 0x0003e20000100a00 */
[----:B------:R-:W-:-:S03]  /*41740*/  IMAD.WIDE R42, R3, 0x4, R106 ;  /* 0x00000004032a7825 */ /* 0x000fc600078e026a */
[----:B------:R-:W-:Y:S01]  /*41750*/  LDGSTS.E [R247+0x61100], desc[UR60][R66.64], P2 ;  /* 0x6110000042f77fae */ /* 0x000fe2000912187c */
[----:B------:R-:W-:-:S03]  /*41760*/  IMAD.WIDE R40, R3, 0x4, R122 ;  /* 0x0000000403287825 */ /* 0x000fc600078e027a */
[----:B------:R-:W-:Y:S01]  /*41770*/  LDGSTS.E [R247+0x61500], desc[UR60][R64.64], P2 ;  /* 0x6150000040f77fae */ /* 0x000fe2000912187c */
[----:B------:R-:W-:-:S03]  /*41780*/  IMAD.WIDE R38, R3, 0x4, R138 ;  /* 0x0000000403267825 */ /* 0x000fc600078e028a */
[----:B------:R-:W-:Y:S01]  /*41790*/  LDGSTS.E [R247+0x61900], desc[UR60][R62.64], P2 ;  /* 0x619000003ef77fae */ /* 0x000fe2000912187c */
[----:B--2---:R-:W-:-:S03]  /*417a0*/  IMAD.WIDE R14, R3, 0x4, R14 ;  /* 0x00000004030e7825 */ /* 0x004fc600078e020e */
[----:B------:R-:W-:Y:S04]  /*417b0*/  LDGSTS.E [R247+0x61d00], desc[UR60][R60.64], P2 ;  /* 0x61d000003cf77fae */ /* 0x000fe8000912187c */
[----:B------:R2:W-:Y:S01]  /*417c0*/  STL.64 [R1+0x2af0], R14 ;  /* 0x002af00e01007387 */ /* 0x0005e20000100a00 */
[----:B------:R-:W-:-:S03]  /*417d0*/  IMAD.WIDE R4, R3, 0x4, R4 ;  /* 0x0000000403047825 */ /* 0x000fc600078e0204 */
[----:B------:R-:W-:Y:S01]  /*417e0*/  LDGSTS.E [R247+0x62100], desc[UR60][R58.64], P2 ;  /* 0x621000003af77fae */ /* 0x000fe2000912187c */
[----:B------:R-:W-:-:S03]  /*417f0*/  IMAD.WIDE R52, R3, 0x4, R32 ;  /* 0x0000000403347825 */ /* 0x000fc600078e0220 */
[----:B------:R2:W-:Y:S01]  /*41800*/  STL.64 [R1+0x2ae8], R4 ;  /* 0x002ae80401007387 */ /* 0x0005e20000100a00 */
[----:B------:R-:W-:-:S03]  /*41810*/  IMAD.WIDE R18, R3, 0x4, R18 ;  /* 0x0000000403127825 */ /* 0x000fc600078e0212 */
[----:B------:R-:W-:Y:S01]  /*41820*/  STL.64 [R1+0x2ae0], R52 ;  /* 0x002ae03401007387 */ /* 0x000fe20000100a00 */
[----:B------:R-:W-:-:S03]  /*41830*/  IMAD.WIDE R50, R3, 0x4, R30 ;  /* 0x0000000403327825 */ /* 0x000fc600078e021e */
[----:B------:R2:W-:Y:S01]  /*41840*/  STL.64 [R1+0x2ad8], R18 ;  /* 0x002ad81201007387 */ /* 0x0005e20000100a00 */
        /* <DEDUP_REMOVED lines=11> */
[----:B------:R-:W-:Y:S04]  /*41900*/  LDGSTS.E [R247+0x63500], desc[UR60][R14.64], P2 ;  /* 0x635000000ef77fae */ /* 0x000fe8000912187c */
[----:B------:R-:W-:Y:S04]  /*41910*/  LDGSTS.E [R247+0x63900], desc[UR60][R4.64], P2 ;  /* 0x6390000004f77fae */ /* 0x000fe8000912187c */
[----:B------:R-:W-:Y:S04]  /*41920*/  LDGSTS.E [R247+0x63d00], desc[UR60][R52.64], P2 ;  /* 0x63d0000034f77fae */ /* 0x000fe8000912187c */
[----:B------:R-:W-:Y:S04]  /*41930*/  LDGSTS.E [R247+0x64100], desc[UR60][R18.64], P2 ;  /* 0x6410000012f77fae */ /* 0x000fe8000912187c */
[----:B------:R-:W-:Y:S04]  /*41940*/  LDGSTS.E [R247+0x64500], desc[UR60][R50.64], P2 ;  /* 0x6450000032f77fae */ /* 0x000fe8000912187c */
[----:B------:R-:W-:Y:S01]  /*41950*/  LDGSTS.E [R247+0x64900], desc[UR60][R26.64], P2 ;  /* 0x649000001af77fae */ /* 0x000fe2000912187c */
[----:B---3--:R-:W-:-:S04]  /*41960*/  IMAD.WIDE R16, R3, 0x4, R16 ;  /* 0x0000000403107825 */ /* 0x008fc800078e0210 */
[C---:B------:R-:W-:Y:S01]  /*41970*/  IMAD.WIDE R48, R3.reuse, 0x4, R22 ;  /* 0x0000000403307825 */ /* 0x040fe200078e0216 */
[----:B------:R3:W-:Y:S03]  /*41980*/  STL.64 [R1+0x2ac0], R16 ;  /* 0x002ac01001007387 */ /* 0x0007e60000100a00 */
[C---:B----4-:R-:W-:Y:S01]  /*41990*/  IMAD.WIDE R46, R3.reuse, 0x4, R20 ;  /* 0x00000004032e7825 */ /* 0x050fe200078e0214 */
[----:B------:R-:W-:Y:S03]  /*419a0*/  STL.64 [R1+0x2ab8], R48 ;  /* 0x002ab83001007387 */ /* 0x000fe60000100a00 */
[C---:B------:R-:W-:Y:S01]  /*419b0*/  IMAD.WIDE R22, R3.reuse, 0x4, R170 ;  /* 0x0000000403167825 */ /* 0x040fe200078e02aa */
[----:B------:R-:W-:Y:S04]  /*419c0*/  STL.64 [R1+0x2ab0], R46 ;  /* 0x002ab02e01007387 */ /* 0x000fe80000100a00 */
[----:B------:R-:W-:Y:S04]  /*419d0*/  STL.64 [R1+0x2aa8], R44 ;  /* 0x002aa82c01007387 */ /* 0x000fe80000100a00 */
[----:B------:R-:W-:Y:S01]  /*419e0*/  STL.64 [R1+0x2aa0], R42 ;  /* 0x002aa02a01007387 */ /* 0x000fe20000100a00 */
[----:B------:R-:W-:-:S03]  /*419f0*/  IMAD.WIDE R20, R3, 0x4, R218 ;  /* 0x0000000403147825 */ /* 0x000fc600078e02da */
[----:B------:R-:W-:Y:S04]  /*41a00*/  STL.64 [R1+0x2a98], R40 ;  /* 0x002a982801007387 */ /* 0x000fe80000100a00 */
[----:B------:R-:W-:Y:S04]  /*41a10*/  STL.64 [R1+0x2a90], R38 ;  /* 0x002a902601007387 */ /* 0x000fe80000100a00 */
[----:B------:R-:W-:Y:S04]  /*41a20*/  STL.64 [R1+0x2a88], R36 ;  /* 0x002a882401007387 */ /* 0x000fe80000100a00 */
[----:B------:R4:W-:Y:S04]  /*41a30*/  STL.64 [R1+0x2a80], R22 ;  /* 0x002a801601007387 */ /* 0x0009e80000100a00 */
[----:B------:R-:W-:Y:S04]  /*41a40*/  STL.64 [R1+0x2a78], R34 ;  /* 0x002a782201007387 */ /* 0x000fe80000100a00 */
[----:B-1----:R-:W4:Y:S04]  /*41a50*/  LDL.LU.64 R220, [R1+0x2de8] ;  /* 0x002de80001dc7983 */ /* 0x002f280000300a00 */
[----:B------:R-:W-:Y:S04]  /*41a60*/  STL.64 [R1+0x2a70], R32 ;  /* 0x002a702001007387 */ /* 0x000fe80000100a00 */
[----:B------:R-:W4:Y:S04]  /*41a70*/  LDL.LU.64 R204, [R1+0x2de0] ;  /* 0x002de00001cc7983 */ /* 0x000f280000300a00 */
[----:B------:R1:W-:Y:S04]  /*41a80*/  STL.64 [R1+0x2a68], R20 ;  /* 0x002a681401007387 */ /* 0x0003e80000100a00 */
[----:B------:R-:W4:Y:S04]  /*41a90*/  LDL.LU.64 R188, [R1+0x2dd8] ;  /* 0x002dd80001bc7983 */ /* 0x000f280000300a00 */
[----:B------:R1:W-:Y:S04]  /*41aa0*/  STL.64 [R1+0x2a60], R30 ;  /* 0x002a601e01007387 */ /* 0x0003e80000100a00 */
[----:B------:R-:W4:Y:S04]  /*41ab0*/  LDL.LU.64 R172, [R1+0x2dd0] ;  /* 0x002dd00001ac7983 */ /* 0x000f280000300a00 */
[----:B------:R-:W4:Y:S04]  /*41ac0*/  LDL.LU.64 R156, [R1+0x2dc8] ;  /* 0x002dc800019c7983 */ /* 0x000f280000300a00 */
[----:B------:R-:W4:Y:S04]  /*41ad0*/  LDL.LU.64 R140, [R1+0x2dc0] ;  /* 0x002dc000018c7983 */ /* 0x000f280000300a00 */
[----:B------:R-:W4:Y:S04]  /*41ae0*/  LDL.LU.64 R124, [R1+0x2db8] ;  /* 0x002db800017c7983 */ /* 0x000f280000300a00 */
[----:B------:R-:W4:Y:S04]  /*41af0*/  LDL.LU.64 R108, [R1+0x2db0] ;  /* 0x002db000016c7983 */ /* 0x000f280000300a00 */
[----:B------:R-:W4:Y:S04]  /*41b00*/  LDL.LU.64 R92, [R1+0x2da8] ;  /* 0x002da800015c7983 */ /* 0x000f280000300a00 */
[----:B------:R-:W4:Y:S04]  /*41b10*/  LDL.LU.64 R24, [R1+0xc58] ;  /* 0x000c580001187983 */ /* 0x000f280000300a00 */
[----:B------:R-:W4:Y:S04]  /*41b20*/  LDL.LU.64 R28, [R1+0xc20] ;  /* 0x000c2000011c7983 */ /* 0x000f280000300a00 */
[----:B--2---:R-:W2:Y:S04]  /*41b30*/  LDL.LU.64 R14, [R1+0xbe8] ;  /* 0x000be800010e7983 */ /* 0x004ea80000300a00 */
[----:B------:R-:W2:Y:S04]  /*41b40*/  LDL.LU.64 R4, [R1+0xbb0] ;  /* 0x000bb00001047983 */ /* 0x000ea80000300a00 */
[----:B------:R-:W2:Y:S04]  /*41b50*/  LDL.LU.64 R18, [R1+0xb78] ;  /* 0x000b780001127983 */ /* 0x000ea80000300a00 */
[----:B------:R-:W2:Y:S04]  /*41b60*/  LDL.LU.64 R26, [R1+0xb40] ;  /* 0x000b4000011a7983 */ /* 0x000ea80000300a00 */
[----:B------:R-:W-:Y:S04]  /*41b70*/  LDGSTS.E [R247+0x64d00], desc[UR60][R16.64], P2 ;  /* 0x64d0000010f77fae */ /* 0x000fe8000912187c */
[----:B------:R-:W-:Y:S04]  /*41b80*/  LDGSTS.E [R247+0x65100], desc[UR60][R48.64], P2 ;  /* 0x6510000030f77fae */ /* 0x000fe8000912187c */
[----:B------:R-:W-:Y:S04]  /*41b90*/  LDGSTS.E [R247+0x65500], desc[UR60][R46.64], P2 ;  /* 0x655000002ef77fae */ /* 0x000fe8000912187c */
[----:B---3--:R-:W3:Y:S04]  /*41ba0*/  LDL.LU.64 R16, [R1+0xb08] ;  /* 0x000b080001107983 */ /* 0x008ee80000300a00 */
[----:B------:R-:W3:Y:S04]  /*41bb0*/  LDL.LU.64 R80, [R1+0xad0] ;  /* 0x000ad00001507983 */ /* 0x000ee80000300a00 */
[----:B------:R3:W-:Y:S04]  /*41bc0*/  LDGSTS.E [R247+0x65900], desc[UR60][R44.64], P2 ;  /* 0x659000002cf77fae */ /* 0x0007e8000912187c */
[----:B------:R-:W-:Y:S04]  /*41bd0*/  LDGSTS.E [R247+0x65d00], desc[UR60][R42.64], P2 ;  /* 0x65d000002af77fae */ /* 0x000fe8000912187c */
[----:B------:R-:W3:Y:S04]  /*41be0*/  LDL.LU.64 R78, [R1+0xa98] ;  /* 0x000a9800014e7983 */ /* 0x000ee80000300a00 */
[----:B------:R-:W-:Y:S04]  /*41bf0*/  LDGSTS.E [R247+0x66100], desc[UR60][R40.64], P2 ;  /* 0x6610000028f77fae */ /* 0x000fe8000912187c */
[----:B------:R-:W-:Y:S04]  /*41c00*/  LDGSTS.E [R247+0x66500], desc[UR60][R38.64], P2 ;  /* 0x6650000026f77fae */ /* 0x000fe8000912187c */
[----:B------:R-:W3:Y:S04]  /*41c10*/  LDL.LU.64 R76, [R1+0xa60] ;  /* 0x000a6000014c7983 */ /* 0x000ee80000300a00 */
[----:B------:R-:W-:Y:S04]  /*41c20*/  LDGSTS.E [R247+0x66900], desc[UR60][R36.64], P2 ;  /* 0x6690000024f77fae */ /* 0x000fe8000912187c */
[----:B------:R-:W-:Y:S04]  /*41c30*/  LDGSTS.E [R247+0x66d00], desc[UR60][R22.64], P2 ;  /* 0x66d0000016f77fae */ /* 0x000fe8000912187c */
[----:B------:R3:W-:Y:S04]  /*41c40*/  LDGSTS.E [R247+0x67100], desc[UR60][R34.64], P2 ;  /* 0x6710000022f77fae */ /* 0x0007e8000912187c */
[----:B------:R3:W-:Y:S04]  /*41c50*/  LDGSTS.E [R247+0x67500], desc[UR60][R32.64], P2 ;  /* 0x6750000020f77fae */ /* 0x0007e8000912187c */
[----:B----4-:R-:W4:Y:S04]  /*41c60*/  LDL.LU.64 R22, [R1+0xa28] ;  /* 0x000a280001167983 */ /* 0x010f280000300a00 */
[----:B------:R-:W-:Y:S04]  /*41c70*/  LDGSTS.E [R247+0x67900], desc[UR60][R20.64], P2 ;  /* 0x6790000014f77fae */ /* 0x000fe8000912187c */
[----:B------:R4:W-:Y:S04]  /*41c80*/  LDGSTS.E [R247+0x67d00], desc[UR60][R30.64], P2 ;  /* 0x67d000001ef77fae */ /* 0x0009e8000912187c */
[----:B-1----:R-:W4:Y:S01]  /*41c90*/  LDL.LU.64 R20, [R1+0x9f0] ;  /* 0x0009f00001147983 */ /* 0x002f220000300a00 */
[----:B------:R-:W-:-:S03]  /*41ca0*/  IMAD.WIDE R232, R3, 0x4, R24 ;  /* 0x0000000403e87825 */ /* 0x000fc600078e0218 */
[----:B------:R-:W4:Y:S01]  /*41cb0*/  LDL.LU.64 R24, [R1+0x9b8] ;  /* 0x0009b80001187983 */ /* 0x000f220000300a00 */
[----:B------:R-:W-:-:S03]  /*41cc0*/  IMAD.WIDE R230, R3, 0x4, R28 ;  /* 0x0000000403e67825 */ /* 0x000fc600078e021c */
[----:B------:R-:W-:Y:S01]  /*41cd0*/  LDGSTS.E [R248+0x40180], desc[UR60][R232.64], P2 ;  /* 0x40180000e8f87fae */ /* 0x000fe2000912187c */
[----:B--2---:R-:W-:-:S03]  /*41ce0*/  IMAD.WIDE R218, R3, 0x4, R14 ;  /* 0x0000000403da7825 */ /* 0x004fc600078e020e */
[----:B------:R-:W2:Y:S01]  /*41cf0*/  LDL.LU.64 R14, [R1+0x980] ;  /* 0x00098000010e7983 */ /* 0x000ea20000300a00 */
[----:B------:R-:W-:-:S03]  /*41d00*/  IMAD.WIDE R216, R3, 0x4, R4 ;  /* 0x0000000403d87825 */ /* 0x000fc600078e0204 */
[----:B------:R-:W2:Y:S01]  /*41d10*/  LDL.LU.64 R4, [R1+0x948] ;  /* 0x0009480001047983 */ /* 0x000ea20000300a00 */
[----:B------:R-:W-:-:S03]  /*41d20*/  IMAD.WIDE R214, R3, 0x4, R18 ;  /* 0x0000000403d67825 */ /* 0x000fc600078e0212 */
[----:B------:R-:W-:Y:S04]  /*41d30*/  STL.64 [R1+0x11b8], R232 ;  /* 0x0011b8e801007387 */ /* 0x000fe80000100a00 */
[----:B------:R-:W2:Y:S04]  /*41d40*/  LDL.LU.64 R18, [R1+0x910] ;  /* 0x0009100001127983 */ /* 0x000ea80000300a00 */
[----:B------:R-:W-:Y:S04]  /*41d50*/  STL.64 [R1+0x11c8], R230 ;  /* 0x0011c8e601007387 */ /* 0x000fe80000100a00 */
[----:B------:R-:W-:Y:S01]  /*41d60*/  STL.64 [R1+0x11e8], R218 ;  /* 0x0011e8da01007387 */ /* 0x000fe20000100a00 */
[----:B------:R-:W-:-:S03]  /*41d70*/  IMAD.WIDE R202, R3, 0x4, R26 ;  /* 0x0000000403ca7825 */ /* 0x000fc600078e021a */
[----:B------:R-:W-:Y:S01]  /*41d80*/  LDGSTS.E [R248+0x40580], desc[UR60][R230.64], P2 ;  /* 0x40580000e6f87fae */ /* 0x000fe2000912187c */
[----:B---3--:R-:W-:-:S03]  /*41d90*/  IMAD.WIDE R200, R3, 0x4, R16 ;  /* 0x0000000403c87825 */ /* 0x008fc600078e0210 */
[----:B------:R-:W3:Y:S01]  /*41da0*/  LDL.LU.64 R16, [R1+0x8d8] ;  /* 0x0008d80001107983 */ /* 0x000ee20000300a00 */
[----:B------:R-:W-:-:S03]  /*41db0*/  IMAD.WIDE R198, R3, 0x4, R80 ;  /* 0x0000000403c67825 */ /* 0x000fc600078e0250 */
[----:B------:R-:W-:Y:S04]  /*41dc0*/  STL.64 [R1+0x1208], R216 ;  /* 0x001208d801007387 */ /* 0x000fe80000100a00 */
[----:B------:R-:W3:Y:S04]  /*41dd0*/  LDL.LU.64 R80, [R1+0x8a0] ;  /* 0x0008a00001507983 */ /* 0x000ee80000300a00 */
[----:B------:R-:W-:Y:S01]  /*41de0*/  STL.64 [R1+0x1228], R214 ;  /* 0x001228d601007387 */ /* 0x000fe20000100a00 */
[----:B------:R-:W-:-:S03]  /*41df0*/  IMAD.WIDE R186, R3, 0x4, R78 ;  /* 0x0000000403ba7825 */ /* 0x000fc600078e024e */
[----:B------:R-:W3:Y:S04]  /*41e00*/  LDL.LU.64 R78, [R1+0x868] ;  /* 0x00086800014e7983 */ /* 0x000ee80000300a00 */
[----:B------:R-:W-:Y:S04]  /*41e10*/  STL.64 [R1+0x1258], R202 ;  /* 0x001258ca01007387 */ /* 0x000fe80000100a00 */
[----:B------:R-:W-:Y:S01]  /*41e20*/  LDGSTS.E [R248+0x40980], desc[UR60][R218.64], P2 ;  /* 0x40980000daf87fae */ /* 0x000fe2000912187c */
[----:B------:R-:W-:-:S03]  /*41e30*/  IMAD.WIDE R184, R3, 0x4, R76 ;  /* 0x0000000403b87825 */ /* 0x000fc600078e024c */
[----:B------:R-:W3:Y:S04]  /*41e40*/  LDL.LU.64 R76, [R1+0x830] ;  /* 0x00083000014c7983 */ /* 0x000ee80000300a00 */
[----:B------:R-:W-:Y:S04]  /*41e50*/  STL.64 [R1+0x1288], R200 ;  /* 0x001288c801007387 */ /* 0x000fe80000100a00 */
[----:B------:R-:W3:Y:S04]  /*41e60*/  LDL.LU.64 R28, [R1+0x7f8] ;  /* 0x0007f800011c7983 */ /* 0x000ee80000300a00 */
[----:B------:R-:W-:Y:S04]  /*41e70*/  LDGSTS.E [R248+0x40d80], desc[UR60][R216.64], P2 ;  /* 0x40d80000d8f87fae */ /* 0x000fe8000912187c */
[----:B------:R1:W-:Y:S01]  /*41e80*/  LDGSTS.E [R248+0x41180], desc[UR60][R214.64], P2 ;  /* 0x41180000d6f87fae */ /* 0x0003e2000912187c */
[----:B----4-:R-:W-:-:S03]  /*41e90*/  IMAD.WIDE R182, R3, 0x4, R22 ;  /* 0x0000000403b67825 */ /* 0x010fc600078e0216 */
[----:B------:R-:W4:Y:S04]  /*41ea0*/  LDL.LU.64 R22, [R1+0x7c0] ;  /* 0x0007c00001167983 */ /* 0x000f280000300a00 */
[----:B------:R-:W-:Y:S04]  /*41eb0*/  STL.64 [R1+0x12b8], R198 ;  /* 0x0012b8c601007387 */ /* 0x000fe80000100a00 */
[----:B------:R-:W-:Y:S04]  /*41ec0*/  LDGSTS.E [R248+0x41580], desc[UR60][R202.64], P2 ;  /* 0x41580000caf87fae */ /* 0x000fe8000912187c */
[----:B------:R-:W-:Y:S01]  /*41ed0*/  LDGSTS.E [R248+0x41980], desc[UR60][R200.64], P2 ;  /* 0x41980000c8f87fae */ /* 0x000fe2000912187c */
[----:B------:R-:W-:-:S03]  /*41ee0*/  IMAD.WIDE R170, R3, 0x4, R20 ;  /* 0x0000000403aa7825 */ /* 0x000fc600078e0214 */
[----:B------:R-:W4:Y:S04]  /*41ef0*/  LDL.LU.64 R20, [R1+0x788] ;  /* 0x0007880001147983 */ /* 0x000f280000300a00 */
[----:B------:R-:W-:Y:S04]  /*41f00*/  STL.64 [R1+0x12e8], R186 ;  /* 0x0012e8ba01007387 */ /* 0x000fe80000100a00 */
[----:B------:R-:W4:Y:S04]  /*41f10*/  LDL.LU.64 R26, [R1+0x750] ;  /* 0x00075000011a7983 */ /* 0x000f280000300a00 */
[----:B------:R-:W-:Y:S04]  /*41f20*/  STL.64 [R1+0x1320], R184 ;  /* 0x001320b801007387 */ /* 0x000fe80000100a00 */
[----:B------:R-:W-:Y:S04]  /*41f30*/  LDGSTS.E [R248+0x41d80], desc[UR60][R198.64], P2 ;  /* 0x41d80000c6f87fae */ /* 0x000fe8000912187c */
[----:B------:R-:W-:Y:S04]  /*41f40*/  LDGSTS.E [R248+0x42180], desc[UR60][R186.64], P2 ;  /* 0x42180000baf87fae */ /* 0x000fe8000912187c */
[----:B------:R-:W-:Y:S04]  /*41f50*/  LDGSTS.E [R248+0x42580], desc[UR60][R184.64], P2 ;  /* 0x42580000b8f87fae */ /* 0x000fe8000912187c */
[----:B------:R-:W-:Y:S04]  /*41f60*/  LDGSTS.E [R248+0x42980], desc[UR60][R182.64], P2 ;  /* 0x42980000b6f87fae */ /* 0x000fe8000912187c */
[----:B------:R1:W-:Y:S01]  /*41f70*/  LDGSTS.E [R248+0x42d80], desc[UR60][R170.64], P2 ;  /* 0x42d80000aaf87fae */ /* 0x0003e2000912187c */
[----:B------:R-:W-:-:S05]  /*41f80*/  IMAD.WIDE R168, R3, 0x4, R24 ;  /* 0x0000000403a87825 */ /* 0x000fca00078e0218 */
[----:B------:R1:W-:Y:S01]  /*41f90*/  LDGSTS.E [R248+0x43180], desc[UR60][R168.64], P2 ;  /* 0x43180000a8f87fae */ /* 0x0003e2000912187c */
[----:B--2---:R-:W-:-:S03]  /*41fa0*/  IMAD.WIDE R166, R3, 0x4, R14 ;  /* 0x0000000403a67825 */ /* 0x004fc600078e020e */
[----:B------:R-:W2:Y:S01]  /*41fb0*/  LDL.LU.64 R14, [R1+0x718] ;  /* 0x00071800010e7983 */ /* 0x000ea20000300a00 */
[----:B------:R-:W-:-:S03]  /*41fc0*/  IMAD.WIDE R154, R3, 0x4, R4 ;  /* 0x00000004039a7825 */ /* 0x000fc600078e0204 */
[----:B------:R-:W-:Y:S04]  /*41fd0*/  STL.64 [R1+0x1358], R182 ;  /* 0x001358b601007387 */ /* 0x000fe80000100a00 */
[----:B------:R-:W2:Y:S01]  /*41fe0*/  LDL.LU.64 R4, [R1+0x6e0] ;  /* 0x0006e00001047983 */ /* 0x000ea20000300a00 */
[----:B------:R-:W-:-:S03]  /*41ff0*/  IMAD.WIDE R152, R3, 0x4, R18 ;  /* 0x0000000403987825 */ /* 0x000fc600078e0212 */
[----:B------:R-:W-:Y:S04]  /*42000*/  STL.64 [R1+0x1390], R170 ;  /* 0x001390aa01007387 */ /* 0x000fe80000100a00 */
[----:B------:R-:W2:Y:S04]  /*42010*/  LDL.LU.64 R24, [R1+0x6a8] ;  /* 0x0006a80001187983 */ /* 0x000ea80000300a00 */
[----:B------:R-:W2:Y:S04]  /*42020*/  LDL.LU.64 R18, [R1+0x670] ;  /* 0x0006700001127983 */ /* 0x000ea80000300a00 */
[----:B------:R-:W-:Y:S01]  /*42030*/  STL.64 [R1+0x13c8], R168 ;  /* 0x0013c8a801007387 */ /* 0x000fe20000100a00 */
[----:B---3--:R-:W-:-:S03]  /*42040*/  IMAD.WIDE R150, R3, 0x4, R16 ;  /* 0x0000000403967825 */ /* 0x008fc600078e0210 */
[----:B------:R-:W3:Y:S04]  /*42050*/  LDL.LU.64 R16, [R1+0x638] ;  /* 0x0006380001107983 */ /* 0x000ee80000300a00 */
[----:B------:R-:W-:Y:S01]  /*42060*/  STL.64 [R1+0x1440], R166 ;  /* 0x001440a601007387 */ /* 0x000fe20000100a00 */
[----:B------:R-:W-:-:S03]  /*42070*/  IMAD.WIDE R138, R3, 0x4, R80 ;  /* 0x00000004038a7825 */ /* 0x000fc600078e0250 */
[----:B------:R-:W3:Y:S04]  /*42080*/  LDL.LU.64 R80, [R1+0x600] ;  /* 0x0006000001507983 */ /* 0x000ee80000300a00 */
[----:B------:R-:W-:Y:S01]  /*42090*/  STL.64 [R1+0x20f0], R154 ;  /* 0x0020f09a01007387 */ /* 0x000fe20000100a00 */
[----:B------:R-:W-:-:S03]  /*420a0*/  IMAD.WIDE R136, R3, 0x4, R78 ;  /* 0x0000000403887825 */ /* 0x000fc600078e024e */
[----:B------:R-:W3:Y:S04]  /*420b0*/  LDL.LU.64 R78, [R1+0x5c8] ;  /* 0x0005c800014e7983 */ /* 0x000ee80000300a00 */
[----:B------:R-:W-:Y:S04]  /*420c0*/  STL.64 [R1+0x2130], R152 ;  /* 0x0021309801007387 */ /* 0x000fe80000100a00 */
[----:B------:R1:W-:Y:S01]  /*420d0*/  LDGSTS.E [R248+0x43580], desc[UR60][R166.64], P2 ;  /* 0x43580000a6f87fae */ /* 0x0003e2000912187c */
[----:B------:R-:W-:-:S03]  /*420e0*/  IMAD.WIDE R134, R3, 0x4, R76 ;  /* 0x0000000403867825 */ /* 0x000fc600078e024c */
[----:B------:R-:W3:Y:S04]  /*420f0*/  LDL.LU.64 R76, [R1+0x588] ;  /* 0x00058800014c7983 */ /* 0x000ee80000300a00 */
[----:B------:R-:W-:Y:S01]  /*42100*/  STL.64 [R1+0x2170], R150 ;  /* 0x0021709601007387 */ /* 0x000fe20000100a00 */
[----:B------:R-:W-:-:S03]  /*42110*/  IMAD.WIDE R122, R3, 0x4, R28 ;  /* 0x00000004037a7825 */ /* 0x000fc600078e021c */
[----:B------:R-:W-:Y:S04]  /*42120*/  STL.64 [R1+0x21b0], R138 ;  /* 0x0021b08a01007387 */ /* 0x000fe80000100a00 */
[----:B------:R1:W-:Y:S04]  /*42130*/  LDGSTS.E [R248+0x43980], desc[UR60][R154.64], P2 ;  /* 0x439800009af87fae */ /* 0x0003e8000912187c */
[----:B------:R1:W-:Y:S01]  /*42140*/  LDGSTS.E [R248+0x43d80], desc[UR60][R152.64], P2 ;  /* 0x43d8000098f87fae */ /* 0x0003e2000912187c */
[----:B----4-:R-:W-:-:S03]  /*42150*/  IMAD.WIDE R120, R3, 0x4, R22 ;  /* 0x0000000403787825 */ /* 0x010fc600078e0216 */
[----:B------:R-:W4:Y:S04]  /*42160*/  LDL.LU.64 R22, [R1+0x550] ;  /* 0x0005500001167983 */ /* 0x000f280000300a00 */
[----:B------:R-:W-:Y:S04]  /*42170*/  STL.64 [R1+0x21f0], R136 ;  /* 0x0021f08801007387 */ /* 0x000fe80000100a00 */
[----:B------:R1:W-:Y:S04]  /*42180*/  LDGSTS.E [R248+0x44180], desc[UR60][R150.64], P2 ;  /* 0x4418000096f87fae */ /* 0x0003e8000912187c */
[----:B------:R1:W-:Y:S01]  /*42190*/  LDGSTS.E [R248+0x44580], desc[UR60][R138.64], P2 ;  /* 0x445800008af87fae */ /* 0x0003e2000912187c */
[----:B------:R-:W-:-:S03]  /*421a0*/  IMAD.WIDE R118, R3, 0x4, R20 ;  /* 0x0000000403767825 */ /* 0x000fc600078e0214 */
[----:B------:R-:W4:Y:S04]  /*421b0*/  LDL.LU.64 R20, [R1+0x518] ;  /* 0x0005180001147983 */ /* 0x000f280000300a00 */
[----:B------:R-:W-:Y:S01]  /*421c0*/  STL.64 [R1+0x2230], R134 ;  /* 0x0022308601007387 */ /* 0x000fe20000100a00 */
[----:B------:R-:W-:-:S03]  /*421d0*/  IMAD.WIDE R106, R3, 0x4, R26 ;  /* 0x00000004036a7825 */ /* 0x000fc600078e021a */
[----:B------:R-:W-:Y:S04]  /*421e0*/  STL.64 [R1+0x2270], R122 ;  /* 0x0022707a01007387 */ /* 0x000fe80000100a00 */
[----:B------:R1:W-:Y:S04]  /*421f0*/  LDGSTS.E [R248+0x44980], desc[UR60][R136.64], P2 ;  /* 0x4498000088f87fae */ /* 0x0003e8000912187c */
[----:B------:R1:W-:Y:S04]  /*42200*/  LDGSTS.E [R248+0x44d80], desc[UR60][R134.64], P2 ;  /* 0x44d8000086f87fae */ /* 0x0003e8000912187c */
[----:B------:R1:W-:Y:S04]  /*42210*/  LDGSTS.E [R248+0x45180], desc[UR60][R122.64], P2 ;  /* 0x451800007af87fae */ /* 0x0003e8000912187c */
[----:B------:R1:W-:Y:S04]  /*42220*/  LDGSTS.E [R248+0x45580], desc[UR60][R120.64], P2 ;  /* 0x4558000078f87fae */ /* 0x0003e8000912187c */
[----:B------:R1:W-:Y:S04]  /*42230*/  LDGSTS.E [R248+0x45980], desc[UR60][R118.64], P2 ;  /* 0x4598000076f87fae */ /* 0x0003e8000912187c */
[----:B------:R1:W-:Y:S01]  /*42240*/  LDGSTS.E [R248+0x45d80], desc[UR60][R106.64], P2 ;  /* 0x45d800006af87fae */ /* 0x0003e2000912187c */
[----:B--2---:R-:W-:-:S03]  /*42250*/  IMAD.WIDE R104, R3, 0x4, R14 ;  /* 0x0000000403687825 */ /* 0x004fc600078e020e */
[----:B------:R-:W2:Y:S04]  /*42260*/  LDL.LU.64 R14, [R1+0x4d8] ;  /* 0x0004d800010e7983 */ /* 0x000ea80000300a00 */
[----:B------:R-:W-:Y:S01]  /*42270*/  STL.64 [R1+0x22b0], R120 ;  /* 0x0022b07801007387 */ /* 0x000fe20000100a00 */
[----:B------:R-:W-:-:S03]  /*42280*/  IMAD.WIDE R102, R3, 0x4, R4 ;  /* 0x0000000403667825 */ /* 0x000fc600078e0204 */
[----:B------:R-:W2:Y:S04]  /*42290*/  LDL.LU.64 R4, [R1+0x498] ;  /* 0x0004980001047983 */ /* 0x000ea80000300a00 */
[----:B------:R-:W-:Y:S04]  /*422a0*/  STL.64 [R1+0x22f0], R118 ;  /* 0x0022f07601007387 */ /* 0x000fe80000100a00 */
[----:B------:R-:W-:Y:S01]  /*422b0*/  STL.64 [R1+0x2330], R106 ;  /* 0x0023306a01007387 */ /* 0x000fe20000100a00 */
[----:B------:R-:W-:-:S03]  /*422c0*/  IMAD.WIDE R88, R3, 0x4, R18 ;  /* 0x0000000403587825 */ /* 0x000fc600078e0212 */
[----:B------:R-:W2:Y:S04]  /*422d0*/  LDL.LU.64 R18, [R1+0x458] ;  /* 0x0004580001127983 */ /* 0x000ea80000300a00 */
[----:B------:R-:W-:Y:S01]  /*422e0*/  STL.64 [R1+0x2370], R104 ;  /* 0x0023706801007387 */ /* 0x000fe20000100a00 */
[----:B---3--:R-:W-:-:S03]  /*422f0*/  IMAD.WIDE R86, R3, 0x4, R16 ;  /* 0x0000000403567825 */ /* 0x008fc600078e0210 */
[----:B------:R-:W3:Y:S01]  /*42300*/  LDL.LU.64 R16, [R1+0x418] ;  /* 0x0004180001107983 */ /* 0x000ee20000300a00 */
[----:B------:R-:W-:-:S03]  /*42310*/  IMAD.WIDE R90, R3, 0x4, R24 ;  /* 0x00000004035a7825 */ /* 0x000fc600078e0218 */
[----:B------:R-:W-:Y:S04]  /*42320*/  STL.64 [R1+0x23e0], R102 ;  /* 0x0023e06601007387 */ /* 0x000fe80000100a00 */
[----:B------:R-:W-:Y:S01]  /*42330*/  STL.64 [R1+0x2418], R90 ;  /* 0x0024185a01007387 */ /* 0x000fe20000100a00 */
[----:B------:R-:W-:-:S03]  /*42340*/  IMAD.WIDE R80, R3, 0x4, R80 ;  /* 0x0000000403507825 */ /* 0x000fc600078e0250 */
[----:B------:R-:W3:Y:S04]  /*42350*/  LDL.LU.64 R42, [R1+0x3d8] ;  /* 0x0003d800012a7983 */ /* 0x000ee80000300a00 */
[----:B------:R-:W3:Y:S04]  /*42360*/  LDL.LU.64 R40, [R1+0x398] ;  /* 0x0003980001287983 */ /* 0x000ee80000300a00 */
        /* <DEDUP_REMOVED lines=8> */
[----:B------:R-:W-:Y:S04]  /*423f0*/  STL.64 [R1+0x24d0], R80 ;  /* 0x0024d05001007387 */ /* 0x000fe80000100a00 */
[----:B------:R-:W3:Y:S01]  /*42400*/  LDL.LU.64 R30, [R1+0x258] ;  /* 0x00025800011e7983 */ /* 0x000ee20000300a00 */
[----:B----4-:R-:W-:-:S03]  /*42410*/  IMAD.WIDE R74, R3, 0x4, R22 ;  /* 0x00000004034a7825 */ /* 0x010fc600078e0216 */
[----:B------:R-:W4:Y:S04]  /*42420*/  LDL.LU.64 R28, [R1+0x218] ;  /* 0x00021800011c7983 */ /* 0x000f280000300a00 */
[----:B------:R-:W-:Y:S04]  /*42430*/  STL.64 [R1+0x2500], R78 ;  /* 0x0025004e01007387 */ /* 0x000fe80000100a00 */
[----:B------:R-:W4:Y:S01]  /*42440*/  LDL.LU.64 R26, [R1+0x1d8] ;  /* 0x0001d800011a7983 */ /* 0x000f220000300a00 */
[----:B------:R-:W-:-:S03]  /*42450*/  IMAD.WIDE R72, R3, 0x4, R20 ;  /* 0x0000000403487825 */ /* 0x000fc600078e0214 */
[----:B------:R1:W-:Y:S04]  /*42460*/  LDGSTS.E [R248+0x46180], desc[UR60][R104.64], P2 ;  /* 0x4618000068f87fae */ /* 0x0003e8000912187c */
[----:B------:R1:W-:Y:S04]  /*42470*/  LDGSTS.E [R248+0x46580], desc[UR60][R102.64], P2 ;  /* 0x4658000066f87fae */ /* 0x0003e8000912187c */
[----:B------:R-:W-:Y:S04]  /*42480*/  LDGSTS.E [R248+0x46980], desc[UR60][R90.64], P2 ;  /* 0x469800005af87fae */ /* 0x000fe8000912187c */
[----:B------:R1:W-:Y:S04]  /*42490*/  LDGSTS.E [R248+0x46d80], desc[UR60][R88.64], P2 ;  /* 0x46d8000058f87fae */ /* 0x0003e8000912187c */
[----:B------:R1:W-:Y:S04]  /*424a0*/  LDGSTS.E [R248+0x47180], desc[UR60][R86.64], P2 ;  /* 0x4718000056f87fae */ /* 0x0003e8000912187c */
[----:B------:R1:W-:Y:S01]  /*424b0*/  LDGSTS.E [R248+0x47580], desc[UR60][R80.64], P2 ;  /* 0x4758000050f87fae */ /* 0x0003e2000912187c */
[----:B------:R-:W-:-:S03]  /*424c0*/  IMAD.WIDE R44, R3, 0x4, R108 ;  /* 0x00000004032c7825 */ /* 0x000fc600078e026c */
        /* <DEDUP_REMOVED lines=9> */
[----:B------:R-:W2:Y:S04]  /*42560*/  LDL.LU.64 R24, [R1+0x118] ;  /* 0x0001180001187983 */ /* 0x000ea80000300a00 */
[----:B------:R-:W-:Y:S01]  /*42570*/  STL.64 [R1+0x2888], R74 ;  /* 0x0028884a01007387 */ /* 0x000fe20000100a00 */
[----:B------:R-:W-:-:S03]  /*42580*/  IMAD.WIDE R66, R3, 0x4, R18 ;  /* 0x0000000403427825 */ /* 0x000fc600078e0212 */
[----:B------:R-:W2:Y:S04]  /*42590*/  LDL.LU.64 R22, [R1+0xd8] ;  /* 0x0000d80001167983 */ /* 0x000ea80000300a00 */
[----:B------:R-:W2:Y:S01]  /*425a0*/  LDL.LU.64 R20, [R1+0x98] ;  /* 0x0000980001147983 */ /* 0x000ea20000300a00 */
[----:B---3--:R-:W-:-:S03]  /*425b0*/  IMAD.WIDE R64, R3, 0x4, R16 ;  /* 0x0000000403407825 */ /* 0x008fc600078e0210 */
[----:B------:R-:W-:Y:S04]  /*425c0*/  STL.64 [R1+0x2960], R72 ;  /* 0x0029604801007387 */ /* 0x000fe80000100a00 */
[----:B------:R-:W3:Y:S04]  /*425d0*/  LDL.LU.64 R18, [R1+0x58] ;  /* 0x0000580001127983 */ /* 0x000ee80000300a00 */
[----:B------:R-:W3:Y:S01]  /*425e0*/  LDL.LU.64 R16, [R1+0x18] ;  /* 0x0000180001107983 */ /* 0x000ee20000300a00 */
        /* <DEDUP_REMOVED lines=14> */
[----:B------:R1:W-:Y:S01]  /*426d0*/  LDGSTS.E [R248+0x60980], desc[UR60][R70.64], P2 ;  /* 0x6098000046f87fae */ /* 0x0003e2000912187c */
[----:B------:R-:W-:-:S03]  /*426e0*/  IMAD.WIDE R34, R3, 0x4, R30 ;  /* 0x0000000403227825 */ /* 0x000fc600078e021e */
[----:B------:R-:W-:Y:S01]  /*426f0*/  STL.64 [R1+0x2a30], R54 ;  /* 0x002a303601007387 */ /* 0x000fe20000100a00 */
[----:B----4-:R-:W-:-:S03]  /*42700*/  IMAD.WIDE R32, R3, 0x4, R28 ;  /* 0x0000000403207825 */ /* 0x010fc600078e021c */
[----:B------:R-:W-:Y:S01]  /*42710*/  STL.64 [R1+0x2a28], R52 ;  /* 0x002a283401007387 */ /* 0x000fe20000100a00 */
[----:B------:R-:W-:-:S03]  /*42720*/  IMAD.WIDE R42, R3, 0x4, R124 ;  /* 0x00000004032a7825 */ /* 0x000fc600078e027c */
[----:B------:R4:W-:Y:S01]  /*42730*/  LDGSTS.E [R248+0x60d80], desc[UR60][R68.64], P2 ;  /* 0x60d8000044f87fae */ /* 0x0009e2000912187c */
[----:B------:R-:W-:-:S03]  /*42740*/  IMAD.WIDE R30, R3, 0x4, R26 ;  /* 0x00000004031e7825 */ /* 0x000fc600078e021a */
[----:B------:R1:W-:Y:S04]  /*42750*/  STL.64 [R1+0x2a20], R34 ;  /* 0x002a202201007387 */ /* 0x0003e80000100a00 */
[----:B------:R-:W-:Y:S04]  /*42760*/  STL.64 [R1+0x2a18], R32 ;  /* 0x002a182001007387 */ /* 0x000fe80000100a00 */
[----:B------:R-:W-:Y:S01]  /*42770*/  STL.64 [R1+0x2a10], R30 ;  /* 0x002a101e01007387 */ /* 0x000fe20000100a00 */
        /* <DEDUP_REMOVED lines=13> */
[----:B------:R-:W-:Y:S01]  /*42850*/  LDGSTS.E [R248+0x63980], desc[UR60][R30.64], P2 ;  /* 0x639800001ef87fae */ /* 0x000fe2000912187c */
[----:B--2---:R-:W-:-:S04]  /*42860*/  IMAD.WIDE R14, R3, 0x4, R14 ;  /* 0x00000004030e7825 */ /* 0x004fc800078e020e */
[C---:B------:R-:W-:Y:S01]  /*42870*/  IMAD.WIDE R4, R3.reuse, 0x4, R4 ;  /* 0x0000000403047825 */ /* 0x040fe200078e0204 */
[----:B------:R2:W-:Y:S03]  /*42880*/  STL.64 [R1+0x2a08], R14 ;  /* 0x002a080e01007387 */ /* 0x0005e60000100a00 */
[C---:B------:R-:W-:Y:S01]  /*42890*/  IMAD.WIDE R28, R3.reuse, 0x4, R24 ;  /* 0x00000004031c7825 */ /* 0x040fe200078e0218 */
[----:B------:R4:W-:Y:S03]  /*428a0*/  STL.64 [R1+0x2a00], R4 ;  /* 0x002a000401007387 */ /* 0x0009e60000100a00 */
[C---:B------:R-:W-:Y:S01]  /*428b0*/  IMAD.WIDE R26, R3.reuse, 0x4, R22 ;  /* 0x00000004031a7825 */ /* 0x040fe200078e0216 */
[----:B------:R4:W-:Y:S03]  /*428c0*/  STL.64 [R1+0x29f8], R28 ;  /* 0x0029f81c01007387 */ /* 0x0009e60000100a00 */
[C---:B------:R-:W-:Y:S01]  /*428d0*/  IMAD.WIDE R50, R3.reuse, 0x4, R20 ;  /* 0x0000000403327825 */ /* 0x040fe200078e0214 */
[----:B------:R4:W-:Y:S03]  /*428e0*/  STL.64 [R1+0x29f0], R26 ;  /* 0x0029f01a01007387 */ /* 0x0009e60000100a00 */
        /* <DEDUP_REMOVED lines=8> */
[----:B------:R3:W-:Y:S03]  /*42970*/  STL.64 [R1+0x29d0], R22 ;  /* 0x0029d01601007387 */ /* 0x0007e60000100a00 */
[C---:B------:R-:W-:Y:S01]  /*42980*/  IMAD.WIDE R18, R3.reuse, 0x4, R204 ;  /* 0x0000000403127825 */ /* 0x040fe200078e02cc */
[----:B------:R-:W-:Y:S04]  /*42990*/  STL.64 [R1+0x29c8], R44 ;  /* 0x0029c82c01007387 */ /* 0x000fe80000100a00 */
[----:B------:R-:W-:Y:S01]  /*429a0*/  STL.64 [R1+0x29c0], R42 ;  /* 0x0029c02a01007387 */ /* 0x000fe20000100a00 */
[----:B------:R-:W-:-:S03]  /*429b0*/  IMAD.WIDE R16, R3, 0x4, R236 ;  /* 0x0000000403107825 */ /* 0x000fc600078e02ec */
[----:B------:R3:W-:Y:S04]  /*429c0*/  STL.64 [R1+0x29b8], R20 ;  /* 0x0029b81401007387 */ /* 0x0007e80000100a00 */
[----:B------:R-:W-:Y:S04]  /*429d0*/  STL.64 [R1+0x29b0], R40 ;  /* 0x0029b02801007387 */ /* 0x000fe80000100a00 */
[----:B------:R3:W-:Y:S04]  /*429e0*/  STL.64 [R1+0x29a8], R24 ;  /* 0x0029a81801007387 */ /* 0x0007e80000100a00 */
[----:B------:R-:W-:Y:S04]  /*429f0*/  STL.64 [R1+0x29a0], R38 ;  /* 0x0029a02601007387 */ /* 0x000fe80000100a00 */
[----:B------:R3:W-:Y:S04]  /*42a00*/  STL.64 [R1+0x2998], R18 ;  /* 0x0029981201007387 */ /* 0x0007e80000100a00 */
[----:B------:R-:W-:Y:S04]  /*42a10*/  STL.64 [R1+0x2990], R36 ;  /* 0x0029902401007387 */ /* 0x000fe80000100a00 */
[----:B------:R3:W-:Y:S04]  /*42a20*/  STL.64 [R1+0x2988], R16 ;  /* 0x0029881001007387 */ /* 0x0007e80000100a00 */
[----:B------:R-:W-:Y:S04]  /*42a30*/  LDGSTS.E [R248+0x63d80], desc[UR60][R14.64], P2 ;  /* 0x63d800000ef87fae */ /* 0x000fe8000912187c */
[----:B-1----:R-:W3:Y:S04]  /*42a40*/  LDL.LU.64 R34, [R1+0xc50] ;  /* 0x000c500001227983 */ /* 0x002ee80000300a00 */
[----:B------:R-:W-:Y:S04]  /*42a50*/  LDGSTS.E [R248+0x64180], desc[UR60][R4.64], P2 ;  /* 0x6418000004f87fae */ /* 0x000fe8000912187c */
[----:B--2---:R-:W2:Y:S04]  /*42a60*/  LDL.LU.64 R14, [R1+0xc18] ;  /* 0x000c1800010e7983 */ /* 0x004ea80000300a00 */
[----:B------:R-:W2:Y:S04]  /*42a70*/  LDL.LU.64 R32, [R1+0xbe0] ;  /* 0x000be00001207983 */ /* 0x000ea80000300a00 */
[----:B------:R-:W2:Y:S04]  /*42a80*/  LDL.LU.64 R30, [R1+0xba8] ;  /* 0x000ba800011e7983 */ /* 0x000ea80000300a00 */
[----:B----4-:R-:W4:Y:S04]  /*42a90*/  LDL.LU.64 R4, [R1+0xb70] ;  /* 0x000b700001047983 */ /* 0x010f280000300a00 */
[----:B------:R-:W-:Y:S04]  /*42aa0*/  LDGSTS.E [R248+0x64580], desc[UR60][R28.64], P2 ;  /* 0x645800001cf87fae */ /* 0x000fe8000912187c */
[----:B------:R-:W-:Y:S04]  /*42ab0*/  LDGSTS.E [R248+0x64980], desc[UR60][R26.64], P2 ;  /* 0x649800001af87fae */ /* 0x000fe8000912187c */
[----:B------:R-:W-:Y:S04]  /*42ac0*/  LDGSTS.E [R248+0x64d80], desc[UR60][R50.64], P2 ;  /* 0x64d8000032f87fae */ /* 0x000fe8000912187c */
[----:B------:R-:W4:Y:S04]  /*42ad0*/  LDL.LU.64 R28, [R1+0xb38] ;  /* 0x000b3800011c7983 */ /* 0x000f280000300a00 */
[----:B------:R-:W4:Y:S04]  /*42ae0*/  LDL.LU.64 R80, [R1+0xb00] ;  /* 0x000b000001507983 */ /* 0x000f280000300a00 */
[----:B------:R-:W4:Y:S04]  /*42af0*/  LDL.LU.64 R26, [R1+0xac8] ;  /* 0x000ac800011a7983 */ /* 0x000f280000300a00 */
[----:B------:R-:W4:Y:S04]  /*42b00*/  LDL.LU.64 R78, [R1+0xa90] ;  /* 0x000a9000014e7983 */ /* 0x000f280000300a00 */
[----:B------:R-:W-:Y:S04]  /*42b10*/  LDGSTS.E [R248+0x65180], desc[UR60][R48.64], P2 ;  /* 0x6518000030f87fae */ /* 0x000fe8000912187c */
[----:B------:R-:W4:Y:S04]  /*42b20*/  LDL.LU.64 R76, [R1+0xa58] ;  /* 0x000a5800014c7983 */ /* 0x000f280000300a00 */
[----:B------:R1:W-:Y:S04]  /*42b30*/  LDGSTS.E [R248+0x65580], desc[UR60][R46.64], P2 ;  /* 0x655800002ef87fae */ /* 0x0003e8000912187c */
[----:B------:R-:W-:Y:S04]  /*42b40*/  LDGSTS.E [R248+0x65980], desc[UR60][R22.64], P2 ;  /* 0x6598000016f87fae */ /* 0x000fe8000912187c */
[----:B------:R1:W-:Y:S04]  /*42b50*/  LDGSTS.E [R248+0x65d80], desc[UR60][R44.64], P2 ;  /* 0x65d800002cf87fae */ /* 0x0003e8000912187c */
[----:B------:R-:W-:Y:S04]  /*42b60*/  LDGSTS.E [R248+0x66180], desc[UR60][R42.64], P2 ;  /* 0x661800002af87fae */ /* 0x000fe8000912187c */
[----:B---3--:R-:W3:Y:S04]  /*42b70*/  LDL.LU.64 R22, [R1+0xa20] ;  /* 0x000a200001167983 */ /* 0x008ee80000300a00 */
[----:B------:R-:W-:Y:S04]  /*42b80*/  LDGSTS.E [R248+0x66580], desc[UR60][R20.64], P2 ;  /* 0x6658000014f87fae */ /* 0x000fe8000912187c */
[----:B------:R-:W-:Y:S04]  /*42b90*/  LDGSTS.E [R248+0x66980], desc[UR60][R40.64], P2 ;  /* 0x6698000028f87fae */ /* 0x000fe8000912187c */
[----:B------:R-:W-:Y:S04]  /*42ba0*/  LDGSTS.E [R248+0x66d80], desc[UR60][R24.64], P2 ;  /* 0x66d8000018f87fae */ /* 0x000fe8000912187c */
[----:B------:R-:W3:Y:S04]  /*42bb0*/  LDL.LU.64 R20, [R1+0x9e8] ;  /* 0x0009e80001147983 */ /* 0x000ee80000300a00 */
[----:B------:R1:W-:Y:S04]  /*42bc0*/  LDGSTS.E [R248+0x67180], desc[UR60][R38.64], P2 ;  /* 0x6718000026f87fae */ /* 0x0003e8000912187c */
[----:B------:R-:W3:Y:S04]  /*42bd0*/  LDL.LU.64 R24, [R1+0x9b0] ;  /* 0x0009b00001187983 */ /* 0x000ee80000300a00 */
[----:B------:R-:W-:Y:S04]  /*42be0*/  LDGSTS.E [R248+0x67580], desc[UR60][R18.64], P2 ;  /* 0x6758000012f87fae */ /* 0x000fe8000912187c */
[----:B------:R1:W-:Y:S04]  /*42bf0*/  LDGSTS.E [R248+0x67980], desc[UR60][R36.64], P2 ;  /* 0x6798000024f87fae */ /* 0x0003e8000912187c */
[----:B------:R1:W-:Y:S04]  /*42c00*/  LDGSTS.E [R248+0x67d80], desc[UR60][R16.64], P2 ;  /* 0x67d8000010f87fae */ /* 0x0003e8000912187c */
[----:B------:R-:W3:Y:S04]  /*42c10*/  LDL.LU.64 R18, [R1+0x978] ;  /* 0x0009780001127983 */ /* 0x000ee80000300a00 */
[----:B------:R-:W3:Y:S01]  /*42c20*/  LDL.LU.64 R16, [R1+0x940] ;  /* 0x0009400001107983 */ /* 0x000ee20000300a00 */
[----:B--2---:R-:W-:-:S03]  /*42c30*/  IMAD.WIDE R214, R3, 0x4, R14 ;  /* 0x0000000403d67825 */ /* 0x004fc600078e020e */
[----:B------:R-:W2:Y:S01]  /*42c40*/  LDL.LU.64 R14, [R1+0x908] ;  /* 0x00090800010e7983 */ /* 0x000ea20000300a00 */
[----:B----4-:R-:W-:-:S03]  /*42c50*/  IMAD.WIDE R246, R3, 0x4, R4 ;  /* 0x0000000403f67825 */ /* 0x010fc600078e0204 */
[----:B------:R-:W4:Y:S01]  /*42c60*/  LDL.LU.64 R4, [R1+0x8d0] ;  /* 0x0008d00001047983 */ /* 0x000f220000300a00 */
[----:B------:R-:W-:-:S04]  /*42c70*/  IMAD.WIDE R172, R3, 0x4, R28 ;  /* 0x0000000403ac7825 */ /* 0x000fc800078e021c */
[C---:B------:R-:W-:Y:S02]  /*42c80*/  IMAD.WIDE R170, R3.reuse, 0x4, R80 ;  /* 0x0000000403aa7825 */ /* 0x040fe400078e0250 */
[----:B------:R-:W4:Y:S02]  /*42c90*/  LDL.LU.64 R80, [R1+0x898] ;  /* 0x0008980001507983 */ /* 0x000f240000300a00 */
[----:B------:R-:W-:-:S04]  /*42ca0*/  IMAD.WIDE R168, R3, 0x4, R26 ;  /* 0x0000000403a87825 */ /* 0x000fc800078e021a */
[C---:B------:R-:W-:Y:S02]  /*42cb0*/  IMAD.WIDE R166, R3.reuse, 0x4, R78 ;  /* 0x0000000403a67825 */ /* 0x040fe400078e024e */
[----:B------:R-:W4:Y:S04]  /*42cc0*/  LDL.LU.64 R78, [R1+0x860] ;  /* 0x00086000014e7983 */ /* 0x000f280000300a00 */
[----:B------:R-:W-:Y:S01]  /*42cd0*/  STL.64 [R1+0x11c0], R172 ;  /* 0x0011c0ac01007387 */ /* 0x000fe20000100a00 */
[----:B------:R-:W-:-:S03]  /*42ce0*/  IMAD.WIDE R156, R3, 0x4, R76 ;  /* 0x00000004039c7825 */ /* 0x000fc600078e024c */
[----:B------:R-:W4:Y:S04]  /*42cf0*/  LDL.LU.64 R76, [R1+0x828] ;  /* 0x00082800014c7983 */ /* 0x000f280000300a00 */
[----:B------:R-:W-:Y:S04]  /*42d00*/  STL.64 [R1+0x11e0], R170 ;  /* 0x0011e0aa01007387 */ /* 0x000fe80000100a00 */
[----:B------:R-:W4:Y:S01]  /*42d10*/  LDL.LU.64 R28, [R1+0x7f0] ;  /* 0x0007f000011c7983 */ /* 0x000f220000300a00 */
[----:B---3--:R-:W-:-:S03]  /*42d20*/  IMAD.WIDE R154, R3, 0x4, R22 ;  /* 0x00000004039a7825 */ /* 0x008fc600078e0216 */
[----:B------:R-:W3:Y:S04]  /*42d30*/  LDL.LU.64 R22, [R1+0x7b8] ;  /* 0x0007b80001167983 */ /* 0x000ee80000300a00 */
[----:B------:R-:W-:Y:S01]  /*42d40*/  STL.64 [R1+0x1200], R168 ;  /* 0x001200a801007387 */ /* 0x000fe20000100a00 */
[----:B------:R-:W-:-:S03]  /*42d50*/  IMAD.WIDE R152, R3, 0x4, R20 ;  /* 0x0000000403987825 */ /* 0x000fc600078e0214 */
[----:B------:R-:W3:Y:S04]  /*42d60*/  LDL.LU.64 R20, [R1+0x780] ;  /* 0x0007800001147983 */ /* 0x000ee80000300a00 */
[----:B------:R-:W-:Y:S04]  /*42d70*/  STL.64 [R1+0x1220], R166 ;  /* 0x001220a601007387 */ /* 0x000fe80000100a00 */
[----:B------:R-:W3:Y:S01]  /*42d80*/  LDL.LU.64 R26, [R1+0x748] ;  /* 0x00074800011a7983 */ /* 0x000ee20000300a00 */
[----:B------:R-:W-:-:S03]  /*42d90*/  IMAD.WIDE R150, R3, 0x4, R24 ;  /* 0x0000000403967825 */ /* 0x000fc600078e0218 */
[----:B------:R-:W-:Y:S01]  /*42da0*/  STL.64 [R1+0x1250], R156 ;  /* 0x0012509c01007387 */ /* 0x000fe20000100a00 */
[----:B------:R-:W-:-:S03]  /*42db0*/  IMAD.WIDE R140, R3, 0x4, R18 ;  /* 0x00000004038c7825 */ /* 0x000fc600078e0212 */
[----:B------:R-:W3:Y:S04]  /*42dc0*/  LDL.LU.64 R18, [R1+0x710] ;  /* 0x0007100001127983 */ /* 0x000ee80000300a00 */
[----:B------:R-:W-:Y:S01]  /*42dd0*/  STL.64 [R1+0x1280], R154 ;  /* 0x0012809a01007387 */ /* 0x000fe20000100a00 */
[----:B------:R-:W-:-:S03]  /*42de0*/  IMAD.WIDE R138, R3, 0x4, R16 ;  /* 0x00000004038a7825 */ /* 0x000fc600078e0210 */
[----:B------:R-:W3:Y:S04]  /*42df0*/  LDL.LU.64 R16, [R1+0x6d8] ;  /* 0x0006d80001107983 */ /* 0x000ee80000300a00 */
[----:B------:R-:W-:Y:S04]  /*42e00*/  STL.64 [R1+0x12b0], R152 ;  /* 0x0012b09801007387 */ /* 0x000fe80000100a00 */
[----:B------:R-:W3:Y:S01]  /*42e10*/  LDL.LU.64 R24, [R1+0x6a0] ;  /* 0x0006a00001187983 */ /* 0x000ee20000300a00 */
[----:B--2---:R-:W-:-:S03]  /*42e20*/  IMAD.WIDE R136, R3, 0x4, R14 ;  /* 0x0000000403887825 */ /* 0x004fc600078e020e */
[----:B------:R-:W2:Y:S04]  /*42e30*/  LDL.LU.64 R14, [R1+0x668] ;  /* 0x00066800010e7983 */ /* 0x000ea80000300a00 */
[----:B------:R-:W-:Y:S01]  /*42e40*/  STL.64 [R1+0x12e0], R150 ;  /* 0x0012e09601007387 */ /* 0x000fe20000100a00 */
[----:B----4-:R-:W-:-:S03]  /*42e50*/  IMAD.WIDE R134, R3, 0x4, R4 ;  /* 0x0000000403867825 */ /* 0x010fc600078e0204 */
[----:B------:R-:W4:Y:S04]  /*42e60*/  LDL.LU.64 R4, [R1+0x630] ;  /* 0x0006300001047983 */ /* 0x000f280000300a00 */
[----:B------:R-:W-:Y:S01]  /*42e70*/  STL.64 [R1+0x1310], R140 ;  /* 0x0013108c01007387 */ /* 0x000fe20000100a00 */
[----:B------:R-:W-:-:S03]  /*42e80*/  IMAD.WIDE R124, R3, 0x4, R80 ;  /* 0x00000004037c7825 */ /* 0x000fc600078e0250 */
        /* <DEDUP_REMOVED lines=24> */
[----:B------:R-:W-:Y:S01]  /*43010*/  STL.64 [R1+0x2338], R104 ;  /* 0x0023386801007387 */ /* 0x000fe20000100a00 */
[----:B--2---:R-:W-:-:S03]  /*43020*/  IMAD.WIDE R88, R3, 0x4, R14 ;  /* 0x0000000403587825 */ /* 0x004fc600078e020e */
[----:B------:R-:W2:Y:S04]  /*43030*/  LDL.LU.64 R14, [R1+0x450] ;  /* 0x00045000010e7983 */ /* 0x000ea80000300a00 */
[----:B------:R-:W-:Y:S01]  /*43040*/  STL.64 [R1+0x2378], R102 ;  /* 0x0023786601007387 */ /* 0x000fe20000100a00 */
[----:B----4-:R-:W-:-:S03]  /*43050*/  IMAD.WIDE R86, R3, 0x4, R4 ;  /* 0x0000000403567825 */ /* 0x010fc600078e0204 */
[----:B------:R-:W4:Y:S01]  /*43060*/  LDL.LU.64 R4, [R1+0x410] ;  /* 0x0004100001047983 */ /* 0x000f220000300a00 */
[----:B------:R-:W-:-:S03]  /*43070*/  IMAD.WIDE R90, R3, 0x4, R24 ;  /* 0x00000004035a7825 */ /* 0x000fc600078e0218 */
[----:B------:R-:W-:Y:S04]  /*43080*/  STL.64 [R1+0x23e8], R92 ;  /* 0x0023e85c01007387 */ /* 0x000fe80000100a00 */
[----:B------:R-:W-:Y:S04]  /*43090*/  STL.64 [R1+0x2420], R90 ;  /* 0x0024205a01007387 */ /* 0x000fe80000100a00 */
[----:B------:R-:W4:Y:S04]  /*430a0*/  LDL.LU.64 R42, [R1+0x3d0] ;  /* 0x0003d000012a7983 */ /* 0x000f280000300a00 */
[----:B------:R-:W4:Y:S01]  /*430b0*/  LDL.LU.64 R40, [R1+0x390] ;  /* 0x0003900001287983 */ /* 0x000f220000300a00 */
[----:B------:R-:W-:-:S03]  /*430c0*/  IMAD.WIDE R80, R3, 0x4, R80 ;  /* 0x0000000403507825 */ /* 0x000fc600078e0250 */
[----:B------:R-:W-:Y:S01]  /*430d0*/  STL.64 [R1+0x2458], R88 ;  /* 0x0024585801007387 */ /* 0x000fe20000100a00 */
[----:B------:R-:W-:-:S03]  /*430e0*/  IMAD.WIDE R202, R3, 0x4, R34 ;  /* 0x0000000403ca7825 */ /* 0x000fc600078e0222 */
[----:B------:R-:W4:Y:S01]  /*430f0*/  LDL.LU.64 R38, [R1+0x350] ;  /* 0x0003500001267983 */ /* 0x000f220000300a00 */
[----:B------:R-:W-:-:S03]  /*43100*/  IMAD.WIDE R220, R3, 0x4, R32 ;  /* 0x0000000403dc7825 */ /* 0x000fc600078e0220 */
[----:B------:R-:W4:Y:S01]  /*43110*/  LDL.LU.64 R36, [R1+0x310] ;  /* 0x0003100001247983 */ /* 0x000f220000300a00 */
[----:B------:R-:W-:-:S03]  /*43120*/  IMAD.WIDE R78, R3, 0x4, R78 ;  /* 0x00000004034e7825 */ /* 0x000fc600078e024e */
[----:B------:R-:W-:Y:S01]  /*43130*/  STL.64 [R1+0x2490], R86 ;  /* 0x0024905601007387 */ /* 0x000fe20000100a00 */
[----:B------:R-:W-:-:S03]  /*43140*/  IMAD.WIDE R232, R3, 0x4, R30 ;  /* 0x0000000403e87825 */ /* 0x000fc600078e021e */
[----:B------:R-:W4:Y:S01]  /*43150*/  LDL.LU.64 R34, [R1+0x2d0] ;  /* 0x0002d00001227983 */ /* 0x000f220000300a00 */
[----:B------:R-:W-:-:S03]  /*43160*/  IMAD.WIDE R76, R3, 0x4, R76 ;  /* 0x00000004034c7825 */ /* 0x000fc600078e024c */
[----:B------:R-:W4:Y:S04]  /*43170*/  LDL.LU.64 R32, [R1+0x290] ;  /* 0x0002900001207983 */ /* 0x000f280000300a00 */
[----:B------:R-:W-:Y:S04]  /*43180*/  STL.64 [R1+0x24d8], R80 ;  /* 0x0024d85001007387 */ /* 0x000fe80000100a00 */
[----:B------:R-:W4:Y:S04]  /*43190*/  LDL.LU.64 R30, [R1+0x250] ;  /* 0x00025000011e7983 */ /* 0x000f280000300a00 */
[----:B------:R-:W4:Y:S01]  /*431a0*/  LDL.LU.64 R28, [R1+0x210] ;  /* 0x00021000011c7983 */ /* 0x000f220000300a00 */
[----:B---3--:R-:W-:-:S03]  /*431b0*/  IMAD.WIDE R74, R3, 0x4, R22 ;  /* 0x00000004034a7825 */ /* 0x008fc600078e0216 */
[----:B------:R-:W-:Y:S04]  /*431c0*/  STL.64 [R1+0x2508], R78 ;  /* 0x0025084e01007387 */ /* 0x000fe80000100a00 */
[----:B------:R-:W3:Y:S04]  /*431d0*/  LDL.LU.64 R26, [R1+0x1d0] ;  /* 0x0001d000011a7983 */ /* 0x000ee80000300a00 */
[----:B------:R-:W3:Y:S04]  /*431e0*/  LDL.LU.64 R24, [R1+0x190] ;  /* 0x0001900001187983 */ /* 0x000ee80000300a00 */
[----:B------:R-:W-:Y:S01]  /*431f0*/  STL.64 [R1+0x2538], R76 ;  /* 0x0025384c01007387 */ /* 0x000fe20000100a00 */
[----:B------:R-:W-:-:S03]  /*43200*/  IMAD.WIDE R72, R3, 0x4, R20 ;  /* 0x0000000403487825 */ /* 0x000fc600078e0214 */
[----:B------:R-:W3:Y:S04]  /*43210*/  LDL.LU.64 R22, [R1+0x150] ;  /* 0x0001500001167983 */ /* 0x000ee80000300a00 */
[----:B------:R-:W3:Y:S04]  /*43220*/  LDL.LU.64 R20, [R1+0x110] ;  /* 0x0001100001147983 */ /* 0x000ee80000300a00 */
[----:B------:R-:W-:Y:S04]  /*43230*/  STL.64 [R1+0x2708], R74 ;  /* 0x0027084a01007387 */ /* 0x000fe80000100a00 */
[----:B------:R-:W-:Y:S04]  /*43240*/  LDGSTS.E [R249+0x40200], desc[UR60][R202.64], P2 ;  /* 0x40200000caf97fae */ /* 0x000fe8000912187c */
[----:B------:R-:W-:Y:S04]  /*43250*/  LDGSTS.E [R249+0x40600], desc[UR60][R214.64], P2 ;  /* 0x40600000d6f97fae */ /* 0x000fe8000912187c */
[----:B------:R-:W-:Y:S01]  /*43260*/  LDGSTS.E [R249+0x40a00], desc[UR60][R220.64], P2 ;  /* 0x40a00000dcf97fae */ /* 0x000fe2000912187c */
[----:B------:R-:W-:-:S03]  /*43270*/  IMAD.WIDE R70, R3, 0x4, R18 ;  /* 0x0000000403467825 */ /* 0x000fc600078e0212 */
[----:B------:R-:W3:Y:S04]  /*43280*/  LDL.LU.64 R18, [R1+0xd0] ;  /* 0x0000d00001127983 */ /* 0x000ee80000300a00 */
[----:B------:R-:W-:Y:S01]  /*43290*/  LDGSTS.E [R249+0x40e00], desc[UR60][R232.64], P2 ;  /* 0x40e00000e8f97fae */ /* 0x000fe2000912187c */
[----:B------:R-:W-:-:S03]  /*432a0*/  IMAD.WIDE R68, R3, 0x4, R16 ;  /* 0x0000000403447825 */ /* 0x000fc600078e0210 */
[----:B------:R-:W3:Y:S04]  /*432b0*/  LDL.LU.64 R16, [R1+0x90] ;  /* 0x0000900001107983 */ /* 0x000ee80000300a00 */
[----:B------:R-:W-:Y:S04]  /*432c0*/  STL.64 [R1+0x27b8], R72 ;  /* 0x0027b84801007387 */ /* 0x000fe80000100a00 */
        /* <DEDUP_REMOVED lines=22> */
[----:B------:R-:W-:Y:S04]  /*43430*/  LDGSTS.E [R249+0x46a00], desc[UR60][R90.64], P2 ;  /* 0x46a000005af97fae */ /* 0x000fe8000912187c */
[----:B------:R3:W-:Y:S04]  /*43440*/  LDGSTS.E [R249+0x46e00], desc[UR60][R88.64], P2 ;  /* 0x46e0000058f97fae */ /* 0x0007e8000912187c */
[----:B------:R3:W-:Y:S04]  /*43450*/  LDGSTS.E [R249+0x47200], desc[UR60][R86.64], P2 ;  /* 0x4720000056f97fae */ /* 0x0007e8000912187c */
[----:B------:R-:W-:Y:S04]  /*43460*/  LDGSTS.E [R249+0x47600], desc[UR60][R80.64], P2 ;  /* 0x4760000050f97fae */ /* 0x000fe8000912187c */
[----:B------:R-:W-:Y:S04]  /*43470*/  LDGSTS.E [R249+0x47a00], desc[UR60][R78.64], P2 ;  /* 0x47a000004ef97fae */ /* 0x000fe8000912187c */
[----:B------:R-:W-:Y:S01]  /*43480*/  LDGSTS.E [R249+0x47e00], desc[UR60][R76.64], P2 ;  /* 0x47e000004cf97fae */ /* 0x000fe2000912187c */
[----:B-1----:R-:W-:-:S03]  /*43490*/  IMAD.WIDE R46, R3, 0x4, R142 ;  /* 0x00000004032e7825 */ /* 0x002fc600078e028e */
[----:B------:R-:W-:Y:S04]  /*434a0*/  LDGSTS.E [R249+0x60200], desc[UR60][R74.64], P2 ;  /* 0x602000004af97fae */ /* 0x000fe8000912187c */
[----:B------:R-:W-:Y:S01]  /*434b0*/  LDGSTS.E [R249+0x60600], desc[UR60][R72.64], P2 ;  /* 0x6060000048f97fae */ /* 0x000fe2000912187c */
[----:B------:R-:W-:-:S03]  /*434c0*/  IMAD.WIDE R44, R3, 0x4, R174 ;  /* 0x00000004032c7825 */ /* 0x000fc600078e02ae */
[----:B------:R-:W-:Y:S04]  /*434d0*/  LDGSTS.E [R249+0x60a00], desc[UR60][R70.64], P2 ;  /* 0x60a0000046f97fae */ /* 0x000fe8000912187c */
[----:B------:R-:W-:Y:S01]  /*434e0*/  LDGSTS.E [R249+0x60e00], desc[UR60][R68.64], P2 ;  /* 0x60e0000044f97fae */ /* 0x000fe2000912187c */
[----:B--2---:R-:W-:-:S03]  /*434f0*/  IMAD.WIDE R66, R3, 0x4, R14 ;  /* 0x0000000403427825 */ /* 0x004fc600078e020e */
[----:B------:R-:W2:Y:S04]  /*43500*/  LDL.LU.64 R14, [R1+0x50] ;  /* 0x00005000010e7983 */ /* 0x000ea80000300a00 */
[----:B------:R-:W-:Y:S01]  /*43510*/  LDGSTS.E [R249+0x61200], desc[UR60][R66.64], P2 ;  /* 0x6120000042f97fae */ /* 0x000fe2000912187c */
        /* <DEDUP_REMOVED lines=22> */
[----:B---3--:R-:W-:-:S03]  /*43680*/  IMAD.WIDE R38, R3, 0x4, R26 ;  /* 0x0000000403267825 */ /* 0x008fc600078e021a */
[----:B------:R-:W-:Y:S01]  /*43690*/  STL.64 [R1+0x2948], R48 ;  /* 0x0029483001007387 */ /* 0x000fe20000100a00 */
        /* <DEDUP_REMOVED lines=17> */
[----:B------:R-:W-:Y:S01]  /*437b0*/  STL.64 [R1+0x2920], R30 ;  /* 0x0029201e01007387 */ /* 0x000fe20000100a00 */
[----:B------:R-:W-:-:S03]  /*437c0*/  IMAD.WIDE R18, R3, 0x4, R126 ;  /* 0x0000000403127825 */ /* 0x000fc600078e027e */
[----:B------:R3:W-:Y:S01]  /*437d0*/  STL.64 [R1+0x2918], R28 ;  /* 0x0029181c01007387 */ /* 0x0007e20000100a00 */
        /* <DEDUP_REMOVED lines=11> */
[----:B--2---:R-:W-:-:S05]  /*43890*/  IMAD.WIDE R26, R3, 0x4, R14 ;  /* 0x00000004031a7825 */ /* 0x004fca00078e020e */
[----:B------:R-:W-:Y:S01]  /*438a0*/  STL.64 [R1+0x2910], R26 ;  /* 0x0029101a01007387 */ /* 0x000fe20000100a00 */
[----:B----4-:R-:W-:-:S03]  /*438b0*/  IMAD.WIDE R22, R3, 0x4, R4 ;  /* 0x0000000403167825 */ /* 0x010fc600078e0204 */
[----:B------:R-:W-:Y:S04]  /*438c0*/  LDGSTS.E [R249+0x65200], desc[UR60][R26.64], P2 ;  /* 0x652000001af97fae */ /* 0x000fe8000912187c */
[----:B------:R2:W-:Y:S01]  /*438d0*/  STL.64 [R1+0x2908], R22 ;  /* 0x0029081601007387 */ /* 0x0005e20000100a00 */
[----:B------:R-:W-:-:S03]  /*438e0*/  IMAD.WIDE R14, R3, 0x4, R190 ;  /* 0x00000004030e7825 */ /* 0x000fc600078e02be */
[----:B------:R4:W-:Y:S01]  /*438f0*/  STL.64 [R1+0x2900], R20 ;  /* 0x0029001401007387 */ /* 0x0009e20000100a00 */
[----:B------:R-:W-:-:S03]  /*43900*/  IMAD.WIDE R4, R3, 0x4, R238 ;  /* 0x0000000403047825 */ /* 0x000fc600078e02ee */
[----:B------:R4:W-:Y:S04]  /*43910*/  STL.64 [R1+0x28f8], R24 ;  /* 0x0028f81801007387 */ /* 0x0009e80000100a00 */
[----:B------:R4:W-:Y:S04]  /*43920*/  STL.64 [R1+0x28f0], R18 ;  /* 0x0028f01201007387 */ /* 0x0009e80000100a00 */
[----:B------:R-:W-:Y:S04]  /*43930*/  STL.64 [R1+0x28e8], R46 ;  /* 0x0028e82e01007387 */ /* 0x000fe80000100a00 */
[----:B------:R4:W-:Y:S04]  /*43940*/  STL.64 [R1+0x28e0], R16 ;  /* 0x0028e01001007387 */ /* 0x0009e80000100a00 */
[----:B------:R-:W-:Y:S04]  /*43950*/  STL.64 [R1+0x28d8], R44 ;  /* 0x0028d82c01007387 */ /* 0x000fe80000100a00 */
[----:B------:R4:W-:Y:S04]  /*43960*/  STL.64 [R1+0x28d0], R14 ;  /* 0x0028d00e01007387 */ /* 0x0009e80000100a00 */
[----:B------:R-:W-:Y:S04]  /*43970*/  STL.64 [R1+0x28c8], R42 ;  /* 0x0028c82a01007387 */ /* 0x000fe80000100a00 */
[----:B------:R-:W-:Y:S04]  /*43980*/  STL.64 [R1+0x28c0], R40 ;  /* 0x0028c02801007387 */ /* 0x000fe80000100a00 */
[----:B------:R4:W-:Y:S04]  /*43990*/  STL.64 [R1+0x28b8], R4 ;  /* 0x0028b80401007387 */ /* 0x0009e80000100a00 */
[----:B-1----:R-:W4:Y:S04]  /*439a0*/  LDL.LU.64 R38, [R1+0xc48] ;  /* 0x000c480001267983 */ /* 0x002f280000300a00 */
[----:B------:R-:W4:Y:S04]  /*439b0*/  LDL.LU.64 R80, [R1+0xc10] ;  /* 0x000c100001507983 */ /* 0x000f280000300a00 */
[----:B---3--:R-:W3:Y:S04]  /*439c0*/  LDL.LU.64 R36, [R1+0xbd8] ;  /* 0x000bd80001247983 */ /* 0x008ee80000300a00 */
[----:B------:R-:W3:Y:S04]  /*439d0*/  LDL.LU.64 R78, [R1+0xba0] ;  /* 0x000ba000014e7983 */ /* 0x000ee80000300a00 */
[----:B------:R-:W3:Y:S04]  /*439e0*/  LDL.LU.64 R34, [R1+0xb68] ;  /* 0x000b680001227983 */ /* 0x000ee80000300a00 */
[----:B------:R-:W3:Y:S04]  /*439f0*/  LDL.LU.64 R76, [R1+0xb30] ;  /* 0x000b3000014c7983 */ /* 0x000ee80000300a00 */
[----:B------:R-:W3:Y:S04]  /*43a00*/  LDL.LU.64 R32, [R1+0xaf8] ;  /* 0x000af80001207983 */ /* 0x000ee80000300a00 */
[----:B------:R-:W3:Y:S04]  /*43a10*/  LDL.LU.64 R28, [R1+0xac0] ;  /* 0x000ac000011c7983 */ /* 0x000ee80000300a00 */
[----:B------:R-:W-:Y:S04]  /*43a20*/  LDGSTS.E [R249+0x65600], desc[UR60][R22.64], P2 ;  /* 0x6560000016f97fae */ /* 0x000fe8000912187c */
[----:B------:R-:W-:Y:S04]  /*43a30*/  LDGSTS.E [R249+0x65a00], desc[UR60][R20.64], P2 ;  /* 0x65a0000014f97fae */ /* 0x000fe8000912187c */
[----:B------:R-:W-:Y:S04]  /*43a40*/  LDGSTS.E [R249+0x65e00], desc[UR60][R24.64], P2 ;  /* 0x65e0000018f97fae */ /* 0x000fe8000912187c */
[----:B--2---:R-:W2:Y:S04]  /*43a50*/  LDL.LU.64 R22, [R1+0xa88] ;  /* 0x000a880001167983 */ /* 0x004ea80000300a00 */
[----:B------:R-:W2:Y:S04]  /*43a60*/  LDL.LU.64 R30, [R1+0xa50] ;  /* 0x000a5000011e7983 */ /* 0x000ea80000300a00 */
[----:B----4-:R-:W4:Y:S04]  /*43a70*/  LDL.LU.64 R20, [R1+0xa18] ;  /* 0x000a180001147983 */ /* 0x010f280000300a00 */
[----:B------:R-:W4:Y:S04]  /*43a80*/  LDL.LU.64 R26, [R1+0x9e0] ;  /* 0x0009e000011a7983 */ /* 0x000f280000300a00 */
[----:B------:R-:W4:Y:S04]  /*43a90*/  LDL.LU.64 R24, [R1+0x9a8] ;  /* 0x0009a80001187983 */ /* 0x000f280000300a00 */
[----:B------:R-:W-:Y:S04]  /*43aa0*/  LDGSTS.E [R249+0x66200], desc[UR60][R18.64], P2 ;  /* 0x6620000012f97fae */ /* 0x000fe8000912187c */
[----:B------:R-:W-:Y:S04]  /*43ab0*/  LDGSTS.E [R249+0x66600], desc[UR60][R46.64], P2 ;  /* 0x666000002ef97fae */ /* 0x000fe8000912187c */
[----:B------:R-:W-:Y:S04]  /*43ac0*/  LDGSTS.E [R249+0x66a00], desc[UR60][R16.64], P2 ;  /* 0x66a0000010f97fae */ /* 0x000fe8000912187c */
[----:B------:R-:W4:Y:S04]  /*43ad0*/  LDL.LU.64 R18, [R1+0x970] ;  /* 0x0009700001127983 */ /* 0x000f280000300a00 */
[----:B------:R-:W-:Y:S04]  /*43ae0*/  LDGSTS.E [R249+0x66e00], desc[UR60][R44.64], P2 ;  /* 0x66e000002cf97fae */ /* 0x000fe8000912187c */
[----:B------:R-:W4:Y:S04]  /*43af0*/  LDL.LU.64 R16, [R1+0x938] ;  /* 0x0009380001107983 */ /* 0x000f280000300a00 */
[----:B------:R-:W-:Y:S04]  /*43b00*/  LDGSTS.E [R249+0x67200], desc[UR60][R14.64], P2 ;  /* 0x672000000ef97fae */ /* 0x000fe8000912187c */
[----:B------:R-:W-:Y:S04]  /*43b10*/  LDGSTS.E [R249+0x67600], desc[UR60][R42.64], P2 ;  /* 0x676000002af97fae */ /* 0x000fe8000912187c */
[----:B------:R-:W-:Y:S04]  /*43b20*/  LDGSTS.E [R249+0x67a00], desc[UR60][R40.64], P2 ;  /* 0x67a0000028f97fae */ /* 0x000fe8000912187c */
[----:B------:R-:W4:Y:S04]  /*43b30*/  LDL.LU.64 R14, [R1+0x900] ;  /* 0x00090000010e7983 */ /* 0x000f280000300a00 */
[----:B------:R1:W-:Y:S04]  /*43b40*/  LDGSTS.E [R249+0x67e00], desc[UR60][R4.64], P2 ;  /* 0x67e0000004f97fae */ /* 0x0003e8000912187c */
[----:B------:R-:W4:Y:S01]  /*43b50*/  LDL.LU.64 R4, [R1+0x8c8] ;  /* 0x0008c80001047983 */ /* 0x000f220000300a00 */
[----:B------:R-:W-:-:S03]  /*43b60*/  IMAD.WIDE R182, R3, 0x4, R80 ;  /* 0x0000000403b67825 */ /* 0x000fc600078e0250 */
[----:B------:R-:W4:Y:S01]  /*43b70*/  LDL.LU.64 R80, [R1+0x890] ;  /* 0x0008900001507983 */ /* 0x000f220000300a00 */
[----:B---3--:R-:W-:-:S03]  /*43b80*/  IMAD.WIDE R190, R3, 0x4, R78 ;  /* 0x0000000403be7825 */ /* 0x008fc600078e024e */
[----:B------:R-:W3:Y:S01]  /*43b90*/  LDL.LU.64 R78, [R1+0x858] ;  /* 0x00085800014e7983 */ /* 0x000ee20000300a00 */
[----:B------:R-:W-:-:S03]  /*43ba0*/  IMAD.WIDE R206, R3, 0x4, R76 ;  /* 0x0000000403ce7825 */ /* 0x000fc600078e024c */
[----:B------:R-:W3:Y:S01]  /*43bb0*/  LDL.LU.64 R76, [R1+0x820] ;  /* 0x00082000014c7983 */ /* 0x000ee20000300a00 */
[----:B------:R-:W-:-:S03]  /*43bc0*/  IMAD.WIDE R230, R3, 0x4, R28 ;  /* 0x0000000403e67825 */ /* 0x000fc600078e021c */
[----:B------:R-:W3:Y:S01]  /*43bd0*/  LDL.LU.64 R28, [R1+0x7e8] ;  /* 0x0007e800011c7983 */ /* 0x000ee20000300a00 */
[----:B--2---:R-:W-:-:S03]  /*43be0*/  IMAD.WIDE R236, R3, 0x4, R22 ;  /* 0x0000000403ec7825 */ /* 0x004fc600078e0216 */
[----:B------:R-:W2:Y:S01]  /*43bf0*/  LDL.LU.64 R22, [R1+0x7b0] ;  /* 0x0007b00001167983 */ /* 0x000ea20000300a00 */
[----:B----4-:R-:W-:-:S03]  /*43c00*/  IMAD.WIDE R140, R3, 0x4, R20 ;  /* 0x00000004038c7825 */ /* 0x010fc600078e0214 */
[----:B------:R-:W4:Y:S01]  /*43c10*/  LDL.LU.64 R20, [R1+0x778] ;  /* 0x0007780001147983 */ /* 0x000f220000300a00 */
[----:B------:R-:W-:-:S03]  /*43c20*/  IMAD.WIDE R138, R3, 0x4, R26 ;  /* 0x00000004038a7825 */ /* 0x000fc600078e021a */
[----:B------:R-:W4:Y:S01]  /*43c30*/  LDL.LU.64 R26, [R1+0x740] ;  /* 0x00074000011a7983 */ /* 0x000f220000300a00 */
        /* <DEDUP_REMOVED lines=32> */
[----:B------:R-:W-:Y:S01]  /*43e40*/  STL.64 [R1+0x13b0], R108 ;  /* 0x0013b06c01007387 */ /* 0x000fe20000100a00 */
[----:B------:R-:W-:-:S03]  /*43e50*/  IMAD.WIDE R94, R3, 0x4, R18 ;  /* 0x00000004035e7825 */ /* 0x000fc600078e0212 */
[----:B------:R-:W4:Y:S04]  /*43e60*/  LDL.LU.64 R18, [R1+0x4c8] ;  /* 0x0004c80001127983 */ /* 0x000f280000300a00 */
[----:B------:R-:W-:Y:S01]  /*43e70*/  STL.64 [R1+0x13e0], R106 ;  /* 0x0013e06a01007387 */ /* 0x000fe20000100a00 */
[----:B------:R-:W-:-:S03]  /*43e80*/  IMAD.WIDE R92, R3, 0x4, R16 ;  /* 0x00000004035c7825 */ /* 0x000fc600078e0210 */
[----:B------:R-:W4:Y:S04]  /*43e90*/  LDL.LU.64 R16, [R1+0x488] ;  /* 0x0004880001107983 */ /* 0x000f280000300a00 */
[----:B------:R-:W-:Y:S04]  /*43ea0*/  STL.64 [R1+0x2300], R104 ;  /* 0x0023006801007387 */ /* 0x000fe80000100a00 */
[----:B------:R-:W-:Y:S01]  /*43eb0*/  STL.64 [R1+0x2340], R102 ;  /* 0x0023406601007387 */ /* 0x000fe20000100a00 */
[----:B------:R-:W-:-:S03]  /*43ec0*/  IMAD.WIDE R88, R3, 0x4, R14 ;  /* 0x0000000403587825 */ /* 0x000fc600078e020e */
[----:B------:R-:W4:Y:S04]  /*43ed0*/  LDL.LU.64 R14, [R1+0x448] ;  /* 0x00044800010e7983 */ /* 0x000f280000300a00 */
[----:B------:R-:W-:Y:S01]  /*43ee0*/  STL.64 [R1+0x2380], R94 ;  /* 0x0023805e01007387 */ /* 0x000fe20000100a00 */
[----:B------:R-:W-:-:S03]  /*43ef0*/  IMAD.WIDE R86, R3, 0x4, R4 ;  /* 0x0000000403567825 */ /* 0x000fc600078e0204 */
[----:B------:R-:W4:Y:S01]  /*43f00*/  LDL.LU.64 R4, [R1+0x408] ;  /* 0x0004080001047983 */ /* 0x000f220000300a00 */
[----:B------:R-:W-:-:S03]  /*43f10*/  IMAD.WIDE R90, R3, 0x4, R24 ;  /* 0x00000004035a7825 */ /* 0x000fc600078e0218 */
[----:B------:R-:W-:Y:S04]  /*43f20*/  STL.64 [R1+0x23f0], R92 ;  /* 0x0023f05c01007387 */ /* 0x000fe80000100a00 */
        /* <DEDUP_REMOVED lines=8> */
[----:B------:R-:W4:Y:S04]  /*43fb0*/  LDL.LU.64 R38, [R1+0x348] ;  /* 0x0003480001267983 */ /* 0x000f280000300a00 */
[----:B------:R-:W4:Y:S01]  /*43fc0*/  LDL.LU.64 R36, [R1+0x308] ;  /* 0x0003080001247983 */ /* 0x000f220000300a00 */
[----:B-1----:R-:W-:-:S03]  /*43fd0*/  IMAD.WIDE R248, R3, 0x4, R30 ;  /* 0x0000000403f87825 */ /* 0x002fc600078e021e */
[----:B------:R-:W-:Y:S04]  /*43fe0*/  STL.64 [R1+0x2498], R86 ;  /* 0x0024985601007387 */ /* 0x000fe80000100a00 */
[----:B------:R-:W4:Y:S04]  /*43ff0*/  LDL.LU.64 R34, [R1+0x2c8] ;  /* 0x0002c80001227983 */ /* 0x000f280000300a00 */
[----:B------:R-:W4:Y:S04]  /*44000*/  LDL.LU.64 R32, [R1+0x288] ;  /* 0x0002880001207983 */ /* 0x000f280000300a00 */
        /* <DEDUP_REMOVED lines=28> */
[----:B------:R1:W-:Y:S01]  /*441d0*/  LDGSTS.E [R250+0x47280], desc[UR60][R86.64], P2 ;  /* 0x4728000056fa7fae */ /* 0x0003e2000912187c */
[----:B------:R-:W-:-:S05]  /*441e0*/  IMAD.WIDE R80, R3, 0x4, R80 ;  /* 0x0000000403507825 */ /* 0x000fca00078e0250 */
[----:B------:R-:W-:Y:S01]  /*441f0*/  STL.64 [R1+0x24e0], R80 ;  /* 0x0024e05001007387 */ /* 0x000fe20000100a00 */
[----:B---3--:R-:W-:-:S03]  /*44200*/  IMAD.WIDE R78, R3, 0x4, R78 ;  /* 0x00000004034e7825 */ /* 0x008fc600078e024e */
[----:B------:R-:W3:Y:S04]  /*44210*/  LDL.LU.64 R30, [R1+0x248] ;  /* 0x00024800011e7983 */ /* 0x000ee80000300a00 */
[----:B------:R-:W3:Y:S01]  /*44220*/  LDL.LU.64 R28, [R1+0x208] ;  /* 0x00020800011c7983 */ /* 0x000ee20000300a00 */
[----:B------:R-:W-:-:S03]  /*44230*/  IMAD.WIDE R76, R3, 0x4, R76 ;  /* 0x00000004034c7825 */ /* 0x000fc600078e024c */
[----:B------:R-:W-:Y:S04]  /*44240*/  STL.64 [R1+0x2510], R78 ;  /* 0x0025104e01007387 */ /* 0x000fe80000100a00 */
[----:B------:R-:W3:Y:S04]  /*44250*/  LDL.LU.64 R26, [R1+0x1c8] ;  /* 0x0001c800011a7983 */ /* 0x000ee80000300a00 */
[----:B------:R-:W3:Y:S04]  /*44260*/  LDL.LU.64 R24, [R1+0x188] ;  /* 0x0001880001187983 */ /* 0x000ee80000300a00 */
[----:B------:R-:W-:Y:S04]  /*44270*/  STL.64 [R1+0x2540], R76 ;  /* 0x0025404c01007387 */ /* 0x000fe80000100a00 */
[----:B------:R1:W-:Y:S04]  /*44280*/  LDGSTS.E [R250+0x47680], desc[UR60][R80.64], P2 ;  /* 0x4768000050fa7fae */ /* 0x0003e8000912187c */
[----:B------:R1:W-:Y:S01]  /*44290*/  LDGSTS.E [R250+0x47a80], desc[UR60][R78.64], P2 ;  /* 0x47a800004efa7fae */ /* 0x0003e2000912187c */
[----:B--2---:R-:W-:-:S03]  /*442a0*/  IMAD.WIDE R74, R3, 0x4, R22 ;  /* 0x00000004034a7825 */ /* 0x004fc600078e0216 */
[----:B------:R2:W-:Y:S04]  /*442b0*/  LDGSTS.E [R250+0x47e80], desc[UR60][R76.64], P2 ;  /* 0x47e800004cfa7fae */ /* 0x0005e8000912187c */
[----:B------:R-:W2:Y:S01]  /*442c0*/  LDL.LU.64 R22, [R1+0x148] ;  /* 0x0001480001167983 */ /* 0x000ea20000300a00 */
[----:B----4-:R-:W-:-:S03]  /*442d0*/  IMAD.WIDE R72, R3, 0x4, R20 ;  /* 0x0000000403487825 */ /* 0x010fc600078e0214 */
[----:B------:R4:W-:Y:S04]  /*442e0*/  LDGSTS.E [R250+0x60280], desc[UR60][R74.64], P2 ;  /* 0x602800004afa7fae */ /* 0x0009e8000912187c */
[----:B------:R-:W4:Y:S04]  /*442f0*/  LDL.LU.64 R20, [R1+0x108] ;  /* 0x0001080001147983 */ /* 0x000f280000300a00 */
[----:B------:R-:W-:Y:S04]  /*44300*/  STL.64 [R1+0x2608], R74 ;  /* 0x0026084a01007387 */ /* 0x000fe80000100a00 */
[----:B------:R1:W-:Y:S01]  /*44310*/  LDGSTS.E [R250+0x60680], desc[UR60][R72.64], P2 ;  /* 0x6068000048fa7fae */ /* 0x0003e2000912187c */
[----:B------:R-:W-:-:S03]  /*44320*/  IMAD.WIDE R70, R3, 0x4, R18 ;  /* 0x0000000403467825 */ /* 0x000fc600078e0212 */
[----:B------:R-:W4:Y:S04]  /*44330*/  LDL.LU.64 R18, [R1+0xc8] ;  /* 0x0000c80001127983 */ /* 0x000f280000300a00 */
[----:B------:R1:W-:Y:S01]  /*44340*/  LDGSTS.E [R250+0x60a80], desc[UR60][R70.64], P2 ;  /* 0x60a8000046fa7fae */ /* 0x0003e2000912187c */
[----:B------:R-:W-:-:S03]  /*44350*/  IMAD.WIDE R68, R3, 0x4, R16 ;  /* 0x0000000403447825 */ /* 0x000fc600078e0210 */
        /* <DEDUP_REMOVED lines=23> */
[----:B------:R-:W-:Y:S04]  /*444d0*/  STL.64 [R1+0x27d8], R52 ;  /* 0x0027d83401007387 */ /* 0x000fe80000100a00 */
[----:B------:R-:W-:Y:S04]  /*444e0*/  LDGSTS.E [R250+0x61680], desc[UR60][R64.64], P2 ;  /* 0x6168000040fa7fae */ /* 0x000fe8000912187c */
[----:B------:R-:W-:Y:S04]  /*444f0*/  LDGSTS.E [R250+0x61a80], desc[UR60][R62.64], P2 ;  /* 0x61a800003efa7fae */ /* 0x000fe8000912187c */
[----:B------:R-:W-:Y:S04]  /*44500*/  LDGSTS.E [R250+0x61e80], desc[UR60][R60.64], P2 ;  /* 0x61e800003cfa7fae */ /* 0x000fe8000912187c */
[----:B------:R-:W-:Y:S04]  /*44510*/  LDGSTS.E [R250+0x62280], desc[UR60][R58.64], P2 ;  /* 0x622800003afa7fae */ /* 0x000fe8000912187c */
[----:B------:R-:W-:Y:S01]  /*44520*/  LDGSTS.E [R250+0x62680], desc[UR60][R56.64], P2 ;  /* 0x6268000038fa7fae */ /* 0x000fe2000912187c */
[----:B------:R-:W-:-:S03]  /*44530*/  IMAD.WIDE R46, R3, 0x4, R224 ;  /* 0x00000004032e7825 */ /* 0x000fc600078e02e0 */
[----:B------:R-:W-:Y:S01]  /*44540*/  LDGSTS.E [R250+0x62a80], desc[UR60][R54.64], P2 ;  /* 0x62a8000036fa7fae */ /* 0x000fe2000912187c */
[----:B------:R-:W-:-:S03]  /*44550*/  IMAD.WIDE R44, R3, 0x4, R240 ;  /* 0x00000004032c7825 */ /* 0x000fc600078e02f0 */
[----:B------:R-:W-:Y:S01]  /*44560*/  LDGSTS.E [R250+0x62e80], desc[UR60][R52.64], P2 ;  /* 0x62e8000034fa7fae */ /* 0x000fe2000912187c */
[----:B---3--:R-:W-:-:S04]  /*44570*/  IMAD.WIDE R50, R3, 0x4, R30 ;  /* 0x0000000403327825 */ /* 0x008fc800078e021e */
        /* <DEDUP_REMOVED lines=8> */
[----:B------:R-:W-:Y:S01]  /*44600*/  LDGSTS.E [R250+0x63280], desc[UR60][R50.64], P2 ;  /* 0x6328000032fa7fae */ /* 0x000fe2000912187c */
[----:B------:R-:W-:-:S03]  /*44610*/  IMAD.WIDE R26, R3, 0x4, R160 ;  /* 0x00000004031a7825 */ /* 0x000fc600078e02a0 */
[----:B------:R-:W-:Y:S01]  /*44620*/  LDGSTS.E [R250+0x63680], desc[UR60][R48.64], P2 ;  /* 0x6368000030fa7fae */ /* 0x000fe2000912187c */
[----:B--2---:R-:W-:-:S03]  /*44630*/  IMAD.WIDE R38, R3, 0x4, R22 ;  /* 0x0000000403267825 */ /* 0x004fc600078e0216 */
[----:B------:R-:W-:Y:S01]  /*44640*/  LDGSTS.E [R250+0x63a80], desc[UR60][R42.64], P2 ;  /* 0x63a800002afa7fae */ /* 0x000fe2000912187c */
[----:B----4-:R-:W-:-:S03]  /*44650*/  IMAD.WIDE R36, R3, 0x4, R20 ;  /* 0x0000000403247825 */ /* 0x010fc600078e0214 */
[----:B------:R-:W-:Y:S01]  /*44660*/  STL.64 [R1+0x2808], R38 ;  /* 0x0028082601007387 */ /* 0x000fe20000100a00 */
[----:B------:R-:W-:-:S03]  /*44670*/  IMAD.WIDE R20, R3, 0x4, R96 ;  /* 0x0000000403147825 */ /* 0x000fc600078e0260 */
[----:B------:R-:W-:Y:S01]  /*44680*/  STL.64 [R1+0x2880], R36 ;  /* 0x0028802401007387 */ /* 0x000fe20000100a00 */
[----:B------:R-:W-:-:S03]  /*44690*/  IMAD.WIDE R24, R3, 0x4, R208 ;  /* 0x0000000403187825 */ /* 0x000fc600078e02d0 */
[----:B------:R-:W-:Y:S04]  /*446a0*/  LDGSTS.E [R250+0x63e80], desc[UR60][R40.64], P2 ;  /* 0x63e8000028fa7fae */ /* 0x000fe8000912187c */
[----:B------:R-:W-:Y:S04]  /*446b0*/  LDGSTS.E [R250+0x64280], desc[UR60][R38.64], P2 ;  /* 0x6428000026fa7fae */ /* 0x000fe8000912187c */
[----:B------:R-:W-:Y:S01]  /*446c0*/  LDGSTS.E [R250+0x64680], desc[UR60][R36.64], P2 ;  /* 0x6468000024fa7fae */ /* 0x000fe2000912187c */
[----:B------:R-:W-:-:S04]  /*446d0*/  IMAD.WIDE R34, R3, 0x4, R18 ;  /* 0x0000000403227825 */ /* 0x000fc800078e0212 */
[C---:B------:R-:W-:Y:S01]  /*446e0*/  IMAD.WIDE R22, R3.reuse, 0x4, R16 ;  /* 0x0000000403167825 */ /* 0x040fe200078e0210 */
[----:B------:R-:W-:Y:S03]  /*446f0*/  STL.64 [R1+0x2878], R34 ;  /* 0x0028782201007387 */ /* 0x000fe60000100a00 */
[C---:B------:R-:W-:Y:S01]  /*44700*/  IMAD.WIDE R18, R3.reuse, 0x4, R128 ;  /* 0x0000000403127825 */ /* 0x040fe200078e0280 */
[----:B------:R2:W-:Y:S03]  /*44710*/  STL.64 [R1+0x2870], R22 ;  /* 0x0028701601007387 */ /* 0x0005e60000100a00 */
[C---:B------:R-:W-:Y:S01]  /*44720*/  IMAD.WIDE R16, R3.reuse, 0x4, R144 ;  /* 0x0000000403107825 */ /* 0x040fe200078e0290 */
[----:B------:R-:W-:Y:S04]  /*44730*/  LDGSTS.E [R250+0x64a80], desc[UR60][R34.64], P2 ;  /* 0x64a8000022fa7fae */ /* 0x000fe8000912187c */
[----:B------:R3:W-:Y:S01]  /*44740*/  LDGSTS.E [R250+0x64e80], desc[UR60][R22.64], P2 ;  /* 0x64e8000016fa7fae */ /* 0x0007e2000912187c */
[----:B------:R-:W-:-:S05]  /*44750*/  IMAD.WIDE R30, R3, 0x4, R14 ;  /* 0x00000004031e7825 */ /* 0x000fca00078e020e */
[----:B------:R4:W-:Y:S01]  /*44760*/  STL.64 [R1+0x2868], R30 ;  /* 0x0028681e01007387 */ /* 0x0009e20000100a00 */
[----:B------:R-:W-:-:S03]  /*44770*/  IMAD.WIDE R14, R3, 0x4, R176 ;  /* 0x00000004030e7825 */ /* 0x000fc600078e02b0 */
[----:B------:R-:W-:Y:S01]  /*44780*/  LDGSTS.E [R250+0x65280], desc[UR60][R30.64], P2 ;  /* 0x652800001efa7fae */ /* 0x000fe2000912187c */
[----:B------:R-:W-:-:S05]  /*44790*/  IMAD.WIDE R32, R3, 0x4, R4 ;  /* 0x0000000403207825 */ /* 0x000fca00078e0204 */
[----:B------:R-:W-:Y:S01]  /*447a0*/  STL.64 [R1+0x2860], R32 ;  /* 0x0028602001007387 */ /* 0x000fe20000100a00 */
[----:B------:R-:W-:-:S03]  /*447b0*/  IMAD.WIDE R4, R3, 0x4, R192 ;  /* 0x0000000403047825 */ /* 0x000fc600078e02c0 */
[----:B------:R1:W-:Y:S04]  /*447c0*/  STL.64 [R1+0x2858], R20 ;  /* 0x0028581401007387 */ /* 0x0003e80000100a00 */
[----:B------:R3:W-:Y:S04]  /*447d0*/  STL.64 [R1+0x2850], R28 ;  /* 0x0028501c01007387 */ /* 0x0007e80000100a00 */
[----:B------:R3:W-:Y:S04]  /*447e0*/  STL.64 [R1+0x2848], R18 ;  /* 0x0028481201007387 */ /* 0x0007e80000100a00 */
[----:B------:R3:W-:Y:S04]  /*447f0*/  STL.64 [R1+0x2840], R16 ;  /* 0x0028401001007387 */ /* 0x0007e80000100a00 */
[----:B------:R3:W-:Y:S04]  /*44800*/  STL.64 [R1+0x2838], R26 ;  /* 0x0028381a01007387 */ /* 0x0007e80000100a00 */
[----:B------:R3:W-:Y:S04]  /*44810*/  STL.64 [R1+0x2830], R14 ;  /* 0x0028300e01007387 */ /* 0x0007e80000100a00 */
[----:B------:R3:W-:Y:S04]  /*44820*/  STL.64 [R1+0x2828], R4 ;  /* 0x0028280401007387 */ /* 0x0007e80000100a00 */
[----:B------:R3:W-:Y:S04]  /*44830*/  STL.64 [R1+0x2820], R24 ;  /* 0x0028201801007387 */ /* 0x0007e80000100a00 */
[----:B------:R-:W-:Y:S04]  /*44840*/  STL.64 [R1+0x2818], R46 ;  /* 0x0028182e01007387 */ /* 0x000fe80000100a00 */
[----:B------:R3:W-:Y:S04]  /*44850*/  STL.64 [R1+0x2810], R44 ;  /* 0x0028102c01007387 */ /* 0x0007e80000100a00 */
[----:B--2---:R-:W2:Y:S04]  /*44860*/  LDL.LU.64 R22, [R1+0xc40] ;  /* 0x000c400001167983 */ /* 0x004ea80000300a00 */
[----:B------:R-:W2:Y:S04]  /*44870*/  LDL.LU.64 R78, [R1+0xc08] ;  /* 0x000c0800014e7983 */ /* 0x000ea80000300a00 */
[----:B------:R-:W2:Y:S04]  /*44880*/  LDL.LU.64 R42, [R1+0xbd0] ;  /* 0x000bd000012a7983 */ /* 0x000ea80000300a00 */
[----:B----4-:R-:W4:Y:S04]  /*44890*/  LDL.LU.64 R30, [R1+0xb98] ;  /* 0x000b9800011e7983 */ /* 0x010f280000300a00 */
[----:B------:R-:W-:Y:S04]  /*448a0*/  LDGSTS.E [R250+0x65680], desc[UR60][R32.64], P2 ;  /* 0x6568000020fa7fae */ /* 0x000fe8000912187c */
[----:B------:R-:W4:Y:S04]  /*448b0*/  LDL.LU.64 R76, [R1+0xb60] ;  /* 0x000b6000014c7983 */ /* 0x000f280000300a00 */
[----:B------:R-:W-:Y:S04]  /*448c0*/  LDGSTS.E [R250+0x65a80], desc[UR60][R20.64], P2 ;  /* 0x65a8000014fa7fae */ /* 0x000fe8000912187c */
[----:B------:R-:W4:Y:S04]  /*448d0*/  LDL.LU.64 R40, [R1+0xb28] ;  /* 0x000b280001287983 */ /* 0x000f280000300a00 */
[----:B------:R-:W-:Y:S04]  /*448e0*/  LDGSTS.E [R250+0x65e80], desc[UR60][R28.64], P2 ;  /* 0x65e800001cfa7fae */ /* 0x000fe8000912187c */
[----:B-1----:R-:W4:Y:S04]  /*448f0*/  LDL.LU.64 R20, [R1+0xaf0] ;  /* 0x000af00001147983 */ /* 0x002f280000300a00 */
[----:B------:R-:W4:Y:S04]  /*44900*/  LDL.LU.64 R38, [R1+0xab8] ;  /* 0x000ab80001267983 */ /* 0x000f280000300a00 */
[----:B---3--:R-:W3:Y:S04]  /*44910*/  LDL.LU.64 R28, [R1+0xa80] ;  /* 0x000a8000011c7983 */ /* 0x008ee80000300a00 */
[----:B------:R-:W-:Y:S04]  /*44920*/  LDGSTS.E [R250+0x66280], desc[UR60][R18.64], P2 ;  /* 0x6628000012fa7fae */ /* 0x000fe8000912187c */
[----:B------:R-:W-:Y:S04]  /*44930*/  LDGSTS.E [R250+0x66680], desc[UR60][R16.64], P2 ;  /* 0x6668000010fa7fae */ /* 0x000fe8000912187c */
[----:B------:R-:W-:Y:S04]  /*44940*/  LDGSTS.E [R250+0x66a80], desc[UR60][R26.64], P2 ;  /* 0x66a800001afa7fae */ /* 0x000fe8000912187c */
        /* <DEDUP_REMOVED lines=13> */
[----:B------:R1:W-:Y:S04]  /*44a20*/  LDGSTS.E [R250+0x67a80], desc[UR60][R46.64], P2 ;  /* 0x67a800002efa7fae */ /* 0x0003e8000912187c */
[----:B------:R1:W-:Y:S01]  /*44a30*/  LDGSTS.E [R250+0x67e80], desc[UR60][R44.64], P2 ;  /* 0x67e800002cfa7fae */ /* 0x0003e2000912187c */
[----:B--2---:R-:W-:-:S03]  /*44a40*/  IMAD.WIDE R154, R3, 0x4, R78 ;  /* 0x00000004039a7825 */ /* 0x004fc600078e024e */
[----:B------:R-:W2:Y:S01]  /*44a50*/  LDL.LU.64 R78, [R1+0x818] ;  /* 0x00081800014e7983 */ /* 0x000ea20000300a00 */
[----:B----4-:R-:W-:-:S03]  /*44a60*/  IMAD.WIDE R166, R3, 0x4, R30 ;  /* 0x0000000403a67825 */ /* 0x010fc600078e021e */
[----:B------:R-:W4:Y:S01]  /*44a70*/  LDL.LU.64 R30, [R1+0x7e0] ;  /* 0x0007e000011e7983 */ /* 0x000f220000300a00 */
[----:B------:R-:W-:-:S03]  /*44a80*/  IMAD.WIDE R168, R3, 0x4, R76 ;  /* 0x0000000403a87825 */ /* 0x000fc600078e024c */
        /* <DEDUP_REMOVED lines=15> */
[----:B------:R-:W-:-:S04]  /*44b80*/  IMAD.WIDE R122, R3, 0x4, R32 ;  /* 0x00000004037a7825 */ /* 0x000fc800078e0220 */
[C---:B------:R-:W-:Y:S02]  /*44b90*/  IMAD.WIDE R118, R3.reuse, 0x4, R24 ;  /* 0x0000000403767825 */ /* 0x040fe400078e0218 */
[----:B------:R-:W3:Y:S02]  /*44ba0*/  LDL.LU.64 R24, [R1+0x5e8] ;  /* 0x0005e80001187983 */ /* 0x000ee40000300a00 */
[C---:B------:R-:W-:Y:S02]  /*44bb0*/  IMAD.WIDE R112, R3.reuse, 0x4, R80 ;  /* 0x0000000403707825 */ /* 0x040fe400078e0250 */
[----:B------:R-:W-:Y:S04]  /*44bc0*/  STL.64 [R1+0x11d0], R124 ;  /* 0x0011d07c01007387 */ /* 0x000fe80000100a00 */
[----:B------:R-:W3:Y:S04]  /*44bd0*/  LDL.LU.64 R80, [R1+0x5b0] ;  /* 0x0005b00001507983 */ /* 0x000ee80000300a00 */
[----:B------:R-:W-:Y:S01]  /*44be0*/  STL.64 [R1+0x11f0], R122 ;  /* 0x0011f07a01007387 */ /* 0x000fe20000100a00 */
[----:B--2---:R-:W-:-:S03]  /*44bf0*/  IMAD.WIDE R110, R3, 0x4, R78 ;  /* 0x00000004036e7825 */ /* 0x004fc600078e024e */
[----:B------:R-:W2:Y:S04]  /*44c00*/  LDL.LU.64 R78, [R1+0x570] ;  /* 0x00057000014e7983 */ /* 0x000ea80000300a00 */
[----:B------:R-:W-:Y:S01]  /*44c10*/  STL.64 [R1+0x1210], R120 ;  /* 0x0012107801007387 */ /* 0x000fe20000100a00 */
[----:B----4-:R-:W-:-:S03]  /*44c20*/  IMAD.WIDE R108, R3, 0x4, R30 ;  /* 0x00000004036c7825 */ /* 0x010fc600078e021e */
        /* <DEDUP_REMOVED lines=16> */
[----:B------:R-:W-:-:S03]  /*44d30*/  IMAD.WIDE R90, R3, 0x4, R14 ;  /* 0x00000004035a7825 */ /* 0x000fc600078e020e */
[----:B------:R-:W3:Y:S04]  /*44d40*/  LDL.LU.64 R14, [R1+0x440] ;  /* 0x00044000010e7983 */ /* 0x000ee80000300a00 */
[----:B------:R-:W-:Y:S01]  /*44d50*/  STL.64 [R1+0x13a0], R96 ;  /* 0x0013a06001007387 */ /* 0x000fe20000100a00 */
[----:B------:R-:W-:-:S03]  /*44d60*/  IMAD.WIDE R88, R3, 0x4, R4 ;  /* 0x0000000403587825 */ /* 0x000fc600078e0204 */
[----:B------:R-:W3:Y:S01]  /*44d70*/  LDL.LU.64 R4, [R1+0x400] ;  /* 0x0004000001047983 */ /* 0x000ee20000300a00 */
[----:B------:R-:W-:-:S03]  /*44d80*/  IMAD.WIDE R92, R3, 0x4, R26 ;  /* 0x00000004035c7825 */ /* 0x000fc600078e021a */
[----:B------:R-:W-:Y:S01]  /*44d90*/  STL.64 [R1+0x1450], R94 ;  /* 0x0014505e01007387 */ /* 0x000fe20000100a00 */
[----:B------:R-:W-:-:S03]  /*44da0*/  IMAD.WIDE R158, R3, 0x4, R42 ;  /* 0x00000004039e7825 */ /* 0x000fc600078e022a */
[----:B------:R-:W-:Y:S01]  /*44db0*/  STL.64 [R1+0x2430], R92 ;  /* 0x0024305c01007387 */ /* 0x000fe20000100a00 */
[----:B------:R-:W-:-:S03]  /*44dc0*/  IMAD.WIDE R174, R3, 0x4, R40 ;  /* 0x0000000403ae7825 */ /* 0x000fc600078e0228 */
[----:B------:R-:W3:Y:S01]  /*44dd0*/  LDL.LU.64 R44, [R1+0x3c0] ;  /* 0x0003c000012c7983 */ /* 0x000ee20000300a00 */
[----:B------:R-:W-:-:S03]  /*44de0*/  IMAD.WIDE R188, R3, 0x4, R38 ;  /* 0x0000000403bc7825 */ /* 0x000fc600078e0226 */
[----:B------:R-:W3:Y:S01]  /*44df0*/  LDL.LU.64 R42, [R1+0x380] ;  /* 0x00038000012a7983 */ /* 0x000ee20000300a00 */
[----:B------:R-:W-:-:S03]  /*44e00*/  IMAD.WIDE R86, R3, 0x4, R24 ;  /* 0x0000000403567825 */ /* 0x000fc600078e0218 */
[----:B------:R-:W-:Y:S01]  /*44e10*/  STL.64 [R1+0x2468], R90 ;  /* 0x0024685a01007387 */ /* 0x000fe20000100a00 */
[----:B------:R-:W-:-:S03]  /*44e20*/  IMAD.WIDE R216, R3, 0x4, R36 ;  /* 0x0000000403d87825 */ /* 0x000fc600078e0224 */
[----:B------:R-:W3:Y:S01]  /*44e30*/  LDL.LU.64 R40, [R1+0x340] ;  /* 0x0003400001287983 */ /* 0x000ee20000300a00 */
[----:B------:R-:W-:-:S03]  /*44e40*/  IMAD.WIDE R234, R3, 0x4, R34 ;  /* 0x0000000403ea7825 */ /* 0x000fc600078e0222 */
[----:B------:R-:W3:Y:S01]  /*44e50*/  LDL.LU.64 R38, [R1+0x300] ;  /* 0x0003000001267983 */ /* 0x000ee20000300a00 */
[----:B------:R-:W-:-:S03]  /*44e60*/  IMAD.WIDE R80, R3, 0x4, R80 ;  /* 0x0000000403507825 */ /* 0x000fc600078e0250 */
[----:B------:R-:W-:Y:S04]  /*44e70*/  STL.64 [R1+0x24b8], R88 ;  /* 0x0024b85801007387 */ /* 0x000fe80000100a00 */
[----:B------:R-:W3:Y:S04]  /*44e80*/  LDL.LU.64 R36, [R1+0x2c0] ;  /* 0x0002c00001247983 */ /* 0x000ee80000300a00 */
[----:B------:R-:W3:Y:S04]  /*44e90*/  LDL.LU.64 R34, [R1+0x280] ;  /* 0x0002800001227983 */ /* 0x000ee80000300a00 */
[----:B------:R-:W-:Y:S04]  /*44ea0*/  STL.64 [R1+0x24e8], R86 ;  /* 0x0024e85601007387 */ /* 0x000fe80000100a00 */
[----:B------:R-:W3:Y:S04]  /*44eb0*/  LDL.LU.64 R32, [R1+0x240] ;  /* 0x0002400001207983 */ /* 0x000ee80000300a00 */
[----:B------:R-:W3:Y:S04]  /*44ec0*/  LDL.LU.64 R30, [R1+0x200] ;  /* 0x00020000011e7983 */ /* 0x000ee80000300a00 */
[----:B------:R-:W-:Y:S04]  /*44ed0*/  STL.64 [R1+0x2518], R80 ;  /* 0x0025185001007387 */ /* 0x000fe80000100a00 */
[----:B------:R-:W3:Y:S04]  /*44ee0*/  LDL.LU.64 R28, [R1+0x1c0] ;  /* 0x0001c000011c7983 */ /* 0x000ee80000300a00 */
[----:B------:R-:W1:Y:S01]  /*44ef0*/  LDL.LU.64 R26, [R1+0x180] ;  /* 0x00018000011a7983 */ /* 0x000e620000300a00 */
[----:B--2---:R-:W-:-:S05]  /*44f00*/  IMAD.WIDE R78, R3, 0x4, R78 ;  /* 0x00000004034e7825 */ /* 0x004fca00078e024e */
[----:B------:R-:W-:Y:S04]  /*44f10*/  STL.64 [R1+0x2548], R78 ;  /* 0x0025484e01007387 */ /* 0x000fe80000100a00 */
[----:B------:R-:W2:Y:S01]  /*44f20*/  LDL.LU.64 R24, [R1+0x140] ;  /* 0x0001400001187983 */ /* 0x000ea20000300a00 */
[----:B----4-:R-:W-:-:S04]  /*44f30*/  IMAD.WIDE R76, R3, 0x4, R76 ;  /* 0x00000004034c7825 */ /* 0x010fc800078e024c */
[C---:B------:R-:W-:Y:S02]  /*44f40*/  IMAD.WIDE R74, R3.reuse, 0x4, R20 ;  /* 0x00000004034a7825 */ /* 0x040fe400078e0214 */
[----:B------:R-:W4:Y:S04]  /*44f50*/  LDL.LU.64 R20, [R1+0x100] ;  /* 0x0001000001147983 */ /* 0x000f280000300a00 */
[----:B------:R4:W-:Y:S01]  /*44f60*/  STL.64 [R1+0x2580], R76 ;  /* 0x0025804c01007387 */ /* 0x0009e20000100a00 */
[----:B---3--:R-:W-:-:S03]  /*44f70*/  IMAD.WIDE R72, R3, 0x4, R18 ;  /* 0x0000000403487825 */ /* 0x008fc600078e0212 */
[----:B------:R-:W3:Y:S01]  /*44f80*/  LDL.LU.64 R18, [R1+0xc0] ;  /* 0x0000c00001127983 */ /* 0x000ee20000300a00 */
[----:B------:R-:W-:-:S04]  /*44f90*/  IMAD.WIDE R70, R3, 0x4, R16 ;  /* 0x0000000403467825 */ /* 0x000fc800078e0210 */
[C---:B------:R-:W-:Y:S02]  /*44fa0*/  IMAD.WIDE R68, R3.reuse, 0x4, R14 ;  /* 0x0000000403447825 */ /* 0x040fe400078e020e */
[----:B------:R-:W3:Y:S04]  /*44fb0*/  LDL.LU.64 R14, [R1+0x80] ;  /* 0x00008000010e7983 */ /* 0x000ee80000300a00 */
[----:B------:R-:W-:Y:S01]  /*44fc0*/  STL.64 [R1+0x25b8], R74 ;  /* 0x0025b84a01007387 */ /* 0x000fe20000100a00 */
[----:B------:R-:W-:-:S03]  /*44fd0*/  IMAD.WIDE R66, R3, 0x4, R4 ;  /* 0x0000000403427825 */ /* 0x000fc600078e0204 */
[----:B------:R-:W3:Y:S04]  /*44fe0*/  LDL.LU.64 R16, [R1+0x40] ;  /* 0x0000400001107983 */ /* 0x000ee80000300a00 */
[----:B------:R-:W3:Y:S01]  /*44ff0*/  LDL.LU.64 R4, [R1] ;  /* 0x0000000001047983 */ /* 0x000ee20000300a00 */
[----:B------:R-:W-:-:S05]  /*45000*/  IMAD.WIDE R22, R3, 0x4, R22 ;  /* 0x0000000403167825 */ /* 0x000fca00078e0216 */
        /* <DEDUP_REMOVED lines=26> */
[----:B------:R-:W-:Y:S04]  /*451b0*/  STL.64 [R1+0x25c0], R72 ;  /* 0x0025c04801007387 */ /* 0x000fe80000100a00 */
        /* <DEDUP_REMOVED lines=13> */
[----:B-1----:R-:W-:-:S03]  /*45290*/  IMAD.WIDE R46, R3, 0x4, R26 ;  /* 0x00000004032e7825 */ /* 0x002fc600078e021a */
        /* <DEDUP_REMOVED lines=13> */
[----:B------:R-:W-:Y:S01]  /*45370*/  LDGSTS.E [R251+0x60300], desc[UR60][R76.64], P2 ;  /* 0x603000004cfb7fae */ /* 0x000fe2000912187c */
[----:B------:R-:W-:-:S03]  /*45380*/  IMAD.WIDE R34, R3, 0x4, R98 ;  /* 0x0000000403227825 */ /* 0x000fc600078e0262 */
[----:B------:R-:W-:Y:S04]  /*45390*/  STL.64 [R1+0x26f0], R48 ;  /* 0x0026f03001007387 */ /* 0x000fe80000100a00 */
[----:B------:R-:W-:Y:S04]  /*453a0*/  LDGSTS.E [R251+0x60700], desc[UR60][R74.64], P2 ;  /* 0x607000004afb7fae */ /* 0x000fe8000912187c */
[----:B------:R-:W-:Y:S04]  /*453b0*/  STL.64 [R1+0x26f8], R46 ;  /* 0x0026f82e01007387 */ /* 0x000fe80000100a00 */
[----:B------:R-:W-:Y:S04]  /*453c0*/  LDGSTS.E [R251+0x60b00], desc[UR60][R72.64], P2 ;  /* 0x60b0000048fb7fae */ /* 0x000fe8000912187c */
[----:B------:R-:W-:Y:S04]  /*453d0*/  LDGSTS.E [R251+0x60f00], desc[UR60][R70.64], P2 ;  /* 0x60f0000046fb7fae */ /* 0x000fe8000912187c */
[----:B------:R-:W-:Y:S01]  /*453e0*/  LDGSTS.E [R251+0x61300], desc[UR60][R68.64], P2 ;  /* 0x6130000044fb7fae */ /* 0x000fe2000912187c */
[----:B--2---:R-:W-:-:S03]  /*453f0*/  IMAD.WIDE R44, R3, 0x4, R24 ;  /* 0x00000004032c7825 */ /* 0x004fc600078e0218 */
[----:B------:R-:W-:Y:S04]  /*45400*/  LDGSTS.E [R251+0x61700], desc[UR60][R66.64], P2 ;  /* 0x6170000042fb7fae */ /* 0x000fe8000912187c */
[----:B------:R-:W-:Y:S01]  /*45410*/  STL.64 [R1+0x2700], R44 ;  /* 0x0027002c01007387 */ /* 0x000fe20000100a00 */
[----:B------:R-:W-:-:S03]  /*45420*/  IMAD.WIDE R26, R3, 0x4, R162 ;  /* 0x00000004031a7825 */ /* 0x000fc600078e02a2 */
[----:B------:R-:W-:Y:S01]  /*45430*/  LDGSTS.E [R251+0x61b00], desc[UR60][R64.64], P2 ;  /* 0x61b0000040fb7fae */ /* 0x000fe2000912187c */
[----:B------:R-:W-:-:S03]  /*45440*/  IMAD.WIDE R32, R3, 0x4, R178 ;  /* 0x0000000403207825 */ /* 0x000fc600078e02b2 */
[----:B------:R-:W-:Y:S01]  /*45450*/  LDGSTS.E [R251+0x61f00], desc[UR60][R62.64], P2 ;  /* 0x61f000003efb7fae */ /* 0x000fe2000912187c */
[----:B----4-:R-:W-:-:S03]  /*45460*/  IMAD.WIDE R42, R3, 0x4, R20 ;  /* 0x00000004032a7825 */ /* 0x010fc600078e0214 */
[----:B------:R-:W-:Y:S04]  /*45470*/  LDGSTS.E [R251+0x62300], desc[UR60][R60.64], P2 ;  /* 0x623000003cfb7fae */ /* 0x000fe8000912187c */
[----:B------:R-:W-:Y:S01]  /*45480*/  STL.64 [R1+0x2710], R42 ;  /* 0x0027102a01007387 */ /* 0x000fe20000100a00 */
[----:B------:R-:W-:-:S03]  /*45490*/  IMAD.WIDE R20, R3, 0x4, R130 ;  /* 0x0000000403147825 */ /* 0x000fc600078e0282 */
[----:B------:R-:W-:Y:S01]  /*454a0*/  LDGSTS.E [R251+0x62700], desc[UR60][R58.64], P2 ;  /* 0x627000003afb7fae */ /* 0x000fe2000912187c */
[----:B------:R-:W-:-:S03]  /*454b0*/  IMAD.WIDE R24, R3, 0x4, R194 ;  /* 0x0000000403187825 */ /* 0x000fc600078e02c2 */
[----:B------:R-:W-:Y:S01]  /*454c0*/  LDGSTS.E [R251+0x62b00], desc[UR60][R56.64], P2 ;  /* 0x62b0000038fb7fae */ /* 0x000fe2000912187c */
[----:B---3--:R-:W-:-:S03]  /*454d0*/  IMAD.WIDE R40, R3, 0x4, R18 ;  /* 0x0000000403287825 */ /* 0x008fc600078e0212 */
[----:B------:R-:W-:Y:S04]  /*454e0*/  LDGSTS.E [R251+0x62f00], desc[UR60][R54.64], P2 ;  /* 0x62f0000036fb7fae */ /* 0x000fe8000912187c */
        /* <DEDUP_REMOVED lines=9> */
[----:B------:R-:W-:Y:S01]  /*45580*/  LDGSTS.E [R251+0x64700], desc[UR60][R42.64], P2 ;  /* 0x647000002afb7fae */ /* 0x000fe2000912187c */
[----:B------:R-:W-:-:S03]  /*45590*/  IMAD.WIDE R14, R3, 0x4, R14 ;  /* 0x00000004030e7825 */ /* 0x000fc600078e020e */
[----:B------:R-:W-:Y:S01]  /*455a0*/  LDGSTS.E [R251+0x64b00], desc[UR60][R40.64], P2 ;  /* 0x64b0000028fb7fae */ /* 0x000fe2000912187c */
[----:B------:R-:W-:-:S03]  /*455b0*/  IMAD.WIDE R38, R3, 0x4, R16 ;  /* 0x0000000403267825 */ /* 0x000fc600078e0210 */
[----:B------:R1:W-:Y:S01]  /*455c0*/  STL.64 [R1+0x2728], R14 ;  /* 0x0027280e01007387 */ /* 0x0003e20000100a00 */
[----:B------:R-:W-:-:S03]  /*455d0*/  IMAD.WIDE R36, R3, 0x4, R4 ;  /* 0x0000000403247825 */ /* 0x000fc600078e0204 */
[----:B------:R-:W-:Y:S01]  /*455e0*/  STL.64 [R1+0x2730], R38 ;  /* 0x0027302601007387 */ /* 0x000fe20000100a00 */
[----:B------:R-:W-:-:S03]  /*455f0*/  IMAD.WIDE R16, R3, 0x4, R114 ;  /* 0x0000000403107825 */ /* 0x000fc600078e0272 */
[----:B------:R-:W-:Y:S04]  /*45600*/  STL.64 [R1+0x2740], R36 ;  /* 0x0027402401007387 */ /* 0x000fe80000100a00 */
[----:B------:R-:W-:Y:S01]  /*45610*/  STL.64 [R1+0x2748], R34 ;  /* 0x0027482201007387 */ /* 0x000fe20000100a00 */
[----:B------:R-:W-:-:S03]  /*45620*/  IMAD.WIDE R4, R3, 0x4, R242 ;  /* 0x0000000403047825 */ /* 0x000fc600078e02f2 */
[----:B------:R2:W-:Y:S04]  /*45630*/  STL.64 [R1+0x2750], R16 ;  /* 0x0027501001007387 */ /* 0x0005e80000100a00 */
[----:B------:R-:W-:Y:S04]  /*45640*/  STL.64 [R1+0x2798], R20 ;  /* 0x0027981401007387 */ /* 0x000fe80000100a00 */
[----:B------:R3:W-:Y:S04]  /*45650*/  STL.64 [R1+0x2790], R18 ;  /* 0x0027901201007387 */ /* 0x0007e80000100a00 */
[----:B------:R4:W-:Y:S04]  /*45660*/  STL.64 [R1+0x2788], R26 ;  /* 0x0027881a01007387 */ /* 0x0009e80000100a00 */
[----:B------:R-:W-:Y:S04]  /*45670*/  STL.64 [R1+0x2780], R32 ;  /* 0x0027802001007387 */ /* 0x000fe80000100a00 */
[----:B------:R4:W-:Y:S04]  /*45680*/  STL.64 [R1+0x2778], R24 ;  /* 0x0027781801007387 */ /* 0x0009e80000100a00 */
[----:B------:R-:W-:Y:S04]  /*45690*/  STL.64 [R1+0x2770], R30 ;  /* 0x0027701e01007387 */ /* 0x000fe80000100a00 */
[----:B------:R-:W-:Y:S04]  /*456a0*/  STL.64 [R1+0x2768], R28 ;  /* 0x0027681c01007387 */ /* 0x000fe80000100a00 */
[----:B------:R4:W-:Y:S04]  /*456b0*/  STL.64 [R1+0x2760], R4 ;  /* 0x0027600401007387 */ /* 0x0009e80000100a00 */
[----:B------:R-:W4:Y:S04]  /*456c0*/  LDL.LU.64 R76, [R1+0xc38] ;  /* 0x000c3800014c7983 */ /* 0x000f280000300a00 */
[----:B------:R-:W-:Y:S04]  /*456d0*/  LDGSTS.E [R251+0x64f00], desc[UR60][R14.64], P2 ;  /* 0x64f000000efb7fae */ /* 0x000fe8000912187c */
[----:B------:R-:W-:Y:S04]  /*456e0*/  LDGSTS.E [R251+0x65300], desc[UR60][R38.64], P2 ;  /* 0x6530000026fb7fae */ /* 0x000fe8000912187c */
[----:B------:R-:W-:Y:S04]  /*456f0*/  LDGSTS.E [R251+0x65700], desc[UR60][R36.64], P2 ;  /* 0x6570000024fb7fae */ /* 0x000fe8000912187c */
[----:B------:R-:W-:Y:S04]  /*45700*/  LDGSTS.E [R251+0x65b00], desc[UR60][R34.64], P2 ;  /* 0x65b0000022fb7fae */ /* 0x000fe8000912187c */
[----:B------:R-:W-:Y:S04]  /*45710*/  LDGSTS.E [R251+0x65f00], desc[UR60][R16.64], P2 ;  /* 0x65f0000010fb7fae */ /* 0x000fe8000912187c */
[----:B-1----:R-:W4:Y:S04]  /*45720*/  LDL.LU.64 R14, [R1+0xc00] ;  /* 0x000c0000010e7983 */ /* 0x002f280000300a00 */
[----:B------:R-:W-:Y:S04]  /*45730*/  LDGSTS.E [R251+0x66300], desc[UR60][R20.64], P2 ;  /* 0x6630000014fb7fae */ /* 0x000fe8000912187c */
[----:B--2---:R-:W2:Y:S04]  /*45740*/  LDL.LU.64 R16, [R1+0xbc8] ;  /* 0x000bc80001107983 */ /* 0x004ea80000300a00 */
[----:B------:R-:W-:Y:S04]  /*45750*/  LDGSTS.E [R251+0x66700], desc[UR60][R18.64], P2 ;  /* 0x6670000012fb7fae */ /* 0x000fe8000912187c */
[----:B------:R-:W-:Y:S04]  /*45760*/  LDGSTS.E [R251+0x66b00], desc[UR60][R26.64], P2 ;  /* 0x66b000001afb7fae */ /* 0x000fe8000912187c */
[----:B------:R-:W-:Y:S04]  /*45770*/  LDGSTS.E [R251+0x66f00], desc[UR60][R32.64], P2 ;  /* 0x66f0000020fb7fae */ /* 0x000fe8000912187c */
[----:B---3--:R-:W3:Y:S04]  /*45780*/  LDL.LU.64 R18, [R1+0xb90] ;  /* 0x000b900001127983 */ /* 0x008ee80000300a00 */
[----:B------:R-:W3:Y:S04]  /*45790*/  LDL.LU.64 R20, [R1+0xb58] ;  /* 0x000b580001147983 */ /* 0x000ee80000300a00 */
[----:B----4-:R-:W4:Y:S04]  /*457a0*/  LDL.LU.64 R26, [R1+0xb20] ;  /* 0x000b2000011a7983 */ /* 0x010f280000300a00 */
[----:B------:R-:W3:Y:S04]  /*457b0*/  LDL.LU.64 R58, [R1+0xae8] ;  /* 0x000ae800013a7983 */ /* 0x000ee80000300a00 */
[----:B------:R-:W3:Y:S04]  /*457c0*/  LDL.LU.64 R34, [R1+0xab0] ;  /* 0x000ab00001227983 */ /* 0x000ee80000300a00 */
[----:B------:R-:W-:Y:S04]  /*457d0*/  LDGSTS.E [R251+0x67300], desc[UR60][R24.64], P2 ;  /* 0x6730000018fb7fae */ /* 0x000fe8000912187c */
[----:B------:R-:W3:Y:S04]  /*457e0*/  LDL.LU.64 R56, [R1+0xa78] ;  /* 0x000a780001387983 */ /* 0x000ee80000300a00 */
[----:B------:R-:W-:Y:S04]  /*457f0*/  LDGSTS.E [R251+0x67700], desc[UR60][R30.64], P2 ;  /* 0x677000001efb7fae */ /* 0x000fe8000912187c */
[----:B------:R-:W3:Y:S04]  /*45800*/  LDL.LU.64 R24, [R1+0xa40] ;  /* 0x000a400001187983 */ /* 0x000ee80000300a00 */
[----:B------:R-:W3:Y:S04]  /*45810*/  LDL.LU.64 R54, [R1+0xa08] ;  /* 0x000a080001367983 */ /* 0x000ee80000300a00 */
[----:B------:R-:W3:Y:S04]  /*45820*/  LDL.LU.64 R32, [R1+0x9d0] ;  /* 0x0009d00001207983 */ /* 0x000ee80000300a00 */
[----:B------:R-:W3:Y:S04]  /*45830*/  LDL.LU.64 R52, [R1+0x998] ;  /* 0x0009980001347983 */ /* 0x000ee80000300a00 */
[----:B------:R-:W3:Y:S04]  /*45840*/  LDL.LU.64 R80, [R1+0x960] ;  /* 0x0009600001507983 */ /* 0x000ee80000300a00 */
[----:B------:R-:W3:Y:S04]  /*45850*/  LDL.LU.64 R50, [R1+0x928] ;  /* 0x0009280001327983 */ /* 0x000ee80000300a00 */
[----:B------:R-:W-:Y:S04]  /*45860*/  LDGSTS.E [R251+0x67b00], desc[UR60][R28.64], P2 ;  /* 0x67b000001cfb7fae */ /* 0x000fe8000912187c */
[----:B------:R-:W3:Y:S04]  /*45870*/  LDL.LU.64 R48, [R1+0x8f0] ;  /* 0x0008f00001307983 */ /* 0x000ee80000300a00 */
[----:B------:R1:W-:Y:S04]  /*45880*/  LDGSTS.E [R251+0x67f00], desc[UR60][R4.64], P2 ;  /* 0x67f0000004fb7fae */ /* 0x0003e8000912187c */
[----:B------:R-:W3:Y:S04]  /*45890*/  LDL.LU.64 R78, [R1+0x8b8] ;  /* 0x0008b800014e7983 */ /* 0x000ee80000300a00 */
[----:B------:R-:W3:Y:S01]  /*458a0*/  LDL.LU.64 R46, [R1+0x880] ;  /* 0x00088000012e7983 */ /* 0x000ee20000300a00 */
[----:B-1----:R-:W-:-:S03]  /*458b0*/  IMAD.WIDE R4, R3, 0x4, R76 ;  /* 0x0000000403047825 */ /* 0x002fc600078e024c */
[----:B------:R-:W3:Y:S04]  /*458c0*/  LDL.LU.64 R76, [R1+0x848] ;  /* 0x00084800014c7983 */ /* 0x000ee80000300a00 */
[----:B------:R-:W3:Y:S04]  /*458d0*/  LDL.LU.64 R44, [R1+0x810] ;  /* 0x00081000012c7983 */ /* 0x000ee80000300a00 */
[----:B------:R-:W3:Y:S04]  /*458e0*/  LDL.LU.64 R42, [R1+0x7d8] ;  /* 0x0007d800012a7983 */ /* 0x000ee80000300a00 */
[----:B------:R-:W3:Y:S04]  /*458f0*/  LDL.LU.64 R40, [R1+0x7a0] ;  /* 0x0007a00001287983 */ /* 0x000ee80000300a00 */
[----:B------:R-:W3:Y:S04]  /*45900*/  LDL.LU.64 R30, [R1+0x768] ;  /* 0x00076800011e7983 */ /* 0x000ee80000300a00 */
[----:B------:R-:W3:Y:S04]  /*45910*/  LDL.LU.64 R38, [R1+0x730] ;  /* 0x0007300001267983 */ /* 0x000ee80000300a00 */
[----:B------:R-:W3:Y:S04]  /*45920*/  LDL.LU.64 R28, [R1+0x6f8] ;  /* 0x0006f800011c7983 */ /* 0x000ee80000300a00 */
[----:B------:R-:W3:Y:S01]  /*45930*/  LDL.LU.64 R36, [R1+0x6c0] ;  /* 0x0006c00001247983 */ /* 0x000ee20000300a00 */
[----:B------:R-:W-:-:S03]  /*45940*/  IMAD.WIDE R14, R3, 0x4, R14 ;  /* 0x00000004030e7825 */ /* 0x000fc600078e020e */
[----:B------:R-:W-:Y:S01]  /*45950*/  LDGSTS.E [R252+0x40380], desc[UR60][R4.64], P2 ;  /* 0x4038000004fc7fae */ /* 0x000fe2000912187c */
[----:B--2---:R-:W-:-:S03]  /*45960*/  IMAD.WIDE R16, R3, 0x4, R16 ;  /* 0x0000000403107825 */ /* 0x004fc600078e0210 */
[----:B------:R-:W-:Y:S04]  /*45970*/  LDGSTS.E [R252+0x40780], desc[UR60][R14.64], P2 ;  /* 0x407800000efc7fae */ /* 0x000fe8000912187c */
[----:B------:R-:W-:Y:S01]  /*45980*/  LDGSTS.E [R252+0x40b80], desc[UR60][R16.64], P2 ;  /* 0x40b8000010fc7fae */ /* 0x000fe2000912187c */
[----:B----4-:R-:W-:-:S03]  /*45990*/  IMAD.WIDE R152, R3, 0x4, R26 ;  /* 0x0000000403987825 */ /* 0x010fc600078e021a */
[----:B------:R-:W2:Y:S01]  /*459a0*/  LDL.LU.64 R26, [R1+0x688] ;  /* 0x00068800011a7983 */ /* 0x000ea20000300a00 */
[----:B---3--:R-:W-:-:S03]  /*459b0*/  IMAD.WIDE R160, R3, 0x4, R34 ;  /* 0x0000000403a07825 */ /* 0x008fc600078e0222 */
[----:B------:R-:W3:Y:S01]  /*459c0*/  LDL.LU.64 R34, [R1+0x650] ;  /* 0x0006500001227983 */ /* 0x000ee20000300a00 */
[----:B------:R-:W-:-:S03]  /*459d0*/  IMAD.WIDE R172, R3, 0x4, R24 ;  /* 0x0000000403ac7825 */ /* 0x000fc600078e0218 */
[----:B------:R-:W4:Y:S01]  /*459e0*/  LDL.LU.64 R24, [R1+0x618] ;  /* 0x0006180001187983 */ /* 0x000f220000300a00 */
        /* <DEDUP_REMOVED lines=8> */
[----:B------:R-:W-:-:S04]  /*45a70*/  IMAD.WIDE R104, R3, 0x4, R40 ;  /* 0x0000000403687825 */ /* 0x000fc800078e0228 */
[C---:B------:R-:W-:Y:S02]  /*45a80*/  IMAD.WIDE R102, R3.reuse, 0x4, R30 ;  /* 0x0000000403667825 */ /* 0x040fe400078e021e */
[----:B------:R-:W4:Y:S02]  /*45a90*/  LDL.LU.64 R30, [R1+0x4f8] ;  /* 0x0004f800011e7983 */ /* 0x000f240000300a00 */
[C---:B------:R-:W-:Y:S02]  /*45aa0*/  IMAD.WIDE R96, R3.reuse, 0x4, R28 ;  /* 0x0000000403607825 */ /* 0x040fe400078e021c */
[----:B------:R-:W4:Y:S04]  /*45ab0*/  LDL.LU.64 R28, [R1+0x4b8] ;  /* 0x0004b800011c7983 */ /* 0x000f280000300a00 */
[----:B------:R-:W-:Y:S04]  /*45ac0*/  STL.64 [R1+0x1230], R104 ;  /* 0x0012306801007387 */ /* 0x000fe80000100a00 */
[----:B------:R-:W-:Y:S01]  /*45ad0*/  STL.64 [R1+0x1260], R102 ;  /* 0x0012606601007387 */ /* 0x000fe20000100a00 */
[----:B--2---:R-:W-:-:S03]  /*45ae0*/  IMAD.WIDE R92, R3, 0x4, R26 ;  /* 0x00000004035c7825 */ /* 0x004fc600078e021a */
[----:B------:R-:W2:Y:S01]  /*45af0*/  LDL.LU.64 R26, [R1+0x478] ;  /* 0x00047800011a7983 */ /* 0x000ea20000300a00 */
[----:B------:R-:W-:-:S04]  /*45b00*/  IMAD.WIDE R98, R3, 0x4, R38 ;  /* 0x0000000403627825 */ /* 0x000fc800078e0226 */
[C---:B------:R-:W-:Y:S01]  /*45b10*/  IMAD.WIDE R94, R3.reuse, 0x4, R36 ;  /* 0x00000004035e7825 */ /* 0x040fe200078e0224 */
[----:B------:R-:W-:Y:S03]  /*45b20*/  STL.64 [R1+0x1290], R98 ;  /* 0x0012906201007387 */ /* 0x000fe60000100a00 */
[C---:B------:R-:W-:Y:S02]  /*45b30*/  IMAD.WIDE R192, R3.reuse, 0x4, R52 ;  /* 0x0000000403c07825 */ /* 0x040fe400078e0234 */
[----:B------:R-:W2:Y:S02]  /*45b40*/  LDL.LU.64 R52, [R1+0x438] ;  /* 0x0004380001347983 */ /* 0x000ea40000300a00 */
[C---:B------:R-:W-:Y:S02]  /*45b50*/  IMAD.WIDE R208, R3.reuse, 0x4, R50 ;  /* 0x0000000403d07825 */ /* 0x040fe400078e0232 */
[----:B------:R-:W-:Y:S02]  /*45b60*/  STL.64 [R1+0x12c0], R96 ;  /* 0x0012c06001007387 */ /* 0x000fe40000100a00 */
[----:B---3--:R-:W-:-:S04]  /*45b70*/  IMAD.WIDE R90, R3, 0x4, R34 ;  /* 0x00000004035a7825 */ /* 0x008fc800078e0222 */
[C---:B----4-:R-:W-:Y:S02]  /*45b80*/  IMAD.WIDE R88, R3.reuse, 0x4, R24 ;  /* 0x0000000403587825 */ /* 0x050fe400078e0218 */
[----:B------:R-:W3:Y:S02]  /*45b90*/  LDL.LU.64 R24, [R1+0x3f8] ;  /* 0x0003f80001187983 */ /* 0x000ee40000300a00 */
[C---:B------:R-:W-:Y:S02]  /*45ba0*/  IMAD.WIDE R210, R3.reuse, 0x4, R48 ;  /* 0x0000000403d27825 */ /* 0x040fe400078e0230 */
[----:B------:R-:W-:Y:S02]  /*45bb0*/  STL.64 [R1+0x1318], R94 ;  /* 0x0013185e01007387 */ /* 0x000fe40000100a00 */
[C---:B------:R-:W-:Y:S02]  /*45bc0*/  IMAD.WIDE R226, R3.reuse, 0x4, R46 ;  /* 0x0000000403e27825 */ /* 0x040fe400078e022e */
[----:B------:R-:W4:Y:S04]  /*45bd0*/  LDL.LU.64 R50, [R1+0x3b8] ;  /* 0x0003b80001327983 */ /* 0x000f280000300a00 */
        /* <DEDUP_REMOVED lines=9> */
[----:B------:R-:W-:Y:S04]  /*45c70*/  STL.64 [R1+0x13c0], R88 ;  /* 0x0013c05801007387 */ /* 0x000fe80000100a00 */
[----:B------:R-:W4:Y:S04]  /*45c80*/  LDL.LU.64 R42, [R1+0x2b8] ;  /* 0x0002b800012a7983 */ /* 0x000f280000300a00 */
[----:B------:R-:W4:Y:S01]  /*45c90*/  LDL.LU.64 R40, [R1+0x278] ;  /* 0x0002780001287983 */ /* 0x000f220000300a00 */
[----:B------:R-:W-:-:S03]  /*45ca0*/  IMAD.WIDE R78, R3, 0x4, R78 ;  /* 0x00000004034e7825 */ /* 0x000fc600078e024e */
[----:B------:R-:W4:Y:S04]  /*45cb0*/  LDL.LU.64 R38, [R1+0x238] ;  /* 0x0002380001267983 */ /* 0x000f280000300a00 */
[----:B------:R-:W-:Y:S04]  /*45cc0*/  STL.64 [R1+0x13f0], R86 ;  /* 0x0013f05601007387 */ /* 0x000fe80000100a00 */
[----:B------:R-:W4:Y:S04]  /*45cd0*/  LDL.LU.64 R36, [R1+0x1f8] ;  /* 0x0001f80001247983 */ /* 0x000f280000300a00 */
[----:B------:R-:W4:Y:S04]  /*45ce0*/  LDL.LU.64 R34, [R1+0x1b8] ;  /* 0x0001b80001227983 */ /* 0x000f280000300a00 */
[----:B------:R-:W-:Y:S04]  /*45cf0*/  STL.64 [R1+0x2520], R80 ;  /* 0x0025205001007387 */ /* 0x000fe80000100a00 */
[----:B------:R-:W4:Y:S01]  /*45d00*/  LDL.LU.64 R32, [R1+0x178] ;  /* 0x0001780001207983 */ /* 0x000f220000300a00 */
[----:B------:R-:W-:-:S03]  /*45d10*/  IMAD.WIDE R74, R3, 0x4, R30 ;  /* 0x00000004034a7825 */ /* 0x000fc600078e021e */
[----:B------:R-:W4:Y:S04]  /*45d20*/  LDL.LU.64 R30, [R1+0x138] ;  /* 0x00013800011e7983 */ /* 0x000f280000300a00 */
[----:B------:R-:W-:Y:S01]  /*45d30*/  STL.64 [R1+0x2550], R78 ;  /* 0x0025504e01007387 */ /* 0x000fe20000100a00 */
[----:B------:R-:W-:-:S03]  /*45d40*/  IMAD.WIDE R72, R3, 0x4, R28 ;  /* 0x0000000403487825 */ /* 0x000fc600078e021c */
[----:B------:R-:W4:Y:S01]  /*45d50*/  LDL.LU.64 R28, [R1+0xf8] ;  /* 0x0000f800011c7983 */ /* 0x000f220000300a00 */
[----:B--2---:R-:W-:-:S03]  /*45d60*/  IMAD.WIDE R70, R3, 0x4, R26 ;  /* 0x0000000403467825 */ /* 0x004fc600078e021a */
[----:B------:R-:W2:Y:S01]  /*45d70*/  LDL.LU.64 R26, [R1+0xb8] ;  /* 0x0000b800011a7983 */ /* 0x000ea20000300a00 */
[----:B------:R-:W-:-:S05]  /*45d80*/  IMAD.WIDE R76, R3, 0x4, R76 ;  /* 0x00000004034c7825 */ /* 0x000fca00078e024c */
[----:B------:R-:W-:Y:S01]  /*45d90*/  STL.64 [R1+0x2558], R76 ;  /* 0x0025584c01007387 */ /* 0x000fe20000100a00 */
[----:B------:R-:W-:-:S03]  /*45da0*/  IMAD.WIDE R68, R3, 0x4, R52 ;  /* 0x0000000403447825 */ /* 0x000fc600078e0234 */
        /* <DEDUP_REMOVED lines=8> */
[----:B----4-:R-:W-:-:S03]  /*45e30*/  IMAD.WIDE R64, R3, 0x4, R50 ;  /* 0x0000000403407825 */ /* 0x010fc600078e0232 */
[----:B------:R-:W-:Y:S01]  /*45e40*/  STL.64 [R1+0x26d8], R24 ;  /* 0x0026d81801007387 */ /* 0x000fe20000100a00 */
[----:B------:R-:W-:-:S04]  /*45e50*/  IMAD.WIDE R162, R3, 0x4, R56 ;  /* 0x0000000403a27825 */ /* 0x000fc800078e0238 */
[C---:B------:R-:W-:Y:S01]  /*45e60*/  IMAD.WIDE R62, R3.reuse, 0x4, R48 ;  /* 0x00000004033e7825 */ /* 0x040fe200078e0230 */
[----:B------:R-:W-:Y:S03]  /*45e70*/  STL.64 [R1+0x2590], R64 ;  /* 0x0025904001007387 */ /* 0x000fe60000100a00 */
[C---:B------:R-:W-:Y:S01]  /*45e80*/  IMAD.WIDE R60, R3.reuse, 0x4, R46 ;  /* 0x00000004033c7825 */ /* 0x040fe200078e022e */
[----:B------:R-:W-:Y:S03]  /*45e90*/  STL.64 [R1+0x2598], R62 ;  /* 0x0025983e01007387 */ /* 0x000fe60000100a00 */
[----:B------:R-:W-:-:S04]  /*45ea0*/  IMAD.WIDE R176, R3, 0x4, R54 ;  /* 0x0000000403b07825 */ /* 0x000fc800078e0236 */
        /* <DEDUP_REMOVED lines=9> */
[----:B------:R-:W-:-:S04]  /*45f40*/  IMAD.WIDE R50, R3, 0x4, R36 ;  /* 0x0000000403327825 */ /* 0x000fc800078e0224 */
[----:B------:R-:W-:-:S04]  /*45f50*/  IMAD.WIDE R48, R3, 0x4, R34 ;  /* 0x0000000403307825 */ /* 0x000fc800078e0222 */
[----:B------:R-:W-:-:S05]  /*45f60*/  IMAD.WIDE R32, R3, 0x4, R32 ;  /* 0x0000000403207825 */ /* 0x000fca00078e0220 */
[----:B------:R1:W-:Y:S01]  /*45f70*/  STL.64 [R1+0x25f8], R32 ;  /* 0x0025f82001007387 */ /* 0x0003e20000100a00 */
[----:B------:R-:W-:-:S03]  /*45f80*/  IMAD.WIDE R44, R3, 0x4, R12 ;  /* 0x00000004032c7825 */ /* 0x000fc600078e020c */
[----:B------:R-:W-:Y:S01]  /*45f90*/  STL.64 [R1+0x25e8], R50 ;  /* 0x0025e83201007387 */ /* 0x000fe20000100a00 */
[----:B------:R-:W-:-:S04]  /*45fa0*/  IMAD.WIDE R42, R3, 0x4, R6 ;  /* 0x00000004032a7825 */ /* 0x000fc800078e0206 */
[----:B------:R-:W-:-:S04]  /*45fb0*/  IMAD.WIDE R40, R3, 0x4, R100 ;  /* 0x0000000403287825 */ /* 0x000fc800078e0264 */
[----:B------:R-:W-:-:S04]  /*45fc0*/  IMAD.WIDE R38, R3, 0x4, R132 ;  /* 0x0000000403267825 */ /* 0x000fc800078e0284 */
[----:B------:R-:W-:-:S04]  /*45fd0*/  IMAD.WIDE R36, R3, 0x4, R148 ;  /* 0x0000000403247825 */ /* 0x000fc800078e0294 */
[----:B------:R-:W-:-:S04]  /*45fe0*/  IMAD.WIDE R34, R3, 0x4, R164 ;  /* 0x0000000403227825 */ /* 0x000fc800078e02a4 */
[----:B-1----:R-:W-:-:S04]  /*45ff0*/  IMAD.WIDE R32, R3, 0x4, R180 ;  /* 0x0000000403207825 */ /* 0x002fc800078e02b4 */
[----:B------:R-:W-:-:S05]  /*46000*/  IMAD.WIDE R30, R3, 0x4, R30 ;  /* 0x00000004031e7825 */ /* 0x000fca00078e021e */
[----:B------:R1:W-:Y:S01]  /*46010*/  STL.64 [R1+0x2600], R30 ;  /* 0x0026001e01007387 */ /* 0x0003e20000100a00 */
[----:B------:R-:W-:-:S03]  /*46020*/  IMAD.WIDE R28, R3, 0x4, R28 ;  /* 0x00000004031c7825 */ /* 0x000fc600078e021c */
[----:B------:R-:W-:Y:S04]  /*46030*/  STL.64 [R1+0x25f0], R48 ;  /* 0x0025f03001007387 */ /* 0x000fe80000100a00 */
[----:B------:R-:W-:Y:S04]  /*46040*/  STL.64 [R1+0x2610], R28 ;  /* 0x0026101c01007387 */ /* 0x000fe80000100a00 */
[----:B------:R-:W5:Y:S04]  /*46050*/  LDL.LU.64 R12, [R1+0x2da0] ;  /* 0x002da000010c7983 */ /* 0x000f680000300a00 */
[----:B------:R-:W5:Y:S01]  /*46060*/  LDL.LU.64 R6, [R1+0x2d98] ;  /* 0x002d980001067983 */ /* 0x000f620000300a00 */
[----:B-1----:R-:W-:-:S04]  /*46070*/  IMAD.WIDE R30, R3, 0x4, R196 ;  /* 0x00000004031e7825 */ /* 0x002fc800078e02c4 */
[----:B--2---:R-:W-:-:S04]  /*46080*/  IMAD.WIDE R46, R3, 0x4, R26 ;  /* 0x00000004032e7825 */ /* 0x004fc800078e021a */
[C---:B------:R-:W-:Y:S01]  /*46090*/  IMAD.WIDE R26, R3.reuse, 0x4, R84 ;  /* 0x00000004031a7825 */ /* 0x040fe200078e0254 */
[----:B------:R-:W-:Y:S04]  /*460a0*/  STL.64 [R1+0x2618], R46 ;  /* 0x0026182e01007387 */ /* 0x000fe80000100a00 */
[----:B------:R1:W-:Y:S04]  /*460b0*/  STL.64 [R1+0x2638], R26 ;  /* 0x0026381a01007387 */ /* 0x0003e80000100a00 */
[----:B------:R-:W-:Y:S04]  /*460c0*/  STL.64 [R1+0x2628], R44 ;  /* 0x0026282c01007387 */ /* 0x000fe80000100a00 */
[----:B------:R-:W-:Y:S01]  /*460d0*/  STL.64 [R1+0x2630], R42 ;  /* 0x0026302a01007387 */ /* 0x000fe20000100a00 */
[----:B-1----:R-:W-:-:S05]  /*460e0*/  IMAD.WIDE R26, R3, 0x4, R116 ;  /* 0x00000004031a7825 */ /* 0x002fca00078e0274 */
[----:B------:R1:W-:Y:S04]  /*460f0*/  STL.64 [R1+0x2650], R26 ;  /* 0x0026501a01007387 */ /* 0x0003e80000100a00 */
[----:B------:R-:W-:Y:S04]  /*46100*/  STL.64 [R1+0x2648], R40 ;  /* 0x0026482801007387 */ /* 0x000fe80000100a00 */
[----:B------:R-:W2:Y:S04]  /*46110*/  LDL.64 R164, [R1+0x2650] ;  /* 0x0026500001a47983 */ /* 0x000ea80000100a00 */
[----:B------:R-:W-:Y:S01]  /*46120*/  STL.64 [R1+0x26a0], R38 ;  /* 0x0026a02601007387 */ /* 0x000fe20000100a00 */
[----:B------:R-:W-:-:S03]  /*46130*/  IMAD.WIDE R28, R3, 0x4, R212 ;  /* 0x00000004031c7825 */ /* 0x000fc600078e02d4 */
[----:B------:R-:W-:Y:S01]  /*46140*/  STL.64 [R1+0x2698], R36 ;  /* 0x0026982401007387 */ /* 0x000fe20000100a00 */
[----:B-1----:R-:W-:-:S03]  /*46150*/  IMAD.WIDE R26, R3, 0x4, R228 ;  /* 0x00000004031a7825 */ /* 0x002fc600078e02e4 */
[----:B------:R-:W3:Y:S04]  /*46160*/  LDL.64 R180, [R1+0x2638] ;  /* 0x0026380001b47983 */ /* 0x000ee80000100a00 */
[----:B------:R-:W-:Y:S04]  /*46170*/  STL.64 [R1+0x2690], R34 ;  /* 0x0026902201007387 */ /* 0x000fe80000100a00 */
[----:B------:R-:W4:Y:S04]  /*46180*/  LDL.64 R196, [R1+0x2610] ;  /* 0x0026100001c47983 */ /* 0x000f280000100a00 */
[----:B------:R-:W-:Y:S04]  /*46190*/  STL.64 [R1+0x2688], R32 ;  /* 0x0026882001007387 */ /* 0x000fe80000100a00 */
[----:B------:R-:W2:Y:S04]  /*461a0*/  LDL.64 R212, [R1+0x2600] ;  /* 0x0026000001d47983 */ /* 0x000ea80000100a00 */
[----:B------:R1:W-:Y:S04]  /*461b0*/  STL.64 [R1+0x2680], R30 ;  /* 0x0026801e01007387 */ /* 0x0003e80000100a00 */
[----:B------:R-:W3:Y:S04]  /*461c0*/  LDL.64 R228, [R1+0x25f8] ;  /* 0x0025f80001e47983 */ /* 0x000ee80000100a00 */
[----:B------:R1:W-:Y:S04]  /*461d0*/  STL.64 [R1+0x2678], R28 ;  /* 0x0026781c01007387 */ /* 0x0003e80000100a00 */
[----:B------:R1:W-:Y:S04]  /*461e0*/  STL.64 [R1+0x2670], R26 ;  /* 0x0026701a01007387 */ /* 0x0003e80000100a00 */
[----:B------:R1:W-:Y:S04]  /*461f0*/  STL [R1+0xc00], RZ ;  /* 0x000c00ff01007387 */ /* 0x0003e80000100800 */
        /* <DEDUP_REMOVED lines=767> */
[----:B------:R1:W-:Y:S04]  /*491f0*/  STL [R1], RZ ;  /* 0x000000ff01007387 */ /* 0x0003e80000100800 */
        /* <DEDUP_REMOVED lines=127> */
[----:B------:R-:W4:Y:S01]  /*499f0*/  LDL R0, [R1+0x1548] ;  /* 0x0015480001007983 */ /* 0x000f220000100800 */
[----:B------:R-:W-:-:S04]  /*49a00*/  IMAD.WIDE R18, R3, 0x4, R18 ;  /* 0x0000000403127825 */ /* 0x000fc800078e0212 */
[----:B------:R-:W-:Y:S01]  /*49a10*/  IMAD.WIDE R20, R3, 0x4, R20 ;  /* 0x0000000403147825 */ /* 0x000fe200078e0214 */
        /* <DEDUP_REMOVED lines=23> */
[----:B------:R-:W-:-:S03]  /*49b90*/  VIADD R2, R10, 0x7f ;  /* 0x0000007f0a027836 */ /* 0x000fc60000000000 */
[----:B------:R-:W-:Y:S04]  /*49ba0*/  LDGSTS.E [R252+0x46b80], desc[UR60][R92.64], P2 ;  /* 0x46b800005cfc7fae */ /* 0x000fe8000912187c */
[----:B------:R-:W-:Y:S04]  /*49bb0*/  LDGSTS.E [R252+0x46f80], desc[UR60][R90.64], P2 ;  /* 0x46f800005afc7fae */ /* 0x000fe8000912187c */
[----:B------:R-:W-:Y:S04]  /*49bc0*/  LDGSTS.E [R252+0x47380], desc[UR60][R88.64], P2 ;  /* 0x4738000058fc7fae */ /* 0x000fe8000912187c */
[----:B------:R-:W-:Y:S04]  /*49bd0*/  LDGSTS.E [R252+0x47780], desc[UR60][R86.64], P2 ;  /* 0x4778000056fc7fae */ /* 0x000fe8000912187c */
[----:B------:R-:W-:Y:S01]  /*49be0*/  LDGSTS.E [R252+0x47b80], desc[UR60][R80.64], P2 ;  /* 0x47b8000050fc7fae */ /* 0x000fe2000912187c */
[----:B------:R-:W1:Y:S03]  /*49bf0*/  S2R R10, SR_TID.X ;  /* 0x00000000000a7919 */ /* 0x000e660000002100 */
        /* <DEDUP_REMOVED lines=17> */
[----:B--2---:R-:W-:Y:S01]  /*49d10*/  LDGSTS.E [R252+0x64380], desc[UR60][R212.64], P2 ;  /* 0x64380000d4fc7fae */ /* 0x004fe2000912187c */
[----:B------:R-:W-:-:S03]  /*49d20*/  ISETP.GE.AND P1, PT, R2, 0x80, PT ;  /* 0x000000800200780c */ /* 0x000fc60003f26270 */
        /* <DEDUP_REMOVED lines=10> */
[----:B-1----:R-:W-:-:S03]  /*49dd0*/  LOP3.LUT R10, R10, 0x7f, RZ, 0xc0, !PT ;  /* 0x0000007f0a0a7812 */ /* 0x002fc600078ec0ff */
[----:B------:R-:W-:Y:S04]  /*49de0*/  LDGSTS.E [R252+0x66f80], desc[UR60][R32.64], P2 ;  /* 0x66f8000020fc7fae */ /* 0x000fe8000912187c */
[----:B------:R1:W-:Y:S04]  /*49df0*/  LDGSTS.E [R252+0x67380], desc[UR60][R30.64], P2 ;  /* 0x673800001efc7fae */ /* 0x0003e8000912187c */
[----:B------:R2:W-:Y:S04]  /*49e00*/  LDGSTS.E [R252+0x67780], desc[UR60][R28.64], P2 ;  /* 0x677800001cfc7fae */ /* 0x0005e8000912187c */
[----:B------:R3:W-:Y:S04]  /*49e10*/  LDGSTS.E [R252+0x67b80], desc[UR60][R26.64], P2 ;  /* 0x67b800001afc7fae */ /* 0x0007e8000912187c */
[----:B------:R4:W-:Y:S01]  /*49e20*/  LDGSTS.E [R252+0x67f80], desc[UR60][R24.64], P2 ;  /* 0x67f8000018fc7fae */ /* 0x0009e2000912187c */
[----:B-1----:R-:W-:-:S03]  /*49e30*/  CS2R R30, SRZ ;  /* 0x00000000001e7805 */ /* 0x002fc6000001ff00 */
[----:B------:R-:W0:Y:S01]  /*49e40*/  LDGDEPBAR ;  /* 0x00000000000079af */ /* 0x000e220000000000 */
[----:B--2---:R-:W-:Y:S02]  /*49e50*/  CS2R R28, SRZ ;  /* 0x00000000001c7805 */ /* 0x004fe4000001ff00 */
[----:B------:R-:W-:Y:S02]  /*49e60*/  CS2R R32, SRZ ;  /* 0x0000000000207805 */ /* 0x000fe4000001ff00 */
[----:B------:R-:W-:Y:S02]  /*49e70*/  CS2R R34, SRZ ;  /* 0x0000000000227805 */ /* 0x000fe4000001ff00 */
[----:B---3--:R-:W-:Y:S02]  /*49e80*/  CS2R R26, SRZ ;  /* 0x00000000001a7805 */ /* 0x008fe4000001ff00 */
[----:B------:R-:W-:Y:S02]  /*49e90*/  CS2R R36, SRZ ;  /* 0x0000000000247805 */ /* 0x000fe4000001ff00 */
[----:B------:R-:W-:-:S02]  /*49ea0*/  CS2R R38, SRZ ;  /* 0x0000000000267805 */ /* 0x000fc4000001ff00 */
[----:B------:R-:W-:Y:S02]  /*49eb0*/  CS2R R40, SRZ ;  /* 0x0000000000287805 */ /* 0x000fe4000001ff00 */
[----:B----4-:R-:W-:Y:S02]  /*49ec0*/  CS2R R24, SRZ ;  /* 0x0000000000187805 */ /* 0x010fe4000001ff00 */
[----:B------:R-:W-:Y:S02]  /*49ed0*/  CS2R R42, SRZ ;  /* 0x00000000002a7805 */ /* 0x000fe4000001ff00 */
[----:B------:R-:W-:Y:S02]  /*49ee0*/  CS2R R44, SRZ ;  /* 0x00000000002c7805 */ /* 0x000fe4000001ff00 */
[----:B------:R-:W-:Y:S02]  /*49ef0*/  CS2R R46, SRZ ;  /* 0x00000000002e7805 */ /* 0x000fe4000001ff00 */
[----:B------:R-:W-:-:S02]  /*49f00*/  CS2R R48, SRZ ;  /* 0x0000000000307805 */ /* 0x000fc4000001ff00 */
[----:B------:R-:W-:Y:S02]  /*49f10*/  CS2R R50, SRZ ;  /* 0x0000000000327805 */ /* 0x000fe4000001ff00 */
[----:B------:R-:W-:Y:S02]  /*49f20*/  CS2R R52, SRZ ;  /* 0x0000000000347805 */ /* 0x000fe4000001ff00 */
        /* <DEDUP_REMOVED lines=48> */
[----:B------:R-:W-:Y:S01]  /*4a230*/  CS2R R150, SRZ ;  /* 0x0000000000967805 */ /* 0x000fe2000001ff00 */
[----:B------:R-:W-:Y:S01]  /*4a240*/  IMAD R10, R10, 0x10, R0 ;  /* 0x000000100a0a7824 */ /* 0x000fe200078e0200 */
[----:B------:R-:W-:Y:S06]  /*4a250*/  @!P1 BRA `(.L_x_0) ;  /* 0x000003a400289947 */ /* 0x000fec0003800000 */
[----:B------:R-:W2:Y:S04]  /*4a260*/  LDL.LU.64 R130, [R1+0x1550] ;  /* 0x0015500001827983 */ /* 0x000ea80000300a00 */
[----:B------:R-:W3:Y:S04]  /*4a270*/  LDL.LU.64 R144, [R1+0x1560] ;  /* 0x0015600001907983 */ /* 0x000ee80000300a00 */
        /* <DEDUP_REMOVED lines=9> */
[----:B--2---:R1:W-:Y:S01]  /*4a310*/  STL [R1+0x1558], R130 ;  /* 0x0015588201007387 */ /* 0x0043e20000100800 */
[----:B------:R-:W-:-:S03]  /*4a320*/  MOV R0, R131 ;  /* 0x0000008300007202 */ /* 0x000fc60000000f00 */
[----:B-1----:R-:W2:Y:S04]  /*4a330*/  LDL.LU.64 R130, [R1+0x14b8] ;  /* 0x0014b80001827983 */ /* 0x002ea80000300a00 */
[----:B------:R1:W-:Y:S04]  /*4a340*/  STL [R1+0x1554], R0 ;  /* 0x0015540001007387 */ /* 0x0003e80000100800 */
[----:B---3--:R3:W-:Y:S01]  /*4a350*/  STL [R1+0x1560], R144 ;  /* 0x0015609001007387 */ /* 0x0087e20000100800 */
[----:B-1----:R-:W-:-:S03]  /*4a360*/  IMAD.MOV.U32 R0, RZ, RZ, R145 ;  /* 0x000000ffff007224 */ /* 0x002fc600078e0091 */
[----:B---3--:R-:W3:Y:S04]  /*4a370*/  LDL.LU.64 R144, [R1+0x14c0] ;  /* 0x0014c00001907983 */ /* 0x008ee80000300a00 */
[----:B------:R1:W-:Y:S04]  /*4a380*/  STL [R1+0x155c], R0 ;  /* 0x00155c0001007387 */ /* 0x0003e80000100800 */
[----:B----4-:R4:W-:Y:S01]  /*4a390*/  STL [R1+0x1568], R146 ;  /* 0x0015689201007387 */ /* 0x0109e20000100800 */
[----:B-1----:R-:W-:-:S03]  /*4a3a0*/  IMAD.MOV.U32 R0, RZ, RZ, R147 ;  /* 0x000000ffff007224 */ /* 0x002fc600078e0093 */
[----:B----4-:R-:W4:Y:S04]  /*4a3b0*/  LDL.LU.64 R146, [R1+0x14c8] ;  /* 0x0014c80001927983 */ /* 0x010f280000300a00 */
[----:B------:R1:W-:Y:S04]  /*4a3c0*/  STL [R1+0x1564], R0 ;  /* 0x0015640001007387 */ /* 0x0003e80000100800 */
[----:B------:R1:W-:Y:S02]  /*4a3d0*/  STL [R1+0x1570], R134 ;  /* 0x0015708601007387 */ /* 0x0003e40000100800 */
[----:B-1----:R-:W-:-:S02]  /*4a3e0*/  MOV R0, R135 ;  /* 0x0000008700007202 */ /* 0x002fc40000000f00 */
[----:B------:R-:W4:Y:S04]  /*4a3f0*/  LDL.LU.64 R134, [R1+0x14d0] ;  /* 0x0014d00001867983 */ /* 0x000f280000300a00 */
[----:B------:R1:W-:Y:S04]  /*4a400*/  STL [R1+0x156c], R0 ;  /* 0x00156c0001007387 */ /* 0x0003e80000100800 */
[----:B------:R1:W-:Y:S02]  /*4a410*/  STL [R1+0x1578], R138 ;  /* 0x0015788a01007387 */ /* 0x0003e40000100800 */
[----:B-1----:R-:W-:-:S02]  /*4a420*/  IMAD.MOV.U32 R0, RZ, RZ, R139 ;  /* 0x000000ffff007224 */ /* 0x002fc400078e008b */
[----:B------:R-:W4:Y:S04]  /*4a430*/  LDL.LU.64 R138, [R1+0x14d8] ;  /* 0x0014d800018a7983 */ /* 0x000f280000300a00 */
[----:B------:R1:W-:Y:S04]  /*4a440*/  STL [R1+0x1574], R0 ;  /* 0x0015740001007387 */ /* 0x0003e80000100800 */
[----:B------:R1:W-:Y:S02]  /*4a450*/  STL [R1+0x1580], R140 ;  /* 0x0015808c01007387 */ /* 0x0003e40000100800 */
[----:B-1----:R-:W-:-:S02]  /*4a460*/  IMAD.MOV.U32 R0, RZ, RZ, R141 ;  /* 0x000000ffff007224 */ /* 0x002fc400078e008d */
[----:B------:R-:W4:Y:S04]  /*4a470*/  LDL.LU.64 R140, [R1+0x1460] ;  /* 0x00146000018c7983 */ /* 0x000f280000300a00 */
        /* <DEDUP_REMOVED lines=21> */
[----:B--2---:R2:W-:Y:S01]  /*4a5d0*/  STL [R1+0x15b0], R130 ;  /* 0x0015b08201007387 */ /* 0x0045e20000100800 */
[----:B-1----:R-:W-:-:S03]  /*4a5e0*/  IMAD.MOV.U32 R0, RZ, RZ, R131 ;  /* 0x000000ffff007224 */ /* 0x002fc600078e0083 */
[----:B--2---:R-:W2:Y:S04]  /*4a5f0*/  LDL.LU.64 R130, [R1+0x1490] ;  /* 0x0014900001827983 */ /* 0x004ea80000300a00 */
[----:B------:R1:W-:Y:S04]  /*4a600*/  STL [R1+0x15ac], R0 ;  /* 0x0015ac0001007387 */ /* 0x0003e80000100800 */
[----:B---3--:R3:W-:Y:S01]  /*4a610*/  STL [R1+0x15b8], R144 ;  /* 0x0015b89001007387 */ /* 0x0087e20000100800 */
[----:B-1----:R-:W-:-:S03]  /*4a620*/  MOV R0, R145 ;  /* 0x0000009100007202 */ /* 0x002fc60000000f00 */
[----:B---3--:R-:W3:Y:S04]  /*4a630*/  LDL.LU.64 R144, [R1+0x1498] ;  /* 0x0014980001907983 */ /* 0x008ee80000300a00 */
[----:B------:R1:W-:Y:S04]  /*4a640*/  STL [R1+0x15b4], R0 ;  /* 0x0015b40001007387 */ /* 0x0003e80000100800 */
[----:B----4-:R4:W-:Y:S01]  /*4a650*/  STL [R1+0x15c0], R146 ;  /* 0x0015c09201007387 */ /* 0x0109e20000100800 */
[----:B-1----:R-:W-:-:S03]  /*4a660*/  IMAD.MOV.U32 R0, RZ, RZ, R147 ;  /* 0x000000ffff007224 */ /* 0x002fc600078e0093 */
[----:B----4-:R-:W4:Y:S04]  /*4a670*/  LDL.LU.64 R146, [R1+0xef8] ;  /* 0x000ef80001927983 */ /* 0x010f280000300a00 */
        /* <DEDUP_REMOVED lines=33> */
[----:B--2---:R2:W-:Y:S01]  /*4a890*/  STL [R1+0x1608], R130 ;  /* 0x0016088201007387 */ /* 0x0045e20000100800 */
[----:B-1----:R-:W-:-:S03]  /*4a8a0*/  IMAD.MOV.U32 R0, RZ, RZ, R131 ;  /* 0x000000ffff007224 */ /* 0x002fc600078e0083 */
[----:B--2---:R-:W2:Y:S04]  /*4a8b0*/  LDL.LU.64 R130, [R1+0xec0] ;  /* 0x000ec00001827983 */ /* 0x004ea80000300a00 */
[----:B------:R1:W-:Y:S04]  /*4a8c0*/  STL [R1+0x1604], R0 ;  /* 0x0016040001007387 */ /* 0x0003e80000100800 */
[----:B---3--:R3:W-:Y:S01]  /*4a8d0*/  STL [R1+0x1610], R144 ;  /* 0x0016109001007387 */ /* 0x0087e20000100800 */
[----:B-1----:R-:W-:-:S03]  /*4a8e0*/  IMAD.MOV.U32 R0, RZ, RZ, R145 ;  /* 0x000000ffff007224 */ /* 0x002fc600078e0091 */
[----:B---3--:R-:W3:Y:S04]  /*4a8f0*/  LDL.LU.64 R144, [R1+0xec8] ;  /* 0x000ec80001907983 */ /* 0x008ee80000300a00 */
[----:B------:R1:W-:Y:S04]  /*4a900*/  STL [R1+0x160c], R0 ;  /* 0x00160c0001007387 */ /* 0x0003e80000100800 */
[----:B----4-:R4:W-:Y:S01]  /*4a910*/  STL [R1+0x1618], R146 ;  /* 0x0016189201007387 */ /* 0x0109e20000100800 */
[----:B-1----:R-:W-:-:S03]  /*4a920*/  MOV R0, R147 ;  /* 0x0000009300007202 */ /* 0x002fc60000000f00 */
[----:B----4-:R-:W4:Y:S04]  /*4a930*/  LDL.LU.64 R146, [R1+0xed0] ;  /* 0x000ed00001927983 */ /* 0x010f280000300a00 */
        /* <DEDUP_REMOVED lines=33> */
[----:B--2---:R-:W-:Y:S01]  /*4ab50*/  STL [R1+0x1660], R130 ;  /* 0x0016608201007387 */ /* 0x004fe20000100800 */
[----:B-1----:R-:W-:-:S03]  /*4ab60*/  MOV R0, R131 ;  /* 0x0000008300007202 */ /* 0x002fc60000000f00 */
[----:B------:R-:W2:Y:S04]  /*4ab70*/  LDL.LU.64 R128, [R1+0xe98] ;  /* 0x000e980001807983 */ /* 0x000ea80000300a00 */
[----:B------:R1:W-:Y:S04]  /*4ab80*/  STL [R1+0x165c], R0 ;  /* 0x00165c0001007387 */ /* 0x0003e80000100800 */
[----:B---3--:R3:W-:Y:S01]  /*4ab90*/  STL [R1+0x1668], R144 ;  /* 0x0016689001007387 */ /* 0x0087e20000100800 */
[----:B-1----:R-:W-:-:S03]  /*4aba0*/  IMAD.MOV.U32 R0, RZ, RZ, R145 ;  /* 0x000000ffff007224 */ /* 0x002fc600078e0091 */
[----:B------:R-:W2:Y:S04]  /*4abb0*/  LDL.LU.64 R130, [R1+0xea0] ;  /* 0x000ea00001827983 */ /* 0x000ea80000300a00 */
[----:B------:R1:W-:Y:S04]  /*4abc0*/  STL [R1+0x1664], R0 ;  /* 0x0016640001007387 */ /* 0x0003e80000100800 */
[----:B----4-:R4:W-:Y:S04]  /*4abd0*/  STL [R1+0x1670], R146 ;  /* 0x0016709201007387 */ /* 0x0109e80000100800 */
[----:B---3--:R-:W3:Y:S01]  /*4abe0*/  LDL.LU.64 R144, [R1+0xea8] ;  /* 0x000ea80001907983 */ /* 0x008ee20000300a00 */
[----:B-1----:R-:W-:-:S03]  /*4abf0*/  IMAD.MOV.U32 R0, RZ, RZ, R147 ;  /* 0x000000ffff007224 */ /* 0x002fc600078e0093 */
[----:B------:R-:W-:Y:S04]  /*4ac00*/  STL [R1+0x1678], R134 ;  /* 0x0016788601007387 */ /* 0x000fe80000100800 */
[----:B------:R1:W-:Y:S04]  /*4ac10*/  STL [R1+0x166c], R0 ;  /* 0x00166c0001007387 */ /* 0x0003e80000100800 */
[----:B----4-:R-:W4:Y:S01]  /*4ac20*/  LDL.LU.64 R146, [R1+0xeb0] ;  /* 0x000eb00001927983 */ /* 0x010f220000300a00 */
[----:B-1----:R-:W-:-:S03]  /*4ac30*/  MOV R0, R135 ;  /* 0x0000008700007202 */ /* 0x002fc60000000f00 */
[----:B------:R-:W-:Y:S04]  /*4ac40*/  STL [R1+0x1680], R138 ;  /* 0x0016808a01007387 */ /* 0x000fe80000100800 */
[----:B------:R1:W-:Y:S04]  /*4ac50*/  STL [R1+0x1674], R0 ;  /* 0x0016740001007387 */ /* 0x0003e80000100800 */
[----:B------:R-:W4:Y:S01]  /*4ac60*/  LDL.LU.64 R134, [R1+0xe38] ;  /* 0x000e380001867983 */ /* 0x000f220000300a00 */
[----:B-1----:R-:W-:-:S03]  /*4ac70*/  IMAD.MOV.U32 R0, RZ, RZ, R139 ;  /* 0x000000ffff007224 */ /* 0x002fc600078e008b */
[----:B------:R-:W-:Y:S04]  /*4ac80*/  STL [R1+0x1688], R140 ;  /* 0x0016888c01007387 */ /* 0x000fe80000100800 */
[----:B------:R1:W-:Y:S04]  /*4ac90*/  STL [R1+0x167c], R0 ;  /* 0x00167c0001007387 */ /* 0x0003e80000100800 */
[----:B------:R-:W4:Y:S01]  /*4aca0*/  LDL.LU.64 R138, [R1+0xe40] ;  /* 0x000e4000018a7983 */ /* 0x000f220000300a00 */
[----:B-1----:R-:W-:-:S03]  /*4acb0*/  IMAD.MOV.U32 R0, RZ, RZ, R141 ;  /* 0x000000ffff007224 */ /* 0x002fc600078e008d */
[----:B------:R-:W-:Y:S04]  /*4acc0*/  STL [R1+0x1690], R132 ;  /* 0x0016908401007387 */ /* 0x000fe80000100800 */
[----:B------:R1:W-:Y:S04]  /*4acd0*/  STL [R1+0x1684], R0 ;  /* 0x0016840001007387 */ /* 0x0003e80000100800 */
[----:B------:R-:W4:Y:S01]  /*4ace0*/  LDL.LU.64 R140, [R1+0xe48] ;  /* 0x000e4800018c7983 */ /* 0x000f220000300a00 */
        /* <DEDUP_REMOVED lines=17> */
[----:B--2---:R-:W-:Y:S04]  /*4ae00*/  STL [R1+0x16b8], R128 ;  /* 0x0016b88001007387 */ /* 0x004fe80000100800 */
[----:B------:R1:W-:Y:S04]  /*4ae10*/  STL [R1+0x16ac], R0 ;  /* 0x0016ac0001007387 */ /* 0x0003e80000100800 */
[----:B------:R-:W2:Y:S01]  /*4ae20*/  LDL.LU.64 R142, [R1+0xe70] ;  /* 0x000e7000018e7983 */ /* 0x000ea20000300a00 */
[----:B-1----:R-:W-:-:S03]  /*4ae30*/  IMAD.MOV.U32 R0, RZ, RZ, R129 ;  /* 0x000000ffff007224 */ /* 0x002fc600078e0081 */
[----:B------:R-:W-:Y:S04]  /*4ae40*/  STL [R1+0x16c0], R130 ;  /* 0x0016c08201007387 */ /* 0x000fe80000100800 */
[----:B------:R1:W-:Y:S02]  /*4ae50*/  STL [R1+0x16b4], R0 ;  /* 0x0016b40001007387 */ /* 0x0003e40000100800 */
[----:B-1----:R-:W-:Y:S02]  /*4ae60*/  MOV R0, R131 ;  /* 0x0000008300007202 */ /* 0x002fe40000000f00 */
[----:B---3--:R-:W-:Y:S04]  /*4ae70*/  STL [R1+0x16c8], R144 ;  /* 0x0016c89001007387 */ /* 0x008fe80000100800 */
[----:B------:R1:W-:Y:S02]  /*4ae80*/  STL [R1+0x16bc], R0 ;  /* 0x0016bc0001007387 */ /* 0x0003e40000100800 */
[----:B-1----:R-:W-:-:S02]  /*4ae90*/  IMAD.MOV.U32 R0, RZ, RZ, R145 ;  /* 0x000000ffff007224 */ /* 0x002fc400078e0091 */
[----:B------:R-:W3:Y:S04]  /*4aea0*/  LDL.LU.64 R144, [R1+0xe00] ;  /* 0x000e000001907983 */ /* 0x000ee80000300a00 */
        /* <DEDUP_REMOVED lines=17> */
[----:B------:R-:W-:Y:S04]  /*4afc0*/  STL [R1+0x16f0], R132 ;  /* 0x0016f08401007387 */ /* 0x000fe80000100800 */
[----:B------:R-:W4:Y:S01]  /*4afd0*/  LDL.LU.64 R130, [R1+0xe28] ;  /* 0x000e280001827983 */ /* 0x000f220000300a00 */
[----:B-1----:R-:W-:-:S05]  /*4afe0*/  MOV R0, R133 ;  /* 0x0000008500007202 */ /* 0x002fca0000000f00 */
[----:B------:R1:W-:Y:S04]  /*4aff0*/  STL [R1+0x16ec], R0 ;  /* 0x0016ec0001007387 */ /* 0x0003e80000100800 */
[----:B------:R1:W-:Y:S02]  /*4b000*/  STL [R1+0x16f8], R148 ;  /* 0x0016f89401007387 */ /* 0x0003e40000100800 */
[----:B-1----:R-:W-:Y:S02]  /*4b010*/  IMAD.MOV.U32 R0, RZ, RZ, R149 ;  /* 0x000000ffff007224 */ /* 0x002fe400078e0095 */
        /* <DEDUP_REMOVED lines=14> */
[----:B------:R-:W-:Y:S04]  /*4b100*/  STL [R1+0x1718], R244 ;  /* 0x001718f401007387 */ /* 0x000fe80000100800 */
[----:B------:R-:W-:Y:S04]  /*4b110*/  STL [R1+0x1714], R245 ;  /* 0x001714f501007387 */ /* 0x000fe80000100800 */
[----:B------:R-:W2:Y:S04]  /*4b120*/  LDL.LU.64 R132, [R1+0x1770] ;  /* 0x0017700001847983 */ /* 0x000ea80000300a00 */
        /* <DEDUP_REMOVED lines=40> */
[----:B------:R1:W-:Y:S02]  /*4b3b0*/  STL [R1+0x1770], R132 ;  /* 0x0017708401007387 */ /* 0x0003e40000100800 */
[----:B-1----:R-:W-:-:S02]  /*4b3c0*/  MOV R0, R133 ;  /* 0x0000008500007202 */ /* 0x002fc40000000f00 */
[----:B------:R-:W2:Y:S04]  /*4b3d0*/  LDL.LU.64 R132, [R1+0x17c8] ;  /* 0x0017c80001847983 */ /* 0x000ea80000300a00 */
        /* <DEDUP_REMOVED lines=41> */
[----:B------:R1:W-:Y:S02]  /*4b670*/  STL [R1+0x17c8], R132 ;  /* 0x0017c88401007387 */ /* 0x0003e40000100800 */
[----:B-1----:R-:W-:-:S02]  /*4b680*/  IMAD.MOV.U32 R0, RZ, RZ, R133 ;  /* 0x000000ffff007224 */ /* 0x002fc400078e0085 */
[----:B------:R-:W2:Y:S04]  /*4b690*/  LDL.LU.64 R132, [R1+0x1400] ;  /* 0x0014000001847983 */ /* 0x000ea80000300a00 */
        /* <DEDUP_REMOVED lines=37> */
[----:B--2---:R2:W-:Y:S01]  /*4b8f0*/  STL [R1+0x1818], R142 ;  /* 0x0018188e01007387 */ /* 0x0045e20000100800 */
[----:B-1----:R-:W-:-:S03]  /*4b900*/  MOV R0, R143 ;  /* 0x0000008f00007202 */ /* 0x002fc60000000f00 */
[----:B--2---:R-:W2:Y:S04]  /*4b910*/  LDL.LU.64 R142, [R1+0x1010] ;  /* 0x00101000018e7983 */ /* 0x004ea80000300a00 */
[----:B------:R1:W-:Y:S04]  /*4b920*/  STL [R1+0x1814], R0 ;  /* 0x0018140001007387 */ /* 0x0003e80000100800 */
[----:B------:R1:W-:Y:S02]  /*4b930*/  STL [R1+0x1820], R132 ;  /* 0x0018208401007387 */ /* 0x0003e40000100800 */
[----:B-1----:R-:W-:-:S02]  /*4b940*/  IMAD.MOV.U32 R0, RZ, RZ, R133 ;  /* 0x000000ffff007224 */ /* 0x002fc400078e0085 */
[----:B------:R-:W2:Y:S04]  /*4b950*/  LDL.LU.64 R132, [R1+0x1018] ;  /* 0x0010180001847983 */ /* 0x000ea80000300a00 */
        /* <DEDUP_REMOVED lines=417> */
[----:B------:R-:W-:Y:S04]  /*4d370*/  STL [R1+0x1b68], R130 ;  /* 0x001b688201007387 */ /* 0x000fe80000100800 */
[----:B------:R-:W4:Y:S01]  /*4d380*/  LDL.LU.64 R128, [R1+0x1bc0] ;  /* 0x001bc00001807983 */ /* 0x000f220000300a00 */
[----:B-1----:R-:W-:-:S05]  /*4d390*/  IMAD.MOV.U32 R0, RZ, RZ, R131 ;  /* 0x000000ffff007224 */ /* 0x002fca00078e0083 */
[----:B------:R1:W-:Y:S04]  /*4d3a0*/  STL [R1+0x1b64], R0 ;  /* 0x001b640001007387 */ /* 0x0003e80000100800 */
[----:B------:R1:W-:Y:S02]  /*4d3b0*/  STL [R1+0x1b70], R148 ;  /* 0x001b709401007387 */ /* 0x0003e40000100800 */
[----:B-1----:R-:W-:Y:S02]  /*4d3c0*/  IMAD.MOV.U32 R0, RZ, RZ, R149 ;  /* 0x000000ffff007224 */ /* 0x002fe400078e0095 */
        /* <DEDUP_REMOVED lines=14> */
[----:B------:R-:W-:Y:S04]  /*4d4b0*/  STL [R1+0x1b90], R132 ;  /* 0x001b908401007387 */ /* 0x000fe80000100800 */
[----:B------:R-:W2:Y:S01]  /*4d4c0*/  LDL.LU.64 R130, [R1+0x1be8] ;  /* 0x001be80001827983 */ /* 0x000ea20000300a00 */
[----:B-1----:R-:W-:-:S05]  /*4d4d0*/  MOV R0, R133 ;  /* 0x0000008500007202 */ /* 0x002fca0000000f00 */
        /* <DEDUP_REMOVED lines=9> */
[----:B------:R-:W-:Y:S04]  /*4d570*/  STL [R1+0x1ba8], R134 ;  /* 0x001ba88601007387 */ /* 0x000fe80000100800 */
[----:B------:R-:W4:Y:S01]  /*4d580*/  LDL.LU.64 R132, [R1+0x1c00] ;  /* 0x001c000001847983 */ /* 0x000f220000300a00 */
[----:B-1----:R-:W-:-:S05]  /*4d590*/  MOV R0, R135 ;  /* 0x0000008700007202 */ /* 0x002fca0000000f00 */
[----:B------:R1:W-:Y:S02]  /*4d5a0*/  STL [R1+0x1ba4], R0 ;  /* 0x001ba40001007387 */ /* 0x0003e40000100800 */
[----:B-1----:R-:W-:Y:S02]  /*4d5b0*/  IMAD.MOV.U32 R0, RZ, RZ, R139 ;  /* 0x000000ffff007224 */ /* 0x002fe400078e008b */
[----:B------:R1:W-:Y:S04]  /*4d5c0*/  STL [R1+0x1bb0], R138 ;  /* 0x001bb08a01007387 */ /* 0x0003e80000100800 */
[----:B-1----:R-:W4:Y:S04]  /*4d5d0*/  LDL.LU.64 R138, [R1+0x1c08] ;  /* 0x001c0800018a7983 */ /* 0x002f280000300a00 */
[----:B------:R1:W-:Y:S04]  /*4d5e0*/  STL [R1+0x1bac], R0 ;  /* 0x001bac0001007387 */ /* 0x0003e80000100800 */
[----:B------:R1:W-:Y:S02]  /*4d5f0*/  STL [R1+0x1bb8], R140 ;  /* 0x001bb88c01007387 */ /* 0x0003e40000100800 */
[----:B-1----:R-:W-:-:S02]  /*4d600*/  IMAD.MOV.U32 R0, RZ, RZ, R141 ;  /* 0x000000ffff007224 */ /* 0x002fc400078e008d */
[----:B------:R-:W4:Y:S04]  /*4d610*/  LDL.LU.64 R140, [R1+0x1c10] ;  /* 0x001c1000018c7983 */ /* 0x000f280000300a00 */
[----:B------:R1:W-:Y:S04]  /*4d620*/  STL [R1+0x1bb4], R0 ;  /* 0x001bb40001007387 */ /* 0x0003e80000100800 */
[----:B------:R-:W-:Y:S04]  /*4d630*/  STL [R1+0x1bc0], R128 ;  /* 0x001bc08001007387 */ /* 0x000fe80000100800 */
[----:B------:R-:W4:Y:S01]  /*4d640*/  LDL.LU.64 R134, [R1+0x1c18] ;  /* 0x001c180001867983 */ /* 0x000f220000300a00 */
[----:B-1----:R-:W-:-:S03]  /*4d650*/  MOV R0, R129 ;  /* 0x0000008100007202 */ /* 0x002fc60000000f00 */
[----:B------:R-:W-:Y:S04]  /*4d660*/  STL [R1+0x1bc8], R148 ;  /* 0x001bc89401007387 */ /* 0x000fe80000100800 */
        /* <DEDUP_REMOVED lines=38> */
[----:B------:R-:W-:Y:S04]  /*4d8d0*/  STL [R1+0x1c18], R134 ;  /* 0x001c188601007387 */ /* 0x000fe80000100800 */
[----:B------:R1:W-:Y:S04]  /*4d8e0*/  STL [R1+0x1c0c], R0 ;  /* 0x001c0c0001007387 */ /* 0x0003e80000100800 */
[----:B------:R-:W4:Y:S04]  /*4d8f0*/  LDL.LU.64 R140, [R1+0x1c68] ;  /* 0x001c6800018c7983 */ /* 0x000f280000300a00 */
[----:B------:R-:W4:Y:S01]  /*4d900*/  LDL.LU.64 R128, [R1+0x1c70] ;  /* 0x001c700001807983 */ /* 0x000f220000300a00 */
[----:B-1----:R-:W-:-:S05]  /*4d910*/  IMAD.MOV.U32 R0, RZ, RZ, R135 ;  /* 0x000000ffff007224 */ /* 0x002fca00078e0087 */
[----:B------:R1:W-:Y:S04]  /*4d920*/  STL [R1+0x1c14], R0 ;  /* 0x001c140001007387 */ /* 0x0003e80000100800 */
[----:B------:R1:W-:Y:S02]  /*4d930*/  STL [R1+0x1c20], R148 ;  /* 0x001c209401007387 */ /* 0x0003e40000100800 */
[----:B-1----:R-:W-:Y:S02]  /*4d940*/  MOV R0, R149 ;  /* 0x0000009500007202 */ /* 0x002fe40000000f00 */
[----:B------:R-:W4:Y:S04]  /*4d950*/  LDL.LU.64 R148, [R1+0x1c78] ;  /* 0x001c780001947983 */ /* 0x000f280000300a00 */
[----:B------:R1:W-:Y:S04]  /*4d960*/  STL [R1+0x1c1c], R0 ;  /* 0x001c1c0001007387 */ /* 0x0003e80000100800 */
[----:B------:R-:W-:Y:S04]  /*4d970*/  STL [R1+0x1c28], R150 ;  /* 0x001c289601007387 */ /* 0x000fe80000100800 */
[----:B------:R-:W4:Y:S01]  /*4d980*/  LDL.LU.64 R134, [R1+0x1c80] ;  /* 0x001c800001867983 */ /* 0x000f220000300a00 */
[----:B-1----:R-:W-:-:S05]  /*4d990*/  IMAD.MOV.U32 R0, RZ, RZ, R151 ;  /* 0x000000ffff007224 */ /* 0x002fca00078e0097 */
[----:B------:R1:W-:Y:S04]  /*4d9a0*/  STL [R1+0x1c24], R0 ;  /* 0x001c240001007387 */ /* 0x0003e80000100800 */
[----:B------:R2:W-:Y:S01]  /*4d9b0*/  STL [R1+0x1c30], R136 ;  /* 0x001c308801007387 */ /* 0x0005e20000100800 */
[----:B-1----:R-:W-:-:S03]  /*4d9c0*/  IMAD.MOV.U32 R0, RZ, RZ, R137 ;  /* 0x000000ffff007224 */ /* 0x002fc600078e0089 */
[----:B------:R-:W4:Y:S04]  /*4d9d0*/  LDL.LU.64 R150, [R1+0x1c88] ;  /* 0x001c880001967983 */ /* 0x000f280000300a00 */
[----:B--2---:R-:W-:Y:S04]  /*4d9e0*/  STL [R1+0x1c38], R142 ;  /* 0x001c388e01007387 */ /* 0x004fe80000100800 */
[----:B------:R1:W-:Y:S04]  /*4d9f0*/  STL [R1+0x1c2c], R0 ;  /* 0x001c2c0001007387 */ /* 0x0003e80000100800 */
[----:B------:R-:W2:Y:S01]  /*4da00*/  LDL.LU.64 R136, [R1+0x1c90] ;  /* 0x001c900001887983 */ /* 0x000ea20000300a00 */
[----:B-1----:R-:W-:-:S03]  /*4da10*/  MOV R0, R143 ;  /* 0x0000008f00007202 */ /* 0x002fc60000000f00 */
[----:B------:R-:W-:Y:S04]  /*4da20*/  STL [R1+0x1c40], R130 ;  /* 0x001c408201007387 */ /* 0x000fe80000100800 */
[----:B------:R1:W-:Y:S04]  /*4da30*/  STL [R1+0x1c34], R0 ;  /* 0x001c340001007387 */ /* 0x0003e80000100800 */
[----:B------:R-:W2:Y:S01]  /*4da40*/  LDL.LU.64 R142, [R1+0x1178] ;  /* 0x00117800018e7983 */ /* 0x000ea20000300a00 */
[----:B-1----:R-:W-:-:S03]  /*4da50*/  IMAD.MOV.U32 R0, RZ, RZ, R131 ;  /* 0x000000ffff007224 */ /* 0x002fc600078e0083 */
[----:B---3--:R-:W-:Y:S04]  /*4da60*/  STL [R1+0x1c48], R144 ;  /* 0x001c489001007387 */ /* 0x008fe80000100800 */
[----:B------:R1:W-:Y:S02]  /*4da70*/  STL [R1+0x1c3c], R0 ;  /* 0x001c3c0001007387 */ /* 0x0003e40000100800 */
[----:B-1----:R-:W-:Y:S02]  /*4da80*/  IMAD.MOV.U32 R0, RZ, RZ, R145 ;  /* 0x000000ffff007224 */ /* 0x002fe400078e0091 */
[----:B------:R-:W3:Y:S04]  /*4da90*/  LDL.LU.64 R144, [R1+0x1180] ;  /* 0x0011800001907983 */ /* 0x000ee80000300a00 */
[----:B------:R1:W-:Y:S04]  /*4daa0*/  STL [R1+0x1c44], R0 ;  /* 0x001c440001007387 */ /* 0x0003e80000100800 */
[----:B----4-:R4:W-:Y:S04]  /*4dab0*/  STL [R1+0x1c50], R146 ;  /* 0x001c509201007387 */ /* 0x0109e80000100800 */
[----:B------:R-:W3:Y:S01]  /*4dac0*/  LDL.LU.64 R130, [R1+0x1190] ;  /* 0x0011900001827983 */ /* 0x000ee20000300a00 */
[----:B-1----:R-:W-:-:S03]  /*4dad0*/  MOV R0, R147 ;  /* 0x0000009300007202 */ /* 0x002fc60000000f00 */
[----:B------:R-:W-:Y:S04]  /*4dae0*/  STL [R1+0x1c58], R132 ;  /* 0x001c588401007387 */ /* 0x000fe80000100800 */
[----:B------:R1:W-:Y:S04]  /*4daf0*/  STL [R1+0x1c4c], R0 ;  /* 0x001c4c0001007387 */ /* 0x0003e80000100800 */
[----:B----4-:R-:W4:Y:S01]  /*4db00*/  LDL.LU.64 R146, [R1+0x1188] ;  /* 0x0011880001927983 */ /* 0x010f220000300a00 */
[----:B-1----:R-:W-:-:S03]  /*4db10*/  IMAD.MOV.U32 R0, RZ, RZ, R133 ;  /* 0x000000ffff007224 */ /* 0x002fc600078e0085 */
[----:B------:R-:W-:Y:S04]  /*4db20*/  STL [R1+0x1c60], R138 ;  /* 0x001c608a01007387 */ /* 0x000fe80000100800 */
[----:B------:R1:W-:Y:S04]  /*4db30*/  STL [R1+0x1c54], R0 ;  /* 0x001c540001007387 */ /* 0x0003e80000100800 */
[----:B------:R-:W4:Y:S01]  /*4db40*/  LDL.LU.64 R132, [R1+0x11a0] ;  /* 0x0011a00001847983 */ /* 0x000f220000300a00 */
[----:B-1----:R-:W-:-:S03]  /*4db50*/  IMAD.MOV.U32 R0, RZ, RZ, R139 ;  /* 0x000000ffff007224 */ /* 0x002fc600078e008b */
[----:B------:R-:W4:Y:S04]  /*4db60*/  LDL.LU.64 R138, [R1+0x1198] ;  /* 0x00119800018a7983 */ /* 0x000f280000300a00 */
[----:B------:R1:W-:Y:S02]  /*4db70*/  STL [R1+0x1c5c], R0 ;  /* 0x001c5c0001007387 */ /* 0x0003e40000100800 */
[----:B-1----:R-:W-:Y:S02]  /*4db80*/  MOV R0, R141 ;  /* 0x0000008d00007202 */ /* 0x002fe40000000f00 */
[----:B------:R1:W-:Y:S04]  /*4db90*/  STL [R1+0x1c68], R140 ;  /* 0x001c688c01007387 */ /* 0x0003e80000100800 */
[----:B------:R-:W-:Y:S04]  /*4dba0*/  STL [R1+0x1c70], R128 ;  /* 0x001c708001007387 */ /* 0x000fe80000100800 */
[----:B------:R1:W-:Y:S04]  /*4dbb0*/  STL [R1+0x1c64], R0 ;  /* 0x001c640001007387 */ /* 0x0003e80000100800 */
[----:B-1----:R-:W4:Y:S01]  /*4dbc0*/  LDL.LU.64 R140, [R1+0x11b0] ;  /* 0x0011b000018c7983 */ /* 0x002f220000300a00 */
[----:B------:R-:W-:-:S03]  /*4dbd0*/  IMAD.MOV.U32 R0, RZ, RZ, R129 ;  /* 0x000000ffff007224 */ /* 0x000fc600078e0081 */
[----:B------:R-:W-:Y:S04]  /*4dbe0*/  STL [R1+0x1c78], R148 ;  /* 0x001c789401007387 */ /* 0x000fe80000100800 */
[----:B------:R1:W-:Y:S02]  /*4dbf0*/  STL [R1+0x1c6c], R0 ;  /* 0x001c6c0001007387 */ /* 0x0003e40000100800 */
[----:B-1----:R-:W-:Y:S02]  /*4dc00*/  IMAD.MOV.U32 R0, RZ, RZ, R149 ;  /* 0x000000ffff007224 */ /* 0x002fe400078e0095 */
[----:B------:R-:W4:Y:S04]  /*4dc10*/  LDL.LU.64 R148, [R1+0x11a8] ;  /* 0x0011a80001947983 */ /* 0x000f280000300a00 */
[----:B------:R1:W-:Y:S04]  /*4dc20*/  STL [R1+0x1c74], R0 ;  /* 0x001c740001007387 */ /* 0x0003e80000100800 */
[----:B------:R1:W-:Y:S02]  /*4dc30*/  STL [R1+0x1c80], R134 ;  /* 0x001c808601007387 */ /* 0x0003e40000100800 */
[----:B-1----:R-:W-:-:S02]  /*4dc40*/  MOV R0, R135 ;  /* 0x0000008700007202 */ /* 0x002fc40000000f00 */
        /* <DEDUP_REMOVED lines=9> */
[----:B------:R1:W-:Y:S04]  /*4dce0*/  STL [R1+0x1c8c], R0 ;  /* 0x001c8c0001007387 */ /* 0x0003e80000100800 */
[----:B------:R-:W2:Y:S01]  /*4dcf0*/  LDL.LU.64 R136, [R1+0x1150] ;  /* 0x0011500001887983 */ /* 0x000ea20000300a00 */
[----:B-1----:R-:W-:-:S03]  /*4dd00*/  MOV R0, R143 ;  /* 0x0000008f00007202 */ /* 0x002fc60000000f00 */
[----:B------:R-:W2:Y:S04]  /*4dd10*/  LDL.LU.64 R142, [R1+0x1148] ;  /* 0x00114800018e7983 */ /* 0x000ea80000300a00 */
[----:B------:R3:W-:Y:S02]  /*4dd20*/  STL [R1+0x1c94], R0 ;  /* 0x001c940001007387 */ /* 0x0007e40000100800 */
[----:B---3--:R-:W-:Y:S02]  /*4dd30*/  IMAD.MOV.U32 R0, RZ, RZ, R145 ;  /* 0x000000ffff007224 */ /* 0x008fe400078e0091 */
[----:B------:R1:W-:Y:S04]  /*4dd40*/  STL [R1+0x1ca0], R144 ;  /* 0x001ca09001007387 */ /* 0x0003e80000100800 */
[----:B------:R-:W-:Y:S04]  /*4dd50*/  STL [R1+0x1ca8], R130 ;  /* 0x001ca88201007387 */ /* 0x000fe80000100800 */
[----:B------:R3:W-:Y:S04]  /*4dd60*/  STL [R1+0x1c9c], R0 ;  /* 0x001c9c0001007387 */ /* 0x0007e80000100800 */
[----:B-1----:R-:W2:Y:S01]  /*4dd70*/  LDL.LU.64 R144, [R1+0x1160] ;  /* 0x0011600001907983 */ /* 0x002ea20000300a00 */
[----:B---3--:R-:W-:-:S03]  /*4dd80*/  IMAD.MOV.U32 R0, RZ, RZ, R131 ;  /* 0x000000ffff007224 */ /* 0x008fc600078e0083 */
[----:B----4-:R-:W-:Y:S04]  /*4dd90*/  STL [R1+0x1cb0], R146 ;  /* 0x001cb09201007387 */ /* 0x010fe80000100800 */
[----:B------:R1:W-:Y:S02]  /*4dda0*/  STL [R1+0x1ca4], R0 ;  /* 0x001ca40001007387 */ /* 0x0003e40000100800 */
[----:B-1----:R-:W-:Y:S02]  /*4ddb0*/  MOV R0, R147 ;  /* 0x0000009300007202 */ /* 0x002fe40000000f00 */
[----:B------:R-:W3:Y:S04]  /*4ddc0*/  LDL.LU.64 R146, [R1+0x1158] ;  /* 0x0011580001927983 */ /* 0x000ee80000300a00 */
[----:B------:R1:W-:Y:S04]  /*4ddd0*/  STL [R1+0x1cac], R0 ;  /* 0x001cac0001007387 */ /* 0x0003e80000100800 */
[----:B------:R-:W-:Y:S01]  /*4dde0*/  STL [R1+0x1cb8], R132 ;  /* 0x001cb88401007387 */ /* 0x000fe20000100800 */
[----:B-1----:R-:W-:-:S03]  /*4ddf0*/  IMAD.MOV.U32 R0, RZ, RZ, R133 ;  /* 0x000000ffff007224 */ /* 0x002fc600078e0085 */
[----:B------:R-:W-:Y:S04]  /*4de00*/  STL [R1+0x1cc0], R138 ;  /* 0x001cc08a01007387 */ /* 0x000fe80000100800 */
[----:B------:R1:W-:Y:S04]  /*4de10*/  STL [R1+0x1cb4], R0 ;  /* 0x001cb40001007387 */ /* 0x0003e80000100800 */
[----:B------:R-:W4:Y:S04]  /*4de20*/  LDL.LU.64 R124, [R1+0x1170] ;  /* 0x00117000017c7983 */ /* 0x000f280000300a00 */
[----:B------:R-:W4:Y:S01]  /*4de30*/  LDL.LU.64 R126, [R1+0x1168] ;  /* 0x00116800017e7983 */ /* 0x000f220000300a00 */
[----:B-1----:R-:W-:-:S05]  /*4de40*/  IMAD.MOV.U32 R0, RZ, RZ, R139 ;  /* 0x000000ffff007224 */ /* 0x002fca00078e008b */
[----:B------:R1:W-:Y:S04]  /*4de50*/  STL [R1+0x1cbc], R0 ;  /* 0x001cbc0001007387 */ /* 0x0003e80000100800 */
[----:B------:R-:W-:Y:S04]  /*4de60*/  STL [R1+0x1cc8], R140 ;  /* 0x001cc88c01007387 */ /* 0x000fe80000100800 */
[----:B------:R-:W4:Y:S01]  /*4de70*/  LDL.LU.64 R128, [R1+0x1100] ;  /* 0x0011000001807983 */ /* 0x000f220000300a00 */
[----:B-1----:R-:W-:-:S03]  /*4de80*/  MOV R0, R141 ;  /* 0x0000008d00007202 */ /* 0x002fc60000000f00 */
[----:B------:R-:W4:Y:S04]  /*4de90*/  LDL.LU.64 R130, [R1+0x10f8] ;  /* 0x0010f80001827983 */ /* 0x000f280000300a00 */
[----:B------:R1:W-:Y:S04]  /*4dea0*/  STL [R1+0x1cc4], R0 ;  /* 0x001cc40001007387 */ /* 0x0003e80000100800 */
[----:B------:R1:W-:Y:S04]  /*4deb0*/  STL [R1+0x1cd0], R148 ;  /* 0x001cd09401007387 */ /* 0x0003e80000100800 */
[----:B------:R-:W4:Y:S01]  /*4dec0*/  LDL.LU.64 R138, [R1+0x1110] ;  /* 0x00111000018a7983 */ /* 0x000f220000300a00 */
[----:B-1----:R-:W-:-:S03]  /*4ded0*/  IMAD.MOV.U32 R0, RZ, RZ, R149 ;  /* 0x000000ffff007224 */ /* 0x002fc600078e0095 */
[----:B------:R-:W4:Y:S04]  /*4dee0*/  LDL.LU.64 R140, [R1+0x1108] ;  /* 0x00110800018c7983 */ /* 0x000f280000300a00 */
[----:B------:R1:W-:Y:S04]  /*4def0*/  STL [R1+0x1ccc], R0 ;  /* 0x001ccc0001007387 */ /* 0x0003e80000100800 */
[----:B------:R-:W-:Y:S04]  /*4df00*/  STL [R1+0x1cd8], R134 ;  /* 0x001cd88601007387 */ /* 0x000fe80000100800 */
[----:B------:R-:W4:Y:S01]  /*4df10*/  LDL.LU.64 R148, [R1+0x1120] ;  /* 0x0011200001947983 */ /* 0x000f220000300a00 */
[----:B-1----:R-:W-:-:S03]  /*4df20*/  IMAD.MOV.U32 R0, RZ, RZ, R135 ;  /* 0x000000ffff007224 */ /* 0x002fc600078e0087 */
[----:B--2---:R-:W-:Y:S04]  /*4df30*/  STL [R1+0x1ce0], R150 ;  /* 0x001ce09601007387 */ /* 0x004fe80000100800 */
[----:B------:R1:W-:Y:S02]  /*4df40*/  STL [R1+0x1cd4], R0 ;  /* 0x001cd40001007387 */ /* 0x0003e40000100800 */
[----:B-1----:R-:W-:Y:S02]  /*4df50*/  MOV R0, R151 ;  /* 0x0000009700007202 */ /* 0x002fe40000000f00 */
[----:B------:R-:W2:Y:S04]  /*4df60*/  LDL.LU.64 R150, [R1+0x1118] ;  /* 0x0011180001967983 */ /* 0x000ea80000300a00 */
[----:B------:R1:W-:Y:S04]  /*4df70*/  STL [R1+0x1cdc], R0 ;  /* 0x001cdc0001007387 */ /* 0x0003e80000100800 */
[----:B------:R-:W-:Y:S01]  /*4df80*/  STL [R1+0x1ce8], R136 ;  /* 0x001ce88801007387 */ /* 0x000fe20000100800 */
[----:B-1----:R-:W-:-:S03]  /*4df90*/  IMAD.MOV.U32 R0, RZ, RZ, R137 ;  /* 0x000000ffff007224 */ /* 0x002fc600078e0089 */
[----:B------:R-:W-:Y:S04]  /*4dfa0*/  STL [R1+0x1cf0], R142 ;  /* 0x001cf08e01007387 */ /* 0x000fe80000100800 */
[----:B------:R1:W-:Y:S04]  /*4dfb0*/  STL [R1+0x1ce4], R0 ;  /* 0x001ce40001007387 */ /* 0x0003e80000100800 */
[----:B------:R-:W2:Y:S04]  /*4dfc0*/  LDL.LU.64 R132, [R1+0x1130] ;  /* 0x0011300001847983 */ /* 0x000ea80000300a00 */
[----:B------:R-:W2:Y:S01]  /*4dfd0*/  LDL.LU.64 R134, [R1+0x1128] ;  /* 0x0011280001867983 */ /* 0x000ea20000300a00 */
[----:B-1----:R-:W-:-:S05]  /*4dfe0*/  IMAD.MOV.U32 R0, RZ, RZ, R143 ;  /* 0x000000ffff007224 */ /* 0x002fca00078e008f */
[----:B------:R1:W-:Y:S04]  /*4dff0*/  STL [R1+0x1cec], R0 ;  /* 0x001cec0001007387 */ /* 0x0003e80000100800 */
[----:B------:R3:W-:Y:S04]  /*4e000*/  STL [R1+0x1cf8], R144 ;  /* 0x001cf89001007387 */ /* 0x0007e80000100800 */
[----:B------:R-:W2:Y:S01]  /*4e010*/  LDL.LU.64 R136, [R1+0x13e8] ;  /* 0x0013e80001887983 */ /* 0x000ea20000300a00 */
[----:B-1----:R-:W-:-:S03]  /*4e020*/  MOV R0, R145 ;  /* 0x0000009100007202 */ /* 0x002fc60000000f00 */
[----:B------:R-:W2:Y:S04]  /*4e030*/  LDL.LU.64 R142, [R1+0x1300] ;  /* 0x00130000018e7983 */ /* 0x000ea80000300a00 */
[----:B------:R1:W-:Y:S04]  /*4e040*/  STL [R1+0x1cf4], R0 ;  /* 0x001cf40001007387 */ /* 0x0003e80000100800 */
[----:B---3--:R3:W-:Y:S04]  /*4e050*/  STL [R1+0x1d00], R146 ;  /* 0x001d009201007387 */ /* 0x0087e80000100800 */
[----:B------:R-:W2:Y:S01]  /*4e060*/  LDL.LU.64 R144, [R1+0x1238] ;  /* 0x0012380001907983 */ /* 0x000ea20000300a00 */
[----:B-1----:R-:W-:-:S03]  /*4e070*/  IMAD.MOV.U32 R0, RZ, RZ, R147 ;  /* 0x000000ffff007224 */ /* 0x002fc600078e0093 */
[----:B---3--:R-:W3:Y:S04]  /*4e080*/  LDL.LU.64 R146, [R1+0x11b8] ;  /* 0x0011b80001927983 */ /* 0x008ee80000300a00 */
[----:B------:R1:W-:Y:S04]  /*4e090*/  STL [R1+0x1cfc], R0 ;  /* 0x001cfc0001007387 */ /* 0x0003e80000100800 */
[----:B----4-:R-:W-:Y:S01]  /*4e0a0*/  STL [R1+0x1d08], R124 ;  /* 0x001d087c01007387 */ /* 0x010fe20000100800 */
[----:B-1----:R-:W-:-:S03]  /*4e0b0*/  IMAD.MOV.U32 R0, RZ, RZ, R125 ;  /* 0x000000ffff007224 */ /* 0x002fc600078e007d */
[----:B------:R-:W-:Y:S04]  /*4e0c0*/  STL [R1+0x1d10], R126 ;  /* 0x001d107e01007387 */ /* 0x000fe80000100800 */
[----:B------:R1:W-:Y:S02]  /*4e0d0*/  STL [R1+0x1d04], R0 ;  /* 0x001d040001007387 */ /* 0x0003e40000100800 */
[----:B-1----:R-:W-:Y:S02]  /*4e0e0*/  MOV R0, R127 ;  /* 0x0000007f00007202 */ /* 0x002fe40000000f00 */
[----:B------:R-:W-:Y:S04]  /*4e0f0*/  STL [R1+0x1d18], R128 ;  /* 0x001d188001007387 */ /* 0x000fe80000100800 */
[----:B------:R1:W-:Y:S04]  /*4e100*/  STL [R1+0x1d0c], R0 ;  /* 0x001d0c0001007387 */ /* 0x0003e80000100800 */
[----:B------:R-:W-:Y:S01]  /*4e110*/  STL [R1+0x1d20], R130 ;  /* 0x001d208201007387 */ /* 0x000fe20000100800 */
[----:B-1----:R-:W-:-:S05]  /*4e120*/  IMAD.MOV.U32 R0, RZ, RZ, R129 ;  /* 0x000000ffff007224 */ /* 0x002fca00078e0081 */
[----:B------:R1:W-:Y:S02]  /*4e130*/  STL [R1+0x1d14], R0 ;  /* 0x001d140001007387 */ /* 0x0003e40000100800 */
[----:B-1----:R-:W-:Y:S02]  /*4e140*/  IMAD.MOV.U32 R0, RZ, RZ, R131 ;  /* 0x000000ffff007224 */ /* 0x002fe400078e0083 */
[----:B------:R-:W-:Y:S04]  /*4e150*/  STL [R1+0x1d28], R138 ;  /* 0x001d288a01007387 */ /* 0x000fe80000100800 */
[----:B------:R1:W-:Y:S04]  /*4e160*/  STL [R1+0x1d1c], R0 ;  /* 0x001d1c0001007387 */ /* 0x0003e80000100800 */
[----:B------:R-:W-:Y:S01]  /*4e170*/  STL [R1+0x1d30], R140 ;  /* 0x001d308c01007387 */ /* 0x000fe20000100800 */
[----:B-1----:R-:W-:-:S05]  /*4e180*/  MOV R0, R139 ;  /* 0x0000008b00007202 */ /* 0x002fca0000000f00 */
[----:B------:R1:W-:Y:S04]  /*4e190*/  STL [R1+0x1d24], R0 ;  /* 0x001d240001007387 */ /* 0x0003e80000100800 */
[----:B------:R-:W-:Y:S01]  /*4e1a0*/  STL [R1+0x1d38], R148 ;  /* 0x001d389401007387 */ /* 0x000fe20000100800 */
[----:B-1----:R-:W-:-:S05]  /*4e1b0*/  IMAD.MOV.U32 R0, RZ, RZ, R141 ;  /* 0x000000ffff007224 */ /* 0x002fca00078e008d */
[----:B------:R1:W-:Y:S04]  /*4e1c0*/  STL [R1+0x1d2c], R0 ;  /* 0x001d2c0001007387 */ /* 0x0003e80000100800 */
[----:B------:R-:W4:Y:S04]  /*4e1d0*/  LDL.LU.64 R138, [R1+0x1d98] ;  /* 0x001d9800018a7983 */ /* 0x000f280000300a00 */
[----:B------:R-:W4:Y:S01]  /*4e1e0*/  LDL.LU.64 R140, [R1+0x1338] ;  /* 0x00133800018c7983 */ /* 0x000f220000300a00 */
[----:B-1----:R-:W-:-:S05]  /*4e1f0*/  IMAD.MOV.U32 R0, RZ, RZ, R149 ;  /* 0x000000ffff007224 */ /* 0x002fca00078e0095 */
[----:B------:R1:W-:Y:S04]  /*4e200*/  STL [R1+0x1d34], R0 ;  /* 0x001d340001007387 */ /* 0x0003e80000100800 */
[----:B--2---:R2:W-:Y:S04]  /*4e210*/  STL [R1+0x1d40], R150 ;  /* 0x001d409601007387 */ /* 0x0045e80000100800 */
[----:B------:R-:W4:Y:S01]  /*4e220*/  LDL.LU.64 R148, [R1+0x1268] ;  /* 0x0012680001947983 */ /* 0x000f220000300a00 */
[----:B-1----:R-:W-:-:S03]  /*4e230*/  MOV R0, R151 ;  /* 0x0000009700007202 */ /* 0x002fc60000000f00 */
[----:B--2---:R-:W2:Y:S04]  /*4e240*/  LDL.LU.64 R150, [R1+0x11c8] ;  /* 0x0011c80001967983 */ /* 0x004ea80000300a00 */
[----:B------:R1:W-:Y:S04]  /*4e250*/  STL [R1+0x1d3c], R0 ;  /* 0x001d3c0001007387 */ /* 0x0003e80000100800 */
[----:B------:R-:W-:Y:S01]  /*4e260*/  STL [R1+0x1d48], R132 ;  /* 0x001d488401007387 */ /* 0x000fe20000100800 */
[----:B-1----:R-:W-:-:S03]  /*4e270*/  IMAD.MOV.U32 R0, RZ, RZ, R133 ;  /* 0x000000ffff007224 */ /* 0x002fc600078e0085 */
[----:B------:R-:W-:Y:S04]  /*4e280*/  STL [R1+0x1d50], R134 ;  /* 0x001d508601007387 */ /* 0x000fe80000100800 */
[----:B------:R1:W-:Y:S02]  /*4e290*/  STL [R1+0x1d44], R0 ;  /* 0x001d440001007387 */ /* 0x0003e40000100800 */
[----:B-1----:R-:W-:Y:S02]  /*4e2a0*/  IMAD.MOV.U32 R0, RZ, RZ, R135 ;  /* 0x000000ffff007224 */ /* 0x002fe400078e0087 */
[----:B------:R-:W-:Y:S04]  /*4e2b0*/  STL [R1+0x1d58], R136 ;  /* 0x001d588801007387 */ /* 0x000fe80000100800 */
[----:B------:R1:W-:Y:S04]  /*4e2c0*/  STL [R1+0x1d4c], R0 ;  /* 0x001d4c0001007387 */ /* 0x0003e80000100800 */
[----:B------:R-:W-:Y:S01]  /*4e2d0*/  STL [R1+0x1d60], R142 ;  /* 0x001d608e01007387 */ /* 0x000fe20000100800 */
[----:B-1----:R-:W-:-:S05]  /*4e2e0*/  MOV R0, R137 ;  /* 0x0000008900007202 */ /* 0x002fca0000000f00 */
[----:B------:R1:W-:Y:S02]  /*4e2f0*/  STL [R1+0x1d54], R0 ;  /* 0x001d540001007387 */ /* 0x0003e40000100800 */
[----:B-1----:R-:W-:Y:S02]  /*4e300*/  IMAD.MOV.U32 R0, RZ, RZ, R143 ;  /* 0x000000ffff007224 */ /* 0x002fe400078e008f */
[----:B------:R-:W-:Y:S04]  /*4e310*/  STL [R1+0x1d68], R144 ;  /* 0x001d689001007387 */ /* 0x000fe80000100800 */
[----:B------:R1:W-:Y:S04]  /*4e320*/  STL [R1+0x1d5c], R0 ;  /* 0x001d5c0001007387 */ /* 0x0003e80000100800 */
[----:B---3--:R-:W-:Y:S01]  /*4e330*/  STL [R1+0x1d70], R146 ;  /* 0x001d709201007387 */ /* 0x008fe20000100800 */
[----:B-1----:R-:W-:-:S05]  /*4e340*/  IMAD.MOV.U32 R0, RZ, RZ, R145 ;  /* 0x000000ffff007224 */ /* 0x002fca00078e0091 */
[----:B------:R1:W-:Y:S04]  /*4e350*/  STL [R1+0x1d64], R0 ;  /* 0x001d640001007387 */ /* 0x0003e80000100800 */
[----:B------:R-:W-:Y:S01]  /*4e360*/  STL [R1+0x1d78], R202 ;  /* 0x001d78ca01007387 */ /* 0x000fe20000100800 */
[----:B-1----:R-:W-:-:S05]  /*4e370*/  MOV R0, R147 ;  /* 0x0000009300007202 */ /* 0x002fca0000000f00 */
[----:B------:R4:W-:Y:S04]  /*4e380*/  STL [R1+0x1d6c], R0 ;  /* 0x001d6c0001007387 */ /* 0x0009e80000100800 */
[----:B------:R-:W3:Y:S04]  /*4e390*/  LDL.LU.64 R136, [R1+0x1dd8] ;  /* 0x001dd80001887983 */ /* 0x000ee80000300a00 */
[----:B------:R-:W-:Y:S04]  /*4e3a0*/  STL [R1+0x1d74], R203 ;  /* 0x001d74cb01007387 */ /* 0x000fe80000100800 */
[----:B------:R-:W3:Y:S04]  /*4e3b0*/  LDL.LU.64 R142, [R1+0x1370] ;  /* 0x00137000018e7983 */ /* 0x000ee80000300a00 */
[----:B------:R-:W-:Y:S04]  /*4e3c0*/  STL [R1+0x1d80], R170 ;  /* 0x001d80aa01007387 */ /* 0x000fe80000100800 */
[----:B------:R-:W3:Y:S04]  /*4e3d0*/  LDL.LU.64 R144, [R1+0x1298] ;  /* 0x0012980001907983 */ /* 0x000ee80000300a00 */
[----:B------:R-:W-:Y:S04]  /*4e3e0*/  STL [R1+0x1d7c], R171 ;  /* 0x001d7cab01007387 */ /* 0x000fe80000100800 */
[----:B------:R-:W3:Y:S04]  /*4e3f0*/  LDL.LU.64 R146, [R1+0x11e8] ;  /* 0x0011e80001927983 */ /* 0x000ee80000300a00 */
[----:B------:R-:W-:Y:S04]  /*4e400*/  STL [R1+0x1d88], R22 ;  /* 0x001d881601007387 */ /* 0x000fe80000100800 */
[----:B------:R-:W-:Y:S04]  /*4e410*/  STL [R1+0x1d84], R23 ;  /* 0x001d841701007387 */ /* 0x000fe80000100800 */
[----:B------:R-:W-:Y:S04]  /*4e420*/  STL [R1+0x1d90], R4 ;  /* 0x001d900401007387 */ /* 0x000fe80000100800 */
[----:B------:R-:W-:Y:S01]  /*4e430*/  STL [R1+0x1d8c], R5 ;  /* 0x001d8c0501007387 */ /* 0x000fe20000100800 */
[----:B----4-:R-:W-:-:S03]  /*4e440*/  IMAD.MOV.U32 R0, RZ, RZ, R139 ;  /* 0x000000ffff007224 */ /* 0x010fc600078e008b */
[----:B------:R-:W-:Y:S04]  /*4e450*/  STL [R1+0x1d98], R138 ;  /* 0x001d988a01007387 */ /* 0x000fe80000100800 */
[----:B------:R-:W-:Y:S04]  /*4e460*/  STL [R1+0x1da0], R140 ;  /* 0x001da08c01007387 */ /* 0x000fe80000100800 */
[----:B------:R1:W-:Y:S02]  /*4e470*/  STL [R1+0x1d94], R0 ;  /* 0x001d940001007387 */ /* 0x0003e40000100800 */
[----:B-1----:R-:W-:-:S02]  /*4e480*/  IMAD.MOV.U32 R0, RZ, RZ, R141 ;  /* 0x000000ffff007224 */ /* 0x002fc400078e008d */
[----:B------:R-:W-:Y:S04]  /*4e490*/  STL [R1+0x1da8], R148 ;  /* 0x001da89401007387 */ /* 0x000fe80000100800 */
[----:B------:R1:W-:Y:S04]  /*4e4a0*/  STL [R1+0x1d9c], R0 ;  /* 0x001d9c0001007387 */ /* 0x0003e80000100800 */
[----:B--2---:R-:W-:Y:S01]  /*4e4b0*/  STL [R1+0x1db0], R150 ;  /* 0x001db09601007387 */ /* 0x004fe20000100800 */
[----:B-1----:R-:W-:-:S05]  /*4e4c0*/  MOV R0, R149 ;  /* 0x0000009500007202 */ /* 0x002fca0000000f00 */
[----:B------:R1:W-:Y:S04]  /*4e4d0*/  STL [R1+0x1da4], R0 ;  /* 0x001da40001007387 */ /* 0x0003e80000100800 */
[----:B------:R-:W-:Y:S01]  /*4e4e0*/  STL [R1+0x1db8], R214 ;  /* 0x001db8d601007387 */ /* 0x000fe20000100800 */
[----:B-1----:R-:W-:-:S05]  /*4e4f0*/  IMAD.MOV.U32 R0, RZ, RZ, R151 ;  /* 0x000000ffff007224 */ /* 0x002fca00078e0097 */
[----:B------:R3:W-:Y:S04]  /*4e500*/  STL [R1+0x1dac], R0 ;  /* 0x001dac0001007387 */ /* 0x0007e80000100800 */
[----:B------:R-:W2:Y:S04]  /*4e510*/  LDL.LU.64 R138, [R1+0x1e18] ;  /* 0x001e1800018a7983 */ /* 0x000ea80000300a00 */
[----:B------:R-:W-:Y:S04]  /*4e520*/  STL [R1+0x1db4], R215 ;  /* 0x001db4d701007387 */ /* 0x000fe80000100800 */
[----:B------:R-:W4:Y:S04]  /*4e530*/  LDL.LU.64 R140, [R1+0x13a8] ;  /* 0x0013a800018c7983 */ /* 0x000f280000300a00 */
[----:B------:R-:W-:Y:S04]  /*4e540*/  STL [R1+0x1dc0], R182 ;  /* 0x001dc0b601007387 */ /* 0x000fe80000100800 */
[----:B------:R-:W4:Y:S04]  /*4e550*/  LDL.LU.64 R148, [R1+0x12c8] ;  /* 0x0012c80001947983 */ /* 0x000f280000300a00 */
[----:B------:R-:W-:Y:S04]  /*4e560*/  STL [R1+0x1dbc], R183 ;  /* 0x001dbcb701007387 */ /* 0x000fe80000100800 */
[----:B------:R-:W4:Y:S04]  /*4e570*/  LDL.LU.64 R150, [R1+0x1208] ;  /* 0x0012080001967983 */ /* 0x000f280000300a00 */
[----:B------:R-:W-:Y:S04]  /*4e580*/  STL [R1+0x1dc8], R154 ;  /* 0x001dc89a01007387 */ /* 0x000fe80000100800 */
[----:B------:R-:W-:Y:S04]  /*4e590*/  STL [R1+0x1dc4], R155 ;  /* 0x001dc49b01007387 */ /* 0x000fe80000100800 */
[----:B------:R-:W-:Y:S04]  /*4e5a0*/  STL [R1+0x1dd0], R14 ;  /* 0x001dd00e01007387 */ /* 0x000fe80000100800 */
[----:B------:R-:W-:Y:S01]  /*4e5b0*/  STL [R1+0x1dcc], R15 ;  /* 0x001dcc0f01007387 */ /* 0x000fe20000100800 */
[----:B---3--:R-:W-:-:S03]  /*4e5c0*/  IMAD.MOV.U32 R0, RZ, RZ, R137 ;  /* 0x000000ffff007224 */ /* 0x008fc600078e0089 */
[----:B------:R-:W-:Y:S04]  /*4e5d0*/  STL [R1+0x1dd8], R136 ;  /* 0x001dd88801007387 */ /* 0x000fe80000100800 */
        /* <DEDUP_REMOVED lines=8> */
[----:B------:R-:W-:Y:S01]  /*4e660*/  STL [R1+0x1df8], R220 ;  /* 0x001df8dc01007387 */ /* 0x000fe20000100800 */
[----:B-1----:R-:W-:-:S05]  /*4e670*/  IMAD.MOV.U32 R0, RZ, RZ, R147 ;  /* 0x000000ffff007224 */ /* 0x002fca00078e0093 */
[----:B------:R2:W-:Y:S04]  /*4e680*/  STL [R1+0x1dec], R0 ;  /* 0x001dec0001007387 */ /* 0x0005e80000100800 */
[----:B------:R-:W-:Y:S04]  /*4e690*/  STL [R1+0x1df4], R221 ;  /* 0x001df4dd01007387 */ /* 0x000fe80000100800 */
        /* <DEDUP_REMOVED lines=9> */
[----:B------:R-:W-:Y:S01]  /*4e730*/  STL [R1+0x1e0c], R17 ;  /* 0x001e0c1101007387 */ /* 0x000fe20000100800 */
[----:B--2---:R-:W-:-:S03]  /*4e740*/  MOV R0, R139 ;  /* 0x0000008b00007202 */ /* 0x004fc60000000f00 */
[----:B------:R-:W-:Y:S04]  /*4e750*/  STL [R1+0x1e18], R138 ;  /* 0x001e188a01007387 */ /* 0x000fe80000100800 */
[----:B----4-:R-:W-:Y:S04]  /*4e760*/  STL [R1+0x1e20], R140 ;  /* 0x001e208c01007387 */ /* 0x010fe80000100800 */
[----:B------:R1:W-:Y:S04]  /*4e770*/  STL [R1+0x1e14], R0 ;  /* 0x001e140001007387 */ /* 0x0003e80000100800 */
[----:B------:R-:W-:Y:S01]  /*4e780*/  STL [R1+0x1e28], R148 ;  /* 0x001e289401007387 */ /* 0x000fe20000100800 */
[----:B-1----:R-:W-:-:S05]  /*4e790*/  IMAD.MOV.U32 R0, RZ, RZ, R141 ;  /* 0x000000ffff007224 */ /* 0x002fca00078e008d */
[----:B------:R1:W-:Y:S04]  /*4e7a0*/  STL [R1+0x1e1c], R0 ;  /* 0x001e1c0001007387 */ /* 0x0003e80000100800 */
[----:B------:R-:W-:Y:S01]  /*4e7b0*/  STL [R1+0x1e30], R150 ;  /* 0x001e309601007387 */ /* 0x000fe20000100800 */
[----:B-1----:R-:W-:-:S05]  /*4e7c0*/  IMAD.MOV.U32 R0, RZ, RZ, R149 ;  /* 0x000000ffff007224 */ /* 0x002fca00078e0095 */
[----:B------:R1:W-:Y:S04]  /*4e7d0*/  STL [R1+0x1e24], R0 ;  /* 0x001e240001007387 */ /* 0x0003e80000100800 */
[----:B------:R-:W-:Y:S01]  /*4e7e0*/  STL [R1+0x1e38], R232 ;  /* 0x001e38e801007387 */ /* 0x000fe20000100800 */
[----:B-1----:R-:W-:-:S05]  /*4e7f0*/  MOV R0, R151 ;  /* 0x0000009700007202 */ /* 0x002fca0000000f00 */
[----:B------:R3:W-:Y:S04]  /*4e800*/  STL [R1+0x1e2c], R0 ;  /* 0x001e2c0001007387 */ /* 0x0007e80000100800 */
[----:B------:R-:W-:Y:S04]  /*4e810*/  STL [R1+0x1e34], R233 ;  /* 0x001e34e901007387 */ /* 0x000fe80000100800 */
[----:B------:R-:W-:Y:S04]  /*4e820*/  STL [R1+0x1e40], R190 ;  /* 0x001e40be01007387 */ /* 0x000fe80000100800 */
        /* <DEDUP_REMOVED lines=8> */
[----:B------:R-:W4:Y:S04]  /*4e8b0*/  LDL.LU.64 R150, [R1+0x11c0] ;  /* 0x0011c00001967983 */ /* 0x000f280000300a00 */
[----:B------:R-:W-:Y:S01]  /*4e8c0*/  STL [R1+0x1e4c], R19 ;  /* 0x001e4c1301007387 */ /* 0x000fe20000100800 */
[----:B---3--:R-:W-:-:S03]  /*4e8d0*/  IMAD.MOV.U32 R0, RZ, RZ, R135 ;  /* 0x000000ffff007224 */ /* 0x008fc600078e0087 */
[----:B------:R-:W-:Y:S04]  /*4e8e0*/  STL [R1+0x1e58], R134 ;  /* 0x001e588601007387 */ /* 0x000fe80000100800 */
[----:B------:R-:W-:Y:S04]  /*4e8f0*/  STL [R1+0x1e60], R142 ;  /* 0x001e608e01007387 */ /* 0x000fe80000100800 */
[----:B------:R1:W-:Y:S04]  /*4e900*/  STL [R1+0x1e54], R0 ;  /* 0x001e540001007387 */ /* 0x0003e80000100800 */
[----:B------:R-:W-:Y:S01]  /*4e910*/  STL [R1+0x1e68], R144 ;  /* 0x001e689001007387 */ /* 0x000fe20000100800 */
[----:B-1----:R-:W-:-:S05]  /*4e920*/  IMAD.MOV.U32 R0, RZ, RZ, R143 ;  /* 0x000000ffff007224 */ /* 0x002fca00078e008f */
[----:B------:R1:W-:Y:S04]  /*4e930*/  STL [R1+0x1e5c], R0 ;  /* 0x001e5c0001007387 */ /* 0x0003e80000100800 */
[----:B------:R-:W-:Y:S01]  /*4e940*/  STL [R1+0x1e70], R146 ;  /* 0x001e709201007387 */ /* 0x000fe20000100800 */
[----:B-1----:R-:W-:-:S05]  /*4e950*/  MOV R0, R145 ;  /* 0x0000009100007202 */ /* 0x002fca0000000f00 */
[----:B------:R1:W-:Y:S04]  /*4e960*/  STL [R1+0x1e64], R0 ;  /* 0x001e640001007387 */ /* 0x0003e80000100800 */
[----:B------:R-:W-:Y:S01]  /*4e970*/  STL [R1+0x1e78], R246 ;  /* 0x001e78f601007387 */ /* 0x000fe20000100800 */
[----:B-1----:R-:W-:-:S05]  /*4e980*/  IMAD.MOV.U32 R0, RZ, RZ, R147 ;  /* 0x000000ffff007224 */ /* 0x002fca00078e0093 */
[----:B------:R2:W-:Y:S04]  /*4e990*/  STL [R1+0x1e6c], R0 ;  /* 0x001e6c0001007387 */ /* 0x0005e80000100800 */
[----:B------:R-:W-:Y:S04]  /*4e9a0*/  STL [R1+0x1e74], R247 ;  /* 0x001e74f701007387 */ /* 0x000fe80000100800 */
        /* <DEDUP_REMOVED lines=10> */
[----:B------:R-:W-:Y:S01]  /*4ea50*/  STL [R1+0x1e8c], R21 ;  /* 0x001e8c1501007387 */ /* 0x000fe20000100800 */
[----:B--2---:R-:W-:-:S03]  /*4ea60*/  IMAD.MOV.U32 R0, RZ, RZ, R137 ;  /* 0x000000ffff007224 */ /* 0x004fc600078e0089 */
[----:B------:R-:W-:Y:S04]  /*4ea70*/  STL [R1+0x1e98], R136 ;  /* 0x001e988801007387 */ /* 0x000fe80000100800 */
[----:B----4-:R-:W-:Y:S04]  /*4ea80*/  STL [R1+0x1ea0], R138 ;  /* 0x001ea08a01007387 */ /* 0x010fe80000100800 */
        /* <DEDUP_REMOVED lines=62> */
[----:B------:R-:W2:Y:S01]  /*4ee70*/  LDL.LU.64 R148, [R1+0x1f98] ;  /* 0x001f980001947983 */ /* 0x000ea20000300a00 */
[----:B-1----:R-:W-:-:S05]  /*4ee80*/  IMAD.MOV.U32 R0, RZ, RZ, R151 ;  /* 0x000000ffff007224 */ /* 0x002fca00078e0097 */
[----:B------:R3:W-:Y:S04]  /*4ee90*/  STL [R1+0x1f34], R0 ;  /* 0x001f340001007387 */ /* 0x0007e80000100800 */
[----:B------:R-:W-:Y:S04]  /*4eea0*/  STL [R1+0x1f40], R230 ;  /* 0x001f40e601007387 */ /* 0x000fe80000100800 */
[----:B------:R-:W-:Y:S04]  /*4eeb0*/  STL [R1+0x1f3c], R231 ;  /* 0x001f3ce701007387 */ /* 0x000fe80000100800 */
[----:B------:R-:W4:Y:S04]  /*4eec0*/  LDL.LU.64 R136, [R1+0x1fa0] ;  /* 0x001fa00001887983 */ /* 0x000f280000300a00 */
[----:B------:R-:W-:Y:S04]  /*4eed0*/  STL [R1+0x1f48], R188 ;  /* 0x001f48bc01007387 */ /* 0x000fe80000100800 */
[----:B------:R-:W-:Y:S04]  /*4eee0*/  STL [R1+0x1f44], R189 ;  /* 0x001f44bd01007387 */ /* 0x000fe80000100800 */
[----:B------:R-:W4:Y:S04]  /*4eef0*/  LDL.LU.64 R138, [R1+0x1458] ;  /* 0x00145800018a7983 */ /* 0x000f280000300a00 */
[----:B------:R-:W-:Y:S04]  /*4ef00*/  STL [R1+0x1f50], R160 ;  /* 0x001f50a001007387 */ /* 0x000fe80000100800 */
[----:B------:R-:W4:Y:S04]  /*4ef10*/  LDL.LU.64 R140, [R1+0x1320] ;  /* 0x00132000018c7983 */ /* 0x000f280000300a00 */
[----:B------:R-:W-:Y:S04]  /*4ef20*/  STL [R1+0x1f4c], R161 ;  /* 0x001f4ca101007387 */ /* 0x000fe80000100800 */
[----:B------:R-:W4:Y:S01]  /*4ef30*/  LDL.LU.64 R150, [R1+0x1250] ;  /* 0x0012500001967983 */ /* 0x000f220000300a00 */
        /* <DEDUP_REMOVED lines=16> */
[----:B------:R-:W3:Y:S04]  /*4f040*/  LDL.LU.64 R142, [R1+0x1fd8] ;  /* 0x001fd800018e7983 */ /* 0x000ee80000300a00 */
[----:B------:R-:W-:Y:S04]  /*4f050*/  STL [R1+0x1f7c], R237 ;  /* 0x001f7ced01007387 */ /* 0x000fe80000100800 */
[----:B------:R-:W-:Y:S04]  /*4f060*/  STL [R1+0x1f88], R198 ;  /* 0x001f88c601007387 */ /* 0x000fe80000100800 */
[----:B------:R-:W3:Y:S04]  /*4f070*/  LDL.LU.64 R130, [R1+0x1fe0] ;  /* 0x001fe00001827983 */ /* 0x000ee80000300a00 */
[----:B------:R-:W-:Y:S04]  /*4f080*/  STL [R1+0x1f84], R199 ;  /* 0x001f84c701007387 */ /* 0x000fe80000100800 */
[----:B------:R-:W-:Y:S04]  /*4f090*/  STL [R1+0x1f90], R162 ;  /* 0x001f90a201007387 */ /* 0x000fe80000100800 */
[----:B------:R-:W3:Y:S04]  /*4f0a0*/  LDL.LU.64 R132, [R1+0x1fe8] ;  /* 0x001fe80001847983 */ /* 0x000ee80000300a00 */
[----:B------:R-:W-:Y:S04]  /*4f0b0*/  STL [R1+0x1f8c], R163 ;  /* 0x001f8ca301007387 */ /* 0x000fe80000100800 */
[----:B------:R-:W3:Y:S04]  /*4f0c0*/  LDL.LU.64 R144, [R1+0x1358] ;  /* 0x0013580001907983 */ /* 0x000ee80000300a00 */
[----:B--2---:R2:W-:Y:S01]  /*4f0d0*/  STL [R1+0x1f98], R148 ;  /* 0x001f989401007387 */ /* 0x0045e20000100800 */
[----:B-1----:R-:W-:-:S03]  /*4f0e0*/  IMAD.MOV.U32 R0, RZ, RZ, R149 ;  /* 0x000000ffff007224 */ /* 0x002fc600078e0095 */
[----:B------:R-:W3:Y:S04]  /*4f0f0*/  LDL.LU.64 R146, [R1+0x1280] ;  /* 0x0012800001927983 */ /* 0x000ee80000300a00 */
[----:B----4-:R-:W-:Y:S04]  /*4f100*/  STL [R1+0x1fa0], R136 ;  /* 0x001fa08801007387 */ /* 0x010fe80000100800 */
[----:B------:R1:W-:Y:S04]  /*4f110*/  STL [R1+0x1f94], R0 ;  /* 0x001f940001007387 */ /* 0x0003e80000100800 */
[----:B--2---:R-:W2:Y:S01]  /*4f120*/  LDL.LU.64 R148, [R1+0x11d8] ;  /* 0x0011d80001947983 */ /* 0x004ea20000300a00 */
[----:B-1----:R-:W-:-:S03]  /*4f130*/  IMAD.MOV.U32 R0, RZ, RZ, R137 ;  /* 0x000000ffff007224 */ /* 0x002fc600078e0089 */
        /* <DEDUP_REMOVED lines=11> */
[----:B------:R-:W4:Y:S04]  /*4f1f0*/  LDL.LU.64 R150, [R1+0x2018] ;  /* 0x0020180001967983 */ /* 0x000f280000300a00 */
[----:B------:R-:W-:Y:S04]  /*4f200*/  STL [R1+0x1fbc], R249 ;  /* 0x001fbcf901007387 */ /* 0x000fe80000100800 */
[----:B------:R-:W-:Y:S04]  /*4f210*/  STL [R1+0x1fc8], R204 ;  /* 0x001fc8cc01007387 */ /* 0x000fe80000100800 */
[----:B------:R-:W-:Y:S04]  /*4f220*/  STL [R1+0x1fc4], R205 ;  /* 0x001fc4cd01007387 */ /* 0x000fe80000100800 */
[----:B------:R-:W4:Y:S04]  /*4f230*/  LDL.LU.64 R134, [R1+0x2020] ;  /* 0x0020200001867983 */ /* 0x000f280000300a00 */
[----:B------:R-:W-:Y:S04]  /*4f240*/  STL [R1+0x1fd0], R172 ;  /* 0x001fd0ac01007387 */ /* 0x000fe80000100800 */
[----:B------:R-:W4:Y:S04]  /*4f250*/  LDL.LU.64 R136, [R1+0x2028] ;  /* 0x0020280001887983 */ /* 0x000f280000300a00 */
[----:B------:R-:W-:Y:S04]  /*4f260*/  STL [R1+0x1fcc], R173 ;  /* 0x001fccad01007387 */ /* 0x000fe80000100800 */
[----:B------:R-:W4:Y:S04]  /*4f270*/  LDL.LU.64 R138, [R1+0x1390] ;  /* 0x00139000018a7983 */ /* 0x000f280000300a00 */
[----:B---3--:R3:W-:Y:S01]  /*4f280*/  STL [R1+0x1fd8], R142 ;  /* 0x001fd88e01007387 */ /* 0x0087e20000100800 */
[----:B-1----:R-:W-:-:S03]  /*4f290*/  MOV R0, R143 ;  /* 0x0000008f00007202 */ /* 0x002fc60000000f00 */
[----:B------:R-:W4:Y:S04]  /*4f2a0*/  LDL.LU.64 R140, [R1+0x12b0] ;  /* 0x0012b000018c7983 */ /* 0x000f280000300a00 */
[----:B------:R-:W-:Y:S04]  /*4f2b0*/  STL [R1+0x1fe0], R130 ;  /* 0x001fe08201007387 */ /* 0x000fe80000100800 */
[----:B------:R1:W-:Y:S04]  /*4f2c0*/  STL [R1+0x1fd4], R0 ;  /* 0x001fd40001007387 */ /* 0x0003e80000100800 */
[----:B---3--:R-:W3:Y:S01]  /*4f2d0*/  LDL.LU.64 R142, [R1+0x11f8] ;  /* 0x0011f800018e7983 */ /* 0x008ee20000300a00 */
[----:B-1----:R-:W-:-:S03]  /*4f2e0*/  IMAD.MOV.U32 R0, RZ, RZ, R131 ;  /* 0x000000ffff007224 */ /* 0x002fc600078e0083 */
[----:B------:R-:W-:Y:S04]  /*4f2f0*/  STL [R1+0x1fe8], R132 ;  /* 0x001fe88401007387 */ /* 0x000fe80000100800 */
[----:B------:R1:W-:Y:S04]  /*4f300*/  STL [R1+0x1fdc], R0 ;  /* 0x001fdc0001007387 */ /* 0x0003e80000100800 */
[----:B------:R-:W-:Y:S01]  /*4f310*/  STL [R1+0x1ff0], R144 ;  /* 0x001ff09001007387 */ /* 0x000fe20000100800 */
[----:B-1----:R-:W-:-:S05]  /*4f320*/  IMAD.MOV.U32 R0, RZ, RZ, R133 ;  /* 0x000000ffff007224 */ /* 0x002fca00078e0085 */
[----:B------:R1:W-:Y:S02]  /*4f330*/  STL [R1+0x1fe4], R0 ;  /* 0x001fe40001007387 */ /* 0x0003e40000100800 */
[----:B-1----:R-:W-:Y:S02]  /*4f340*/  MOV R0, R145 ;  /* 0x0000009100007202 */ /* 0x002fe40000000f00 */
[----:B------:R-:W-:Y:S04]  /*4f350*/  STL [R1+0x1ff8], R146 ;  /* 0x001ff89201007387 */ /* 0x000fe80000100800 */
[----:B------:R1:W-:Y:S04]  /*4f360*/  STL [R1+0x1fec], R0 ;  /* 0x001fec0001007387 */ /* 0x0003e80000100800 */
[----:B------:R-:W3:Y:S01]  /*4f370*/  LDL.LU.64 R144, [R1+0x2058] ;  /* 0x0020580001907983 */ /* 0x000ee20000300a00 */
[----:B-1----:R-:W-:-:S05]  /*4f380*/  IMAD.MOV.U32 R0, RZ, RZ, R147 ;  /* 0x000000ffff007224 */ /* 0x002fca00078e0093 */
[----:B------:R2:W-:Y:S02]  /*4f390*/  STL [R1+0x1ff4], R0 ;  /* 0x001ff40001007387 */ /* 0x0005e40000100800 */
[----:B--2---:R-:W-:Y:S02]  /*4f3a0*/  IMAD.MOV.U32 R0, RZ, RZ, R149 ;  /* 0x000000ffff007224 */ /* 0x004fe400078e0095 */
[----:B------:R1:W-:Y:S04]  /*4f3b0*/  STL [R1+0x2000], R148 ;  /* 0x0020009401007387 */ /* 0x0003e80000100800 */
[----:B------:R-:W-:Y:S04]  /*4f3c0*/  STL [R1+0x2008], R216 ;  /* 0x002008d801007387 */ /* 0x000fe80000100800 */
[----:B------:R2:W-:Y:S04]  /*4f3d0*/  STL [R1+0x1ffc], R0 ;  /* 0x001ffc0001007387 */ /* 0x0005e80000100800 */
[----:B------:R-:W3:Y:S04]  /*4f3e0*/  LDL.LU.64 R130, [R1+0x2060] ;  /* 0x0020600001827983 */ /* 0x000ee80000300a00 */
[----:B------:R-:W-:Y:S04]  /*4f3f0*/  STL [R1+0x2004], R217 ;  /* 0x002004d901007387 */ /* 0x000fe80000100800 */
[----:B------:R-:W-:Y:S04]  /*4f400*/  STL [R1+0x2010], R176 ;  /* 0x002010b001007387 */ /* 0x000fe80000100800 */
[----:B------:R-:W3:Y:S04]  /*4f410*/  LDL.LU.64 R132, [R1+0x2068] ;  /* 0x0020680001847983 */ /* 0x000ee80000300a00 */
[----:B------:R-:W-:Y:S04]  /*4f420*/  STL [R1+0x200c], R177 ;  /* 0x00200cb101007387 */ /* 0x000fe80000100800 */
[----:B------:R-:W3:Y:S04]  /*4f430*/  LDL.LU.64 R146, [R1+0x13c8] ;  /* 0x0013c80001927983 */ /* 0x000ee80000300a00 */
[----:B----4-:R4:W-:Y:S04]  /*4f440*/  STL [R1+0x2018], R150 ;  /* 0x0020189601007387 */ /* 0x0109e80000100800 */
[----:B-1----:R-:W3:Y:S01]  /*4f450*/  LDL.LU.64 R148, [R1+0x12e0] ;  /* 0x0012e00001947983 */ /* 0x002ee20000300a00 */
[----:B--2---:R-:W-:-:S03]  /*4f460*/  MOV R0, R151 ;  /* 0x0000009700007202 */ /* 0x004fc60000000f00 */
[----:B----4-:R-:W2:Y:S04]  /*4f470*/  LDL.LU.64 R150, [R1+0x1218] ;  /* 0x0012180001967983 */ /* 0x010ea80000300a00 */
[----:B------:R1:W-:Y:S04]  /*4f480*/  STL [R1+0x2014], R0 ;  /* 0x0020140001007387 */ /* 0x0003e80000100800 */
[----:B------:R-:W-:Y:S01]  /*4f490*/  STL [R1+0x2020], R134 ;  /* 0x0020208601007387 */ /* 0x000fe20000100800 */
        /* <DEDUP_REMOVED lines=9> */
[----:B------:R-:W4:Y:S01]  /*4f530*/  LDL.LU.64 R136, [R1+0x2098] ;  /* 0x0020980001887983 */ /* 0x000f220000300a00 */
[----:B-1----:R-:W-:-:S05]  /*4f540*/  IMAD.MOV.U32 R0, RZ, RZ, R141 ;  /* 0x000000ffff007224 */ /* 0x002fca00078e008d */
[----:B------:R1:W-:Y:S04]  /*4f550*/  STL [R1+0x2034], R0 ;  /* 0x0020340001007387 */ /* 0x0003e80000100800 */
[----:B---3--:R-:W-:Y:S04]  /*4f560*/  STL [R1+0x2040], R142 ;  /* 0x0020408e01007387 */ /* 0x008fe80000100800 */
[----:B------:R-:W3:Y:S01]  /*4f570*/  LDL.LU.64 R138, [R1+0x20a0] ;  /* 0x0020a000018a7983 */ /* 0x000ee20000300a00 */
[----:B-1----:R-:W-:-:S05]  /*4f580*/  IMAD.MOV.U32 R0, RZ, RZ, R143 ;  /* 0x000000ffff007224 */ /* 0x002fca00078e008f */
[----:B------:R1:W-:Y:S04]  /*4f590*/  STL [R1+0x203c], R0 ;  /* 0x00203c0001007387 */ /* 0x0003e80000100800 */
[----:B------:R-:W-:Y:S04]  /*4f5a0*/  STL [R1+0x2048], R222 ;  /* 0x002048de01007387 */ /* 0x000fe80000100800 */
[----:B------:R-:W-:Y:S04]  /*4f5b0*/  STL [R1+0x2044], R223 ;  /* 0x002044df01007387 */ /* 0x000fe80000100800 */
[----:B------:R-:W-:Y:S04]  /*4f5c0*/  STL [R1+0x2050], R178 ;  /* 0x002050b201007387 */ /* 0x000fe80000100800 */
[----:B------:R-:W3:Y:S04]  /*4f5d0*/  LDL.LU.64 R140, [R1+0x20a8] ;  /* 0x0020a800018c7983 */ /* 0x000ee80000300a00 */
[----:B------:R-:W-:Y:S04]  /*4f5e0*/  STL [R1+0x204c], R179 ;  /* 0x00204cb301007387 */ /* 0x000fe80000100800 */
[----:B------:R1:W-:Y:S02]  /*4f5f0*/  STL [R1+0x2058], R144 ;  /* 0x0020589001007387 */ /* 0x0003e40000100800 */
[----:B-1----:R-:W-:-:S02]  /*4f600*/  MOV R0, R145 ;  /* 0x0000009100007202 */ /* 0x002fc40000000f00 */
[----:B------:R-:W3:Y:S04]  /*4f610*/  LDL.LU.64 R134, [R1+0x1440] ;  /* 0x0014400001867983 */ /* 0x000ee80000300a00 */
[----:B------:R-:W3:Y:S04]  /*4f620*/  LDL.LU.64 R142, [R1+0x1310] ;  /* 0x00131000018e7983 */ /* 0x000ee80000300a00 */
[----:B------:R1:W-:Y:S04]  /*4f630*/  STL [R1+0x2054], R0 ;  /* 0x0020540001007387 */ /* 0x0003e80000100800 */
[----:B------:R-:W-:Y:S04]  /*4f640*/  STL [R1+0x2060], R130 ;  /* 0x0020608201007387 */ /* 0x000fe80000100800 */
[----:B------:R-:W3:Y:S01]  /*4f650*/  LDL.LU.64 R144, [R1+0x1248] ;  /* 0x0012480001907983 */ /* 0x000ee20000300a00 */
        /* <DEDUP_REMOVED lines=9> */
[----:B--2---:R-:W-:Y:S01]  /*4f6f0*/  STL [R1+0x2080], R150 ;  /* 0x0020809601007387 */ /* 0x004fe20000100800 */
[----:B-1----:R-:W-:-:S05]  /*4f700*/  IMAD.MOV.U32 R0, RZ, RZ, R149 ;  /* 0x000000ffff007224 */ /* 0x002fca00078e0095 */
[----:B------:R1:W-:Y:S04]  /*4f710*/  STL [R1+0x2074], R0 ;  /* 0x0020740001007387 */ /* 0x0003e80000100800 */
[----:B------:R-:W2:Y:S01]  /*4f720*/  LDL.LU.64 R146, [R1+0x20d8] ;  /* 0x0020d80001927983 */ /* 0x000ea20000300a00 */
[----:B-1----:R-:W-:-:S03]  /*4f730*/  IMAD.MOV.U32 R0, RZ, RZ, R151 ;  /* 0x000000ffff007224 */ /* 0x002fc600078e0097 */
[----:B------:R-:W-:Y:S04]  /*4f740*/  STL [R1+0x2088], R234 ;  /* 0x002088ea01007387 */ /* 0x000fe80000100800 */
[----:B------:R4:W-:Y:S04]  /*4f750*/  STL [R1+0x207c], R0 ;  /* 0x00207c0001007387 */ /* 0x0009e80000100800 */
[----:B------:R-:W2:Y:S04]  /*4f760*/  LDL.LU.64 R148, [R1+0x20e0] ;  /* 0x0020e00001947983 */ /* 0x000ea80000300a00 */
[----:B------:R-:W-:Y:S04]  /*4f770*/  STL [R1+0x2084], R235 ;  /* 0x002084eb01007387 */ /* 0x000fe80000100800 */
[----:B------:R-:W-:Y:S04]  /*4f780*/  STL [R1+0x2090], R192 ;  /* 0x002090c001007387 */ /* 0x000fe80000100800 */
[----:B------:R-:W-:Y:S04]  /*4f790*/  STL [R1+0x208c], R193 ;  /* 0x00208cc101007387 */ /* 0x000fe80000100800 */
[----:B------:R-:W2:Y:S01]  /*4f7a0*/  LDL.LU.64 R150, [R1+0x20e8] ;  /* 0x0020e80001967983 */ /* 0x000ea20000300a00 */
[----:B----4-:R-:W-:-:S03]  /*4f7b0*/  MOV R0, R137 ;  /* 0x0000008900007202 */ /* 0x010fc60000000f00 */
[----:B------:R1:W-:Y:S04]  /*4f7c0*/  STL [R1+0x2098], R136 ;  /* 0x0020988801007387 */ /* 0x0003e80000100800 */
[----:B------:R-:W4:Y:S04]  /*4f7d0*/  LDL.LU.64 R132, [R1+0x20f0] ;  /* 0x0020f00001847983 */ /* 0x000f280000300a00 */
[----:B------:R1:W-:Y:S04]  /*4f7e0*/  STL [R1+0x2094], R0 ;  /* 0x0020940001007387 */ /* 0x0003e80000100800 */
[----:B---3--:R3:W-:Y:S04]  /*4f7f0*/  STL [R1+0x20a0], R138 ;  /* 0x0020a08a01007387 */ /* 0x0087e80000100800 */
[----:B-1----:R-:W4:Y:S01]  /*4f800*/  LDL.LU.64 R136, [R1+0x1348] ;  /* 0x0013480001887983 */ /* 0x002f220000300a00 */
[----:B------:R-:W-:-:S03]  /*4f810*/  IMAD.MOV.U32 R0, RZ, RZ, R139 ;  /* 0x000000ffff007224 */ /* 0x000fc600078e008b */
[----:B---3--:R-:W3:Y:S04]  /*4f820*/  LDL.LU.64 R138, [R1+0x1278] ;  /* 0x00127800018a7983 */ /* 0x008ee80000300a00 */
[----:B------:R1:W-:Y:S04]  /*4f830*/  STL [R1+0x209c], R0 ;  /* 0x00209c0001007387 */ /* 0x0003e80000100800 */
[----:B------:R1:W-:Y:S02]  /*4f840*/  STL [R1+0x20a8], R140 ;  /* 0x0020a88c01007387 */ /* 0x0003e40000100800 */
[----:B-1----:R-:W-:-:S02]  /*4f850*/  IMAD.MOV.U32 R0, RZ, RZ, R141 ;  /* 0x000000ffff007224 */ /* 0x002fc400078e008d */
[----:B------:R-:W3:Y:S04]  /*4f860*/  LDL.LU.64 R140, [R1+0x11d0] ;  /* 0x0011d000018c7983 */ /* 0x000ee80000300a00 */
[----:B------:R1:W-:Y:S02]  /*4f870*/  STL [R1+0x20a4], R0 ;  /* 0x0020a40001007387 */ /* 0x0003e40000100800 */
[----:B-1----:R-:W-:Y:S02]  /*4f880*/  MOV R0, R135 ;  /* 0x0000008700007202 */ /* 0x002fe40000000f00 */
[----:B------:R-:W-:Y:S04]  /*4f890*/  STL [R1+0x20b0], R134 ;  /* 0x0020b08601007387 */ /* 0x000fe80000100800 */
[----:B------:R-:W-:Y:S04]  /*4f8a0*/  STL [R1+0x20b8], R142 ;  /* 0x0020b88e01007387 */ /* 0x000fe80000100800 */
[----:B------:R1:W-:Y:S02]  /*4f8b0*/  STL [R1+0x20ac], R0 ;  /* 0x0020ac0001007387 */ /* 0x0003e40000100800 */
[----:B-1----:R-:W-:-:S02]  /*4f8c0*/  IMAD.MOV.U32 R0, RZ, RZ, R143 ;  /* 0x000000ffff007224 */ /* 0x002fc400078e008f */
[----:B------:R-:W-:Y:S04]  /*4f8d0*/  STL [R1+0x20c0], R144 ;  /* 0x0020c09001007387 */ /* 0x000fe80000100800 */
[----:B------:R1:W-:Y:S04]  /*4f8e0*/  STL [R1+0x20b4], R0 ;  /* 0x0020b40001007387 */ /* 0x0003e80000100800 */
[----:B------:R-:W3:Y:S01]  /*4f8f0*/  LDL.LU.64 R134, [R1+0x2118] ;  /* 0x0021180001867983 */ /* 0x000ee20000300a00 */
[----:B-1----:R-:W-:-:S03]  /*4f900*/  IMAD.MOV.U32 R0, RZ, RZ, R145 ;  /* 0x000000ffff007224 */ /* 0x002fc600078e0091 */
[----:B------:R-:W-:Y:S04]  /*4f910*/  STL [R1+0x20c8], R238 ;  /* 0x0020c8ee01007387 */ /* 0x000fe80000100800 */
[----:B------:R2:W-:Y:S04]  /*4f920*/  STL [R1+0x20bc], R0 ;  /* 0x0020bc0001007387 */ /* 0x0005e80000100800 */
[----:B------:R-:W3:Y:S04]  /*4f930*/  LDL.LU.64 R142, [R1+0x2120] ;  /* 0x00212000018e7983 */ /* 0x000ee80000300a00 */
[----:B------:R-:W-:Y:S04]  /*4f940*/  STL [R1+0x20c4], R239 ;  /* 0x0020c4ef01007387 */ /* 0x000fe80000100800 */
[----:B------:R-:W-:Y:S04]  /*4f950*/  STL [R1+0x20d0], R194 ;  /* 0x0020d0c201007387 */ /* 0x000fe80000100800 */
[----:B------:R-:W-:Y:S04]  /*4f960*/  STL [R1+0x20cc], R195 ;  /* 0x0020ccc301007387 */ /* 0x000fe80000100800 */
[----:B------:R-:W3:Y:S01]  /*4f970*/  LDL.LU.64 R144, [R1+0x2128] ;  /* 0x0021280001907983 */ /* 0x000ee20000300a00 */
[----:B--2---:R-:W-:-:S03]  /*4f980*/  MOV R0, R147 ;  /* 0x0000009300007202 */ /* 0x004fc60000000f00 */
[----:B------:R1:W-:Y:S04]  /*4f990*/  STL [R1+0x20d8], R146 ;  /* 0x0020d89201007387 */ /* 0x0003e80000100800 */
[----:B------:R-:W2:Y:S04]  /*4f9a0*/  LDL.LU.64 R130, [R1+0x2130] ;  /* 0x0021300001827983 */ /* 0x000ea80000300a00 */
[----:B------:R1:W-:Y:S04]  /*4f9b0*/  STL [R1+0x20d4], R0 ;  /* 0x0020d40001007387 */ /* 0x0003e80000100800 */
[----:B------:R1:W-:Y:S04]  /*4f9c0*/  STL [R1+0x20e0], R148 ;  /* 0x0020e09401007387 */ /* 0x0003e80000100800 */
[----:B-1----:R-:W2:Y:S01]  /*4f9d0*/  LDL.LU.64 R146, [R1+0x1388] ;  /* 0x0013880001927983 */ /* 0x002ea20000300a00 */
[----:B------:R-:W-:-:S03]  /*4f9e0*/  IMAD.MOV.U32 R0, RZ, RZ, R149 ;  /* 0x000000ffff007224 */ /* 0x000fc600078e0095 */
[----:B------:R-:W2:Y:S04]  /*4f9f0*/  LDL.LU.64 R148, [R1+0x12a8] ;  /* 0x0012a80001947983 */ /* 0x000ea80000300a00 */
[----:B------:R1:W-:Y:S04]  /*4fa00*/  STL [R1+0x20dc], R0 ;  /* 0x0020dc0001007387 */ /* 0x0003e80000100800 */
[----:B------:R1:W-:Y:S02]  /*4fa10*/  STL [R1+0x20e8], R150 ;  /* 0x0020e89601007387 */ /* 0x0003e40000100800 */
[----:B-1----:R-:W-:-:S02]  /*4fa20*/  IMAD.MOV.U32 R0, RZ, RZ, R151 ;  /* 0x000000ffff007224 */ /* 0x002fc400078e0097 */
[----:B------:R-:W2:Y:S04]  /*4fa30*/  LDL.LU.64 R150, [R1+0x11f0] ;  /* 0x0011f00001967983 */ /* 0x000ea80000300a00 */
[----:B------:R4:W-:Y:S02]  /*4fa40*/  STL [R1+0x20e4], R0 ;  /* 0x0020e40001007387 */ /* 0x0009e40000100800 */
[----:B----4-:R-:W-:Y:S02]  /*4fa50*/  MOV R0, R133 ;  /* 0x0000008500007202 */ /* 0x010fe40000000f00 */
[----:B------:R-:W-:Y:S04]  /*4fa60*/  STL [R1+0x20f0], R132 ;  /* 0x0020f08401007387 */ /* 0x000fe80000100800 */
[----:B------:R-:W-:Y:S04]  /*4fa70*/  STL [R1+0x20f8], R136 ;  /* 0x0020f88801007387 */ /* 0x000fe80000100800 */
[----:B------:R1:W-:Y:S04]  /*4fa80*/  STL [R1+0x20ec], R0 ;  /* 0x0020ec0001007387 */ /* 0x0003e80000100800 */
[----:B---3--:R-:W-:Y:S01]  /*4fa90*/  STL [R1+0x2100], R138 ;  /* 0x0021008a01007387 */ /* 0x008fe20000100800 */
[----:B-1----:R-:W-:-:S05]  /*4faa0*/  IMAD.MOV.U32 R0, RZ, RZ, R137 ;  /* 0x000000ffff007224 */ /* 0x002fca00078e0089 */
[----:B------:R1:W-:Y:S04]  /*4fab0*/  STL [R1+0x20f4], R0 ;  /* 0x0020f40001007387 */ /* 0x0003e80000100800 */
[----:B------:R-:W3:Y:S01]  /*4fac0*/  LDL.LU.64 R136, [R1+0x2158] ;  /* 0x0021580001887983 */ /* 0x000ee20000300a00 */
[----:B-1----:R-:W-:-:S03]  /*4fad0*/  IMAD.MOV.U32 R0, RZ, RZ, R139 ;  /* 0x000000ffff007224 */ /* 0x002fc600078e008b */
[----:B------:R-:W-:Y:S04]  /*4fae0*/  STL [R1+0x2108], R140 ;  /* 0x0021088c01007387 */ /* 0x000fe80000100800 */
[----:B------:R1:W-:Y:S04]  /*4faf0*/  STL [R1+0x20fc], R0 ;  /* 0x0020fc0001007387 */ /* 0x0003e80000100800 */
[----:B------:R-:W4:Y:S01]  /*4fb00*/  LDL.LU.64 R138, [R1+0x2160] ;  /* 0x00216000018a7983 */ /* 0x000f220000300a00 */
[----:B-1----:R-:W-:-:S03]  /*4fb10*/  MOV R0, R141 ;  /* 0x0000008d00007202 */ /* 0x002fc60000000f00 */
[----:B------:R-:W-:Y:S04]  /*4fb20*/  STL [R1+0x2110], R208 ;  /* 0x002110d001007387 */ /* 0x000fe80000100800 */
[----:B------:R1:W-:Y:S04]  /*4fb30*/  STL [R1+0x2104], R0 ;  /* 0x0021040001007387 */ /* 0x0003e80000100800 */
[----:B------:R-:W-:Y:S04]  /*4fb40*/  STL [R1+0x210c], R209 ;  /* 0x00210cd101007387 */ /* 0x000fe80000100800 */
[----:B------:R-:W4:Y:S01]  /*4fb50*/  LDL.LU.64 R140, [R1+0x2168] ;  /* 0x00216800018c7983 */ /* 0x000f220000300a00 */
[----:B-1----:R-:W-:-:S03]  /*4fb60*/  IMAD.MOV.U32 R0, RZ, RZ, R135 ;  /* 0x000000ffff007224 */ /* 0x002fc600078e0087 */
[----:B------:R1:W-:Y:S04]  /*4fb70*/  STL [R1+0x2118], R134 ;  /* 0x0021188601007387 */ /* 0x0003e80000100800 */
[----:B------:R-:W4:Y:S04]  /*4fb80*/  LDL.LU.64 R132, [R1+0x2170] ;  /* 0x0021700001847983 */ /* 0x000f280000300a00 */
[----:B------:R1:W-:Y:S04]  /*4fb90*/  STL [R1+0x2114], R0 ;  /* 0x0021140001007387 */ /* 0x0003e80000100800 */
[----:B------:R1:W-:Y:S04]  /*4fba0*/  STL [R1+0x2120], R142 ;  /* 0x0021208e01007387 */ /* 0x0003e80000100800 */
[----:B-1----:R-:W4:Y:S01]  /*4fbb0*/  LDL.LU.64 R134, [R1+0x13b8] ;  /* 0x0013b80001867983 */ /* 0x002f220000300a00 */
[----:B------:R-:W-:-:S03]  /*4fbc0*/  IMAD.MOV.U32 R0, RZ, RZ, R143 ;  /* 0x000000ffff007224 */ /* 0x000fc600078e008f */
[----:B------:R-:W4:Y:S04]  /*4fbd0*/  LDL.LU.64 R142, [R1+0x12d8] ;  /* 0x0012d800018e7983 */ /* 0x000f280000300a00 */
[----:B------:R1:W-:Y:S04]  /*4fbe0*/  STL [R1+0x211c], R0 ;  /* 0x00211c0001007387 */ /* 0x0003e80000100800 */
[----:B------:R1:W-:Y:S02]  /*4fbf0*/  STL [R1+0x2128], R144 ;  /* 0x0021289001007387 */ /* 0x0003e40000100800 */
[----:B-1----:R-:W-:-:S02]  /*4fc00*/  MOV R0, R145 ;  /* 0x0000009100007202 */ /* 0x002fc40000000f00 */
[----:B------:R-:W4:Y:S04]  /*4fc10*/  LDL.LU.64 R144, [R1+0x1210] ;  /* 0x0012100001907983 */ /* 0x000f280000300a00 */
[----:B------:R2:W-:Y:S02]  /*4fc20*/  STL [R1+0x2124], R0 ;  /* 0x0021240001007387 */ /* 0x0005e40000100800 */
[----:B--2---:R-:W-:Y:S02]  /*4fc30*/  IMAD.MOV.U32 R0, RZ, RZ, R131 ;  /* 0x000000ffff007224 */ /* 0x004fe400078e0083 */
[----:B------:R-:W-:Y:S04]  /*4fc40*/  STL [R1+0x2130], R130 ;  /* 0x0021308201007387 */ /* 0x000fe80000100800 */
[----:B------:R-:W-:Y:S04]  /*4fc50*/  STL [R1+0x2138], R146 ;  /* 0x0021389201007387 */ /* 0x000fe80000100800 */
[----:B------:R1:W-:Y:S04]  /*4fc60*/  STL [R1+0x212c], R0 ;  /* 0x00212c0001007387 */ /* 0x0003e80000100800 */
[----:B------:R-:W-:Y:S01]  /*4fc70*/  STL [R1+0x2140], R148 ;  /* 0x0021409401007387 */ /* 0x000fe20000100800 */
[----:B-1----:R-:W-:-:S05]  /*4fc80*/  IMAD.MOV.U32 R0, RZ, RZ, R147 ;  /* 0x000000ffff007224 */ /* 0x002fca00078e0093 */
[----:B------:R1:W-:Y:S04]  /*4fc90*/  STL [R1+0x2134], R0 ;  /* 0x0021340001007387 */ /* 0x0003e80000100800 */
[----:B------:R-:W2:Y:S01]  /*4fca0*/  LDL.LU.64 R146, [R1+0x2198] ;  /* 0x0021980001927983 */ /* 0x000ea20000300a00 */
[----:B-1----:R-:W-:-:S03]  /*4fcb0*/  MOV R0, R149 ;  /* 0x0000009500007202 */ /* 0x002fc60000000f00 */
[----:B------:R-:W-:Y:S04]  /*4fcc0*/  STL [R1+0x2148], R150 ;  /* 0x0021489601007387 */ /* 0x000fe80000100800 */
[----:B------:R1:W-:Y:S04]  /*4fcd0*/  STL [R1+0x213c], R0 ;  /* 0x00213c0001007387 */ /* 0x0003e80000100800 */
[----:B------:R-:W2:Y:S01]  /*4fce0*/  LDL.LU.64 R148, [R1+0x21a0] ;  /* 0x0021a00001947983 */ /* 0x000ea20000300a00 */
[----:B-1----:R-:W-:-:S03]  /*4fcf0*/  IMAD.MOV.U32 R0, RZ, RZ, R151 ;  /* 0x000000ffff007224 */ /* 0x002fc600078e0097 */
[----:B------:R-:W-:Y:S04]  /*4fd00*/  STL [R1+0x2150], R210 ;  /* 0x002150d201007387 */ /* 0x000fe80000100800 */
[----:B------:R3:W-:Y:S04]  /*4fd10*/  STL [R1+0x2144], R0 ;  /* 0x0021440001007387 */ /* 0x0007e80000100800 */
[----:B------:R-:W-:Y:S04]  /*4fd20*/  STL [R1+0x214c], R211 ;  /* 0x00214cd301007387 */ /* 0x000fe80000100800 */
[----:B------:R-:W2:Y:S01]  /*4fd30*/  LDL.LU.64 R150, [R1+0x21a8] ;  /* 0x0021a80001967983 */ /* 0x000ea20000300a00 */
[----:B---3--:R-:W-:-:S03]  /*4fd40*/  IMAD.MOV.U32 R0, RZ, RZ, R137 ;  /* 0x000000ffff007224 */ /* 0x008fc600078e0089 */
[----:B------:R1:W-:Y:S04]  /*4fd50*/  STL [R1+0x2158], R136 ;  /* 0x0021588801007387 */ /* 0x0003e80000100800 */
[----:B------:R-:W3:Y:S04]  /*4fd60*/  LDL.LU.64 R130, [R1+0x21b0] ;  /* 0x0021b00001827983 */ /* 0x000ee80000300a00 */
[----:B------:R1:W-:Y:S04]  /*4fd70*/  STL [R1+0x2154], R0 ;  /* 0x0021540001007387 */ /* 0x0003e80000100800 */
[----:B----4-:R4:W-:Y:S04]  /*4fd80*/  STL [R1+0x2160], R138 ;  /* 0x0021608a01007387 */ /* 0x0109e80000100800 */
[----:B-1----:R-:W3:Y:S01]  /*4fd90*/  LDL.LU.64 R136, [R1+0x1438] ;  /* 0x0014380001887983 */ /* 0x002ee20000300a00 */
[----:B------:R-:W-:-:S03]  /*4fda0*/  MOV R0, R139 ;  /* 0x0000008b00007202 */ /* 0x000fc60000000f00 */
[----:B----4-:R-:W4:Y:S04]  /*4fdb0*/  LDL.LU.64 R138, [R1+0x1308] ;  /* 0x00130800018a7983 */ /* 0x010f280000300a00 */
[----:B------:R1:W-:Y:S04]  /*4fdc0*/  STL [R1+0x215c], R0 ;  /* 0x00215c0001007387 */ /* 0x0003e80000100800 */
[----:B------:R1:W-:Y:S02]  /*4fdd0*/  STL [R1+0x2168], R140 ;  /* 0x0021688c01007387 */ /* 0x0003e40000100800 */
[----:B-1----:R-:W-:-:S02]  /*4fde0*/  IMAD.MOV.U32 R0, RZ, RZ, R141 ;  /* 0x000000ffff007224 */ /* 0x002fc400078e008d */
[----:B------:R-:W4:Y:S04]  /*4fdf0*/  LDL.LU.64 R140, [R1+0x1240] ;  /* 0x00124000018c7983 */ /* 0x000f280000300a00 */
[----:B------:R1:W-:Y:S02]  /*4fe00*/  STL [R1+0x2164], R0 ;  /* 0x0021640001007387 */ /* 0x0003e40000100800 */
[----:B-1----:R-:W-:Y:S02]  /*4fe10*/  IMAD.MOV.U32 R0, RZ, RZ, R133 ;  /* 0x000000ffff007224 */ /* 0x002fe400078e0085 */
[----:B------:R-:W-:Y:S04]  /*4fe20*/  STL [R1+0x2170], R132 ;  /* 0x0021708401007387 */ /* 0x000fe80000100800 */
[----:B------:R-:W-:Y:S04]  /*4fe30*/  STL [R1+0x2178], R134 ;  /* 0x0021788601007387 */ /* 0x000fe80000100800 */
[----:B------:R1:W-:Y:S04]  /*4fe40*/  STL [R1+0x216c], R0 ;  /* 0x00216c0001007387 */ /* 0x0003e80000100800 */
[----:B------:R-:W-:Y:S01]  /*4fe50*/  STL [R1+0x2180], R142 ;  /* 0x0021808e01007387 */ /* 0x000fe20000100800 */
[----:B-1----:R-:W-:-:S05]  /*4fe60*/  MOV R0, R135 ;  /* 0x0000008700007202 */ /* 0x002fca0000000f00 */
        /* <DEDUP_REMOVED lines=9> */
[----:B------:R-:W-:Y:S04]  /*4ff00*/  STL [R1+0x218c], R225 ;  /* 0x00218ce101007387 */ /* 0x000fe80000100800 */
[----:B------:R-:W4:Y:S01]  /*4ff10*/  LDL.LU.64 R144, [R1+0x21e8] ;  /* 0x0021e80001907983 */ /* 0x000f220000300a00 */
        /* <DEDUP_REMOVED lines=13> */
[----:B---3--:R-:W-:Y:S02]  /*4fff0*/  MOV R0, R131 ;  /* 0x0000008300007202 */ /* 0x008fe40000000f00 */
[----:B------:R-:W-:Y:S04]  /*50000*/  STL [R1+0x21b0], R130 ;  /* 0x0021b08201007387 */ /* 0x000fe80000100800 */
[----:B------:R-:W-:Y:S04]  /*50010*/  STL [R1+0x21b8], R136 ;  /* 0x0021b88801007387 */ /* 0x000fe80000100800 */
[----:B------:R1:W-:Y:S04]  /*50020*/  STL [R1+0x21ac], R0 ;  /* 0x0021ac0001007387 */ /* 0x0003e80000100800 */
[----:B----4-:R-:W-:Y:S01]  /*50030*/  STL [R1+0x21c0], R138 ;  /* 0x0021c08a01007387 */ /* 0x010fe20000100800 */
        /* <DEDUP_REMOVED lines=10> */
[----:B------:R-:W4:Y:S04]  /*500e0*/  LDL.LU.64 R140, [R1+0x2228] ;  /* 0x00222800018c7983 */ /* 0x000f280000300a00 */
[----:B------:R-:W-:Y:S04]  /*500f0*/  STL [R1+0x21cc], R227 ;  /* 0x0021cce301007387 */ /* 0x000fe80000100800 */
[----:B------:R1:W-:Y:S02]  /*50100*/  STL [R1+0x21d8], R132 ;  /* 0x0021d88401007387 */ /* 0x0003e40000100800 */
[----:B-1----:R-:W-:-:S02]  /*50110*/  IMAD.MOV.U32 R0, RZ, RZ, R133 ;  /* 0x000000ffff007224 */ /* 0x002fc400078e0085 */
[----:B------:R-:W4:Y:S04]  /*50120*/  LDL.LU.64 R130, [R1+0x2230] ;  /* 0x0022300001827983 */ /* 0x000f280000300a00 */
[----:B------:R-:W-:Y:S04]  /*50130*/  STL [R1+0x21e0], R142 ;  /* 0x0021e08e01007387 */ /* 0x000fe80000100800 */
[----:B------:R1:W-:Y:S04]  /*50140*/  STL [R1+0x21d4], R0 ;  /* 0x0021d40001007387 */ /* 0x0003e80000100800 */
[----:B------:R-:W4:Y:S01]  /*50150*/  LDL.LU.64 R132, [R1+0x2238] ;  /* 0x0022380001847983 */ /* 0x000f220000300a00 */
[----:B-1----:R-:W-:-:S03]  /*50160*/  IMAD.MOV.U32 R0, RZ, RZ, R143 ;  /* 0x000000ffff007224 */ /* 0x002fc600078e008f */
        /* <DEDUP_REMOVED lines=21> */
[----:B------:R-:W2:Y:S04]  /*502c0*/  LDL.LU.64 R134, [R1+0x2268] ;  /* 0x0022680001867983 */ /* 0x000ea80000300a00 */
[----:B------:R-:W-:Y:S04]  /*502d0*/  STL [R1+0x220c], R241 ;  /* 0x00220cf101007387 */ /* 0x000fe80000100800 */
[----:B---3--:R3:W-:Y:S01]  /*502e0*/  STL [R1+0x2218], R136 ;  /* 0x0022188801007387 */ /* 0x0087e20000100800 */
[----:B-1----:R-:W-:-:S03]  /*502f0*/  IMAD.MOV.U32 R0, RZ, RZ, R137 ;  /* 0x000000ffff007224 */ /* 0x002fc600078e0089 */
[----:B------:R-:W2:Y:S04]  /*50300*/  LDL.LU.64 R150, [R1+0x2270] ;  /* 0x0022700001967983 */ /* 0x000ea80000300a00 */
[----:B----4-:R-:W-:Y:S04]  /*50310*/  STL [R1+0x2220], R138 ;  /* 0x0022208a01007387 */ /* 0x010fe80000100800 */
[----:B------:R1:W-:Y:S04]  /*50320*/  STL [R1+0x2214], R0 ;  /* 0x0022140001007387 */ /* 0x0003e80000100800 */
[----:B---3--:R-:W3:Y:S01]  /*50330*/  LDL.LU.64 R136, [R1+0x2278] ;  /* 0x0022780001887983 */ /* 0x008ee20000300a00 */
        /* <DEDUP_REMOVED lines=11> */
[----:B------:R-:W-:Y:S01]  /*503f0*/  STL [R1+0x2240], R142 ;  /* 0x0022408e01007387 */ /* 0x000fe20000100800 */
[----:B-1----:R-:W-:-:S05]  /*50400*/  MOV R0, R133 ;  /* 0x0000008500007202 */ /* 0x002fca0000000f00 */
[----:B------:R1:W-:Y:S04]  /*50410*/  STL [R1+0x2234], R0 ;  /* 0x0022340001007387 */ /* 0x0003e80000100800 */
[----:B------:R-:W4:Y:S01]  /*50420*/  LDL.LU.64 R132, [R1+0x2298] ;  /* 0x0022980001847983 */ /* 0x000f220000300a00 */
[----:B-1----:R-:W-:-:S05]  /*50430*/  IMAD.MOV.U32 R0, RZ, RZ, R143 ;  /* 0x000000ffff007224 */ /* 0x002fca00078e008f */
[----:B------:R1:W-:Y:S04]  /*50440*/  STL [R1+0x223c], R0 ;  /* 0x00223c0001007387 */ /* 0x0003e80000100800 */
[----:B------:R1:W-:Y:S04]  /*50450*/  STL [R1+0x2248], R144 ;  /* 0x0022489001007387 */ /* 0x0003e80000100800 */
[----:B------:R-:W4:Y:S01]  /*50460*/  LDL.LU.64 R142, [R1+0x22a0] ;  /* 0x0022a000018e7983 */ /* 0x000f220000300a00 */
[----:B-1----:R-:W-:-:S05]  /*50470*/  IMAD.MOV.U32 R0, RZ, RZ, R145 ;  /* 0x000000ffff007224 */ /* 0x002fca00078e0091 */
[----:B------:R1:W-:Y:S04]  /*50480*/  STL [R1+0x2244], R0 ;  /* 0x0022440001007387 */ /* 0x0003e80000100800 */
[----:B------:R-:W-:Y:S04]  /*50490*/  STL [R1+0x2250], R242 ;  /* 0x002250f201007387 */ /* 0x000fe80000100800 */
[----:B------:R-:W-:Y:S04]  /*504a0*/  STL [R1+0x224c], R243 ;  /* 0x00224cf301007387 */ /* 0x000fe80000100800 */
[----:B------:R-:W4:Y:S04]  /*504b0*/  LDL.LU.64 R144, [R1+0x22a8] ;  /* 0x0022a80001907983 */ /* 0x000f280000300a00 */
        /* <DEDUP_REMOVED lines=8> */
[----:B------:R1:W-:Y:S02]  /*50540*/  STL [R1+0x2268], R134 ;  /* 0x0022688601007387 */ /* 0x0003e40000100800 */
[----:B-1----:R-:W-:-:S02]  /*50550*/  IMAD.MOV.U32 R0, RZ, RZ, R135 ;  /* 0x000000ffff007224 */ /* 0x002fc400078e0087 */
[----:B------:R-:W2:Y:S04]  /*50560*/  LDL.LU.64 R134, [R1+0x13e0] ;  /* 0x0013e00001867983 */ /* 0x000ea80000300a00 */
        /* <DEDUP_REMOVED lines=12> */
[----:B------:R1:W-:Y:S02]  /*50630*/  STL [R1+0x227c], R0 ;  /* 0x00227c0001007387 */ /* 0x0003e40000100800 */
[----:B-1----:R-:W-:Y:S02]  /*50640*/  MOV R0, R141 ;  /* 0x0000008d00007202 */ /* 0x002fe40000000f00 */
[----:B------:R1:W-:Y:S04]  /*50650*/  STL [R1+0x2288], R140 ;  /* 0x0022888c01007387 */ /* 0x0003e80000100800 */
[----:B-1----:R-:W4:Y:S04]  /*50660*/  LDL.LU.64 R140, [R1+0x22e0] ;  /* 0x0022e000018c7983 */ /* 0x002f280000300a00 */
[----:B------:R1:W-:Y:S04]  /*50670*/  STL [R1+0x2284], R0 ;  /* 0x0022840001007387 */ /* 0x0003e80000100800 */
[----:B------:R-:W-:Y:S04]  /*50680*/  STL [R1+0x2290], R250 ;  /* 0x002290fa01007387 */ /* 0x000fe80000100800 */
[----:B------:R-:W-:Y:S04]  /*50690*/  STL [R1+0x228c], R251 ;  /* 0x00228cfb01007387 */ /* 0x000fe80000100800 */
[----:B------:R-:W4:Y:S04]  /*506a0*/  LDL.LU.64 R130, [R1+0x22e8] ;  /* 0x0022e80001827983 */ /* 0x000f280000300a00 */
        /* <DEDUP_REMOVED lines=90> */
[----:B-1----:R-:W-:-:S05]  /*50c50*/  IMAD.MOV.U32 R0, RZ, RZ, R133 ;  /* 0x000000ffff007224 */ /* 0x002fca00078e0085 */
[----:B------:R1:W-:Y:S04]  /*50c60*/  STL [R1+0x2344], R0 ;  /* 0x0023440001007387 */ /* 0x0003e80000100800 */
[----:B------:R1:W-:Y:S02]  /*50c70*/  STL [R1+0x2350], R142 ;  /* 0x0023508e01007387 */ /* 0x0003e40000100800 */
[----:B-1----:R-:W-:Y:S02]  /*50c80*/  MOV R0, R143 ;  /* 0x0000008f00007202 */ /* 0x002fe40000000f00 */
        /* <DEDUP_REMOVED lines=14> */
[----:B------:R-:W-:Y:S04]  /*50d70*/  STL [R1+0x2370], R134 ;  /* 0x0023708601007387 */ /* 0x000fe80000100800 */
[----:B------:R-:W2:Y:S01]  /*50d80*/  LDL.LU.64 R132, [R1+0x23c8] ;  /* 0x0023c80001847983 */ /* 0x000ea20000300a00 */
[----:B-1----:R-:W-:-:S05]  /*50d90*/  IMAD.MOV.U32 R0, RZ, RZ, R135 ;  /* 0x000000ffff007224 */ /* 0x002fca00078e0087 */
[----:B------:R1:W-:Y:S02]  /*50da0*/  STL [R1+0x236c], R0 ;  /* 0x00236c0001007387 */ /* 0x0003e40000100800 */
[----:B-1----:R-:W-:Y:S02]  /*50db0*/  IMAD.MOV.U32 R0, RZ, RZ, R151 ;  /* 0x000000ffff007224 */ /* 0x002fe400078e0097 */
[----:B------:R1:W-:Y:S04]  /*50dc0*/  STL [R1+0x2378], R150 ;  /* 0x0023789601007387 */ /* 0x0003e80000100800 */
[----:B-1----:R-:W2:Y:S04]  /*50dd0*/  LDL.LU.64 R150, [R1+0x23d0] ;  /* 0x0023d00001967983 */ /* 0x002ea80000300a00 */
[----:B------:R1:W-:Y:S04]  /*50de0*/  STL [R1+0x2374], R0 ;  /* 0x0023740001007387 */ /* 0x0003e80000100800 */
[----:B---3--:R3:W-:Y:S04]  /*50df0*/  STL [R1+0x2380], R136 ;  /* 0x0023808801007387 */ /* 0x0087e80000100800 */
[----:B------:R-:W2:Y:S01]  /*50e00*/  LDL.LU.64 R134, [R1+0x23d8] ;  /* 0x0023d80001867983 */ /* 0x000ea20000300a00 */
[----:B-1----:R-:W-:-:S03]  /*50e10*/  MOV R0, R137 ;  /* 0x0000008900007202 */ /* 0x002fc60000000f00 */
[----:B----4-:R-:W-:Y:S04]  /*50e20*/  STL [R1+0x2388], R138 ;  /* 0x0023888a01007387 */ /* 0x010fe80000100800 */
[----:B------:R1:W-:Y:S04]  /*50e30*/  STL [R1+0x237c], R0 ;  /* 0x00237c0001007387 */ /* 0x0003e80000100800 */
[----:B---3--:R-:W3:Y:S01]  /*50e40*/  LDL.LU.64 R136, [R1+0x23e0] ;  /* 0x0023e00001887983 */ /* 0x008ee20000300a00 */
        /* <DEDUP_REMOVED lines=36> */
[----:B------:R-:W-:Y:S04]  /*51090*/  STL [R1+0x23d8], R134 ;  /* 0x0023d88601007387 */ /* 0x000fe80000100800 */
[----:B------:R1:W-:Y:S04]  /*510a0*/  STL [R1+0x23cc], R0 ;  /* 0x0023cc0001007387 */ /* 0x0003e80000100800 */
[----:B------:R-:W2:Y:S01]  /*510b0*/  LDL.LU.64 R150, [R1+0x2428] ;  /* 0x0024280001967983 */ /* 0x000ea20000300a00 */
[----:B-1----:R-:W-:-:S03]  /*510c0*/  IMAD.MOV.U32 R0, RZ, RZ, R135 ;  /* 0x000000ffff007224 */ /* 0x002fc600078e0087 */
[----:B---3--:R-:W-:Y:S04]  /*510d0*/  STL [R1+0x23e0], R136 ;  /* 0x0023e08801007387 */ /* 0x008fe80000100800 */
[----:B------:R1:W-:Y:S04]  /*510e0*/  STL [R1+0x23d4], R0 ;  /* 0x0023d40001007387 */ /* 0x0003e80000100800 */
[----:B------:R-:W3:Y:S01]  /*510f0*/  LDL.LU.64 R134, [R1+0x2430] ;  /* 0x0024300001867983 */ /* 0x000ee20000300a00 */
[----:B-1----:R-:W-:-:S03]  /*51100*/  MOV R0, R137 ;  /* 0x0000008900007202 */ /* 0x002fc60000000f00 */
[----:B----4-:R-:W-:Y:S04]  /*51110*/  STL [R1+0x23e8], R138 ;  /* 0x0023e88a01007387 */ /* 0x010fe80000100800 */
        /* <DEDUP_REMOVED lines=9> */
[----:B------:R-:W4:Y:S04]  /*511b0*/  LDL.LU.64 R140, [R1+0x2448] ;  /* 0x00244800018c7983 */ /* 0x000f280000300a00 */
        /* <DEDUP_REMOVED lines=11> */
[----:B--2---:R2:W-:Y:S04]  /*51270*/  STL [R1+0x2410], R146 ;  /* 0x0024109201007387 */ /* 0x0045e80000100800 */
[----:B------:R-:W4:Y:S01]  /*51280*/  LDL.LU.64 R130, [R1+0x2468] ;  /* 0x0024680001827983 */ /* 0x000f220000300a00 */
[----:B-1----:R-:W-:-:S03]  /*51290*/  MOV R0, R147 ;  /* 0x0000009300007202 */ /* 0x002fc60000000f00 */
[----:B------:R-:W-:Y:S04]  /*512a0*/  STL [R1+0x2418], R148 ;  /* 0x0024189401007387 */ /* 0x000fe80000100800 */
[----:B------:R1:W-:Y:S04]  /*512b0*/  STL [R1+0x240c], R0 ;  /* 0x00240c0001007387 */ /* 0x0003e80000100800 */
[----:B--2---:R-:W2:Y:S01]  /*512c0*/  LDL.LU.64 R146, [R1+0x1380] ;  /* 0x0013800001927983 */ /* 0x004ea20000300a00 */
[----:B-1----:R-:W-:-:S03]  /*512d0*/  IMAD.MOV.U32 R0, RZ, RZ, R149 ;  /* 0x000000ffff007224 */ /* 0x002fc600078e0095 */
[----:B------:R-:W-:Y:S04]  /*512e0*/  STL [R1+0x2420], R132 ;  /* 0x0024208401007387 */ /* 0x000fe80000100800 */
[----:B------:R1:W-:Y:S04]  /*512f0*/  STL [R1+0x2414], R0 ;  /* 0x0024140001007387 */ /* 0x0003e80000100800 */
[----:B------:R-:W2:Y:S01]  /*51300*/  LDL.LU.64 R148, [R1+0x2478] ;  /* 0x0024780001947983 */ /* 0x000ea20000300a00 */
[----:B-1----:R-:W-:-:S03]  /*51310*/  IMAD.MOV.U32 R0, RZ, RZ, R133 ;  /* 0x000000ffff007224 */ /* 0x002fc600078e0085 */
        /* <DEDUP_REMOVED lines=22> */
[----:B------:R-:W4:Y:S01]  /*51480*/  LDL.LU.64 R140, [R1+0x24a8] ;  /* 0x0024a800018c7983 */ /* 0x000f220000300a00 */
[----:B-1----:R-:W-:-:S03]  /*51490*/  IMAD.MOV.U32 R0, RZ, RZ, R129 ;  /* 0x000000ffff007224 */ /* 0x002fc600078e0081 */
[----:B------:R-:W-:Y:S04]  /*514a0*/  STL [R1+0x2458], R142 ;  /* 0x0024588e01007387 */ /* 0x000fe80000100800 */
[----:B------:R1:W-:Y:S02]  /*514b0*/  STL [R1+0x244c], R0 ;  /* 0x00244c0001007387 */ /* 0x0003e40000100800 */
[----:B-1----:R-:W-:Y:S02]  /*514c0*/  MOV R0, R143 ;  /* 0x0000008f00007202 */ /* 0x002fe40000000f00 */
        /* <DEDUP_REMOVED lines=8> */
[----:B--2---:R-:W-:Y:S04]  /*51550*/  STL [R1+0x2470], R146 ;  /* 0x0024709201007387 */ /* 0x004fe80000100800 */
[----:B------:R1:W-:Y:S02]  /*51560*/  STL [R1+0x2464], R0 ;  /* 0x0024640001007387 */ /* 0x0003e40000100800 */
[----:B-1----:R-:W-:Y:S02]  /*51570*/  MOV R0, R147 ;  /* 0x0000009300007202 */ /* 0x002fe40000000f00 */
        /* <DEDUP_REMOVED lines=8> */
[----:B------:R-:W-:Y:S04]  /*51600*/  STL [R1+0x2488], R150 ;  /* 0x0024889601007387 */ /* 0x000fe80000100800 */
[----:B------:R1:W-:Y:S02]  /*51610*/  STL [R1+0x247c], R0 ;  /* 0x00247c0001007387 */ /* 0x0003e40000100800 */
[----:B-1----:R-:W-:Y:S02]  /*51620*/  MOV R0, R151 ;  /* 0x0000009700007202 */ /* 0x002fe40000000f00 */
[----:B------:R-:W2:Y:S04]  /*51630*/  LDL.LU.64 R150, [R1+0x24d0] ;  /* 0x0024d00001967983 */ /* 0x000ea80000300a00 */
[----:B------:R1:W-:Y:S04]  /*51640*/  STL [R1+0x2484], R0 ;  /* 0x0024840001007387 */ /* 0x0003e80000100800 */
[----:B---3--:R-:W-:Y:S04]  /*51650*/  STL [R1+0x2490], R134 ;  /* 0x0024908601007387 */ /* 0x008fe80000100800 */
[----:B------:R-:W3:Y:S01]  /*51660*/  LDL.LU.64 R120, [R1+0x24d8] ;  /* 0x0024d80001787983 */ /* 0x000ee20000300a00 */
[----:B-1----:R-:W-:-:S05]  /*51670*/  IMAD.MOV.U32 R0, RZ, RZ, R135 ;  /* 0x000000ffff007224 */ /* 0x002fca00078e0087 */
[----:B------:R1:W-:Y:S04]  /*51680*/  STL [R1+0x248c], R0 ;  /* 0x00248c0001007387 */ /* 0x0003e80000100800 */
[----:B----4-:R-:W-:Y:S01]  /*51690*/  STL [R1+0x2498], R136 ;  /* 0x0024988801007387 */ /* 0x010fe20000100800 */
[----:B-1----:R-:W-:-:S03]  /*516a0*/  IMAD.MOV.U32 R0, RZ, RZ, R137 ;  /* 0x000000ffff007224 */ /* 0x002fc600078e0089 */
[----:B------:R-:W4:Y:S04]  /*516b0*/  LDL.LU.64 R122, [R1+0x24e0] ;  /* 0x0024e000017a7983 */ /* 0x000f280000300a00 */
[----:B------:R1:W-:Y:S04]  /*516c0*/  STL [R1+0x2494], R0 ;  /* 0x0024940001007387 */ /* 0x0003e80000100800 */
[----:B------:R-:W-:Y:S04]  /*516d0*/  STL [R1+0x24a0], R138 ;  /* 0x0024a08a01007387 */ /* 0x000fe80000100800 */
[----:B------:R-:W4:Y:S01]  /*516e0*/  LDL.LU.64 R124, [R1+0x24e8] ;  /* 0x0024e800017c7983 */ /* 0x000f220000300a00 */
[----:B-1----:R-:W-:-:S03]  /*516f0*/  MOV R0, R139 ;  /* 0x0000008b00007202 */ /* 0x002fc60000000f00 */
[----:B------:R-:W4:Y:S04]  /*51700*/  LDL.LU.64 R126, [R1+0x13f0] ;  /* 0x0013f000017e7983 */ /* 0x000f280000300a00 */
[----:B------:R1:W-:Y:S04]  /*51710*/  STL [R1+0x249c], R0 ;  /* 0x00249c0001007387 */ /* 0x0003e80000100800 */
[----:B------:R-:W-:Y:S04]  /*51720*/  STL [R1+0x24a8], R140 ;  /* 0x0024a88c01007387 */ /* 0x000fe80000100800 */
[----:B------:R-:W4:Y:S01]  /*51730*/  LDL.LU.64 R128, [R1+0x24f8] ;  /* 0x0024f80001807983 */ /* 0x000f220000300a00 */
[----:B-1----:R-:W-:-:S03]  /*51740*/  IMAD.MOV.U32 R0, RZ, RZ, R141 ;  /* 0x000000ffff007224 */ /* 0x002fc600078e008d */
        /* <DEDUP_REMOVED lines=12> */
[----:B--2---:R-:W-:Y:S04]  /*51810*/  STL [R1+0x24c0], R146 ;  /* 0x0024c09201007387 */ /* 0x004fe80000100800 */
[----:B------:R-:W2:Y:S01]  /*51820*/  LDL.LU.64 R140, [R1+0x2528] ;  /* 0x00252800018c7983 */ /* 0x000ea20000300a00 */
[----:B-1----:R-:W-:-:S03]  /*51830*/  IMAD.MOV.U32 R0, RZ, RZ, R147 ;  /* 0x000000ffff007224 */ /* 0x002fc600078e0093 */
[----:B------:R-:W2:Y:S04]  /*51840*/  LDL.LU.64 R142, [R1+0x2530] ;  /* 0x00253000018e7983 */ /* 0x000ea80000300a00 */
[----:B------:R1:W-:Y:S04]  /*51850*/  STL [R1+0x24bc], R0 ;  /* 0x0024bc0001007387 */ /* 0x0003e80000100800 */
[----:B------:R-:W-:Y:S04]  /*51860*/  STL [R1+0x24c8], R148 ;  /* 0x0024c89401007387 */ /* 0x000fe80000100800 */
[----:B------:R-:W2:Y:S01]  /*51870*/  LDL.LU.64 R144, [R1+0x2538] ;  /* 0x0025380001907983 */ /* 0x000ea20000300a00 */
[----:B-1----:R-:W-:-:S03]  /*51880*/  IMAD.MOV.U32 R0, RZ, RZ, R149 ;  /* 0x000000ffff007224 */ /* 0x002fc600078e0095 */
[----:B------:R-:W2:Y:S04]  /*51890*/  LDL.LU.64 R146, [R1+0x2540] ;  /* 0x0025400001927983 */ /* 0x000ea80000300a00 */
[----:B------:R1:W-:Y:S04]  /*518a0*/  STL [R1+0x24c4], R0 ;  /* 0x0024c40001007387 */ /* 0x0003e80000100800 */
[----:B------:R3:W-:Y:S01]  /*518b0*/  STL [R1+0x24d0], R150 ;  /* 0x0024d09601007387 */ /* 0x0007e20000100800 */
[----:B-1----:R-:W-:-:S03]  /*518c0*/  MOV R0, R151 ;  /* 0x0000009700007202 */ /* 0x002fc60000000f00 */
[----:B------:R-:W2:Y:S04]  /*518d0*/  LDL.LU.64 R148, [R1+0x2548] ;  /* 0x0025480001947983 */ /* 0x000ea80000300a00 */
[----:B---3--:R-:W-:Y:S04]  /*518e0*/  STL [R1+0x24d8], R120 ;  /* 0x0024d87801007387 */ /* 0x008fe80000100800 */
[----:B------:R1:W-:Y:S04]  /*518f0*/  STL [R1+0x24cc], R0 ;  /* 0x0024cc0001007387 */ /* 0x0003e80000100800 */
[----:B------:R-:W3:Y:S01]  /*51900*/  LDL.64 R150, [R1+0x2550] ;  /* 0x0025500001967983 */ /* 0x000ee20000100a00 */
[----:B-1----:R-:W-:-:S03]  /*51910*/  IMAD.MOV.U32 R0, RZ, RZ, R121 ;  /* 0x000000ffff007224 */ /* 0x002fc600078e0079 */
[----:B----4-:R-:W-:Y:S04]  /*51920*/  STL [R1+0x24e0], R122 ;  /* 0x0024e07a01007387 */ /* 0x010fe80000100800 */
        /* <DEDUP_REMOVED lines=12> */
[----:B------:R1:W-:Y:S02]  /*519f0*/  STL [R1+0x24f4], R0 ;  /* 0x0024f40001007387 */ /* 0x0003e40000100800 */
[----:B-1----:R-:W-:Y:S02]  /*51a00*/  MOV R0, R131 ;  /* 0x0000008300007202 */ /* 0x002fe40000000f00 */
[----:B------:R-:W-:Y:S04]  /*51a10*/  STL [R1+0x2508], R132 ;  /* 0x0025088401007387 */ /* 0x000fe80000100800 */
        /* <DEDUP_REMOVED lines=10> */
[----:B--2---:R-:W-:Y:S01]  /*51ac0*/  STL [R1+0x2528], R140 ;  /* 0x0025288c01007387 */ /* 0x004fe20000100800 */
        /* <DEDUP_REMOVED lines=14> */
[----:B---3--:R-:W-:Y:S01]  /*51bb0*/  STL [R1+0x2550], R150 ;  /* 0x0025509601007387 */ /* 0x008fe20000100800 */
[----:B-1----:R-:W-:-:S05]  /*51bc0*/  MOV R0, R149 ;  /* 0x0000009500007202 */ /* 0x002fca0000000f00 */
[----:B------:R1:W-:Y:S04]  /*51bd0*/  STL [R1+0x2544], R0 ;  /* 0x0025440001007387 */ /* 0x0003e80000100800 */
[----:B------:R-:W2:Y:S01]  /*51be0*/  LDL.LU.64 R14, [R1+0x2d50] ;  /* 0x002d5000010e7983 */ /* 0x000ea20000300a00 */
[----:B-1----:R-:W-:-:S05]  /*51bf0*/  IMAD.MOV.U32 R0, RZ, RZ, R151 ;  /* 0x000000ffff007224 */ /* 0x002fca00078e0097 */
[----:B------:R-:W-:Y:S04]  /*51c00*/  STL [R1+0x254c], R0 ;  /* 0x00254c0001007387 */ /* 0x000fe80000100800 */
[----:B------:R-:W3:Y:S04]  /*51c10*/  LDL.LU.64 R16, [R1+0x2d48] ;  /* 0x002d480001107983 */ /* 0x000ee80000300a00 */
[----:B--2---:R1:W-:Y:S04]  /*51c20*/  STL.64 [R1+0x1440], R14 ;  /* 0x0014400e01007387 */ /* 0x0043e80000100a00 */
[----:B-1----:R-:W2:Y:S04]  /*51c30*/  LDL.LU.64 R14, [R1+0x2d40] ;  /* 0x002d4000010e7983 */ /* 0x002ea80000300a00 */
[----:B---3--:R1:W-:Y:S04]  /*51c40*/  STL.64 [R1+0x1438], R16 ;  /* 0x0014381001007387 */ /* 0x0083e80000100a00 */
[----:B-1----:R-:W3:Y:S04]  /*51c50*/  LDL.LU.64 R16, [R1+0x2d38] ;  /* 0x002d380001107983 */ /* 0x002ee80000300a00 */
        /* <DEDUP_REMOVED lines=193> */
[----:B-1----:R-:W2:Y:S04]  /*52870*/  LDL.64 R14, [R1+0x2558] ;  /* 0x00255800010e7983 */ /* 0x002ea80000100a00 */
        /* <DEDUP_REMOVED lines=201> */
[----:B------:R3:W5:Y:S01]  /*53510*/  LDL.LU.64 R250, [R1+0x25e8] ;  /* 0x0025e80001fa7983 */ /* 0x0007620000300a00 */
        /* <DEDUP_REMOVED lines=10> */
[----:B------:R-:W-:Y:S01]  /*535c0*/  SHF.R.S32.HI R0, RZ, 0x1f, R3 ;  /* 0x0000001fff007819 */ /* 0x000fe20000011403 */
[----:B------:R-:W-:-:S02]  /*535d0*/  IMAD.MOV.U32 R24, RZ, RZ, 0x1 ;  /* 0x00000001ff187424 */ /* 0x000fc400078e00ff */
[C---:B------:R-:W-:Y:S01]  /*535e0*/  IMAD.SHL.U32 R4, R3.reuse, 0x4, RZ ;  /* 0x0000000403047824 */ /* 0x040fe200078e00ff */
[----:B------:R-:W-:Y:S02]  /*535f0*/  SHF.L.U64.HI R0, R3, 0x2, R0 ;  /* 0x0000000203007819 */ /* 0x000fe40000010200 */
[----:B------:R-:W-:Y:S01]  /*53600*/  MOV R3, 0xffffffff ;  /* 0xffffffff00037802 */ /* 0x000fe20000000f00 */
[----:B--2---:R2:W-:Y:S04]  /*53610*/  STL.64 [R1+0xe00], R14 ;  /* 0x000e000e01007387 */ /* 0x0045e80000100a00 */
[----:B------:R3:W5:Y:S04]  /*53620*/  LDL.LU.64 R248, [R1+0x27f8] ;  /* 0x0027f80001f87983 */ /* 0x0007680000300a00 */
        /* <DEDUP_REMOVED lines=46> */
[----:B-1----:R3:W5:Y:S04]  /*53910*/  LDL.LU.64 R16, [R1+0x2670] ;  /* 0x0026700001107983 */ /* 0x0027680000300a00 */
[----:B--2---:R3:W5:Y:S04]  /*53920*/  LDL.LU.64 R14, [R1+0x26d8] ;  /* 0x0026d800010e7983 */ /* 0x0047680000300a00 */
[----:B------:R-:W-:Y:S04]  /*53930*/  STL [R1+0x153c], R24 ;  /* 0x00153c1801007387 */ /* 0x000fe80000100800 */
[----:B------:R-:W-:Y:S04]  /*53940*/  STL [R1+0x1538], RZ ;  /* 0x001538ff01007387 */ /* 0x000fe80000100800 */
[----:B------:R1:W-:Y:S04]  /*53950*/  STL [R1+0x1540], R3 ;  /* 0x0015400301007387 */ /* 0x0003e80000100800 */
        /* <DEDUP_REMOVED lines=895> */
[----:B------:R3:W-:Y:S01]  /*57150*/  STL [R1+0x1fc], RZ ;  /* 0x0001fcff01007387 */ /* 0x0007e20000100800 */
[----:B------:R-:W-:-:S04]  /*57160*/  SHF.R.S32.HI R5, RZ, 0x1f, R2 ;  /* 0x0000001fff057819 */ /* 0x000fc80000011402 */
[----:B------:R-:W-:Y:S02]  /*57170*/  LEA.HI R5, R5, R2, RZ, 0x7 ;  /* 0x0000000205057211 */ /* 0x000fe400078f38ff */
[----:B------:R-:W-:Y:S02]  /*57180*/  SHF.R.S32.HI R2, RZ, 0x1f, R8 ;  /* 0x0000001fff027819 */ /* 0x000fe40000011408 */
[----:B-1----:R-:W-:Y:S02]  /*57190*/  SHF.R.S32.HI R3, RZ, 0x7, R5 ;  /* 0x00000007ff037819 */ /* 0x002fe40000011405 */
[----:B------:R-:W-:Y:S02]  /*571a0*/  CS2R R24, SRZ ;  /* 0x0000000000187805 */ /* 0x000fe4000001ff00 */
[----:B------:R-:W-:Y:S02]  /*571b0*/  SHF.L.U64.HI R2, R8, 0x2, R2 ;  /* 0x0000000208027819 */ /* 0x000fe40000010202 */
[----:B------:R-:W-:-:S02]  /*571c0*/  CS2R R26, SRZ ;  /* 0x00000000001a7805 */ /* 0x000fc4000001ff00 */
[----:B------:R-:W-:Y:S02]  /*571d0*/  SHF.L.U32 R8, R8, 0x2, RZ ;  /* 0x0000000208087819 */ /* 0x000fe400000006ff */
        /* <DEDUP_REMOVED lines=62> */
[----:B---3--:R-:W-:-:S07]  /*575c0*/  VIADD R3, R3, 0xfffffffe ;  /* 0xfffffffe03037836 */ /* 0x008fce0000000000 */
.L_x_1:
[----:B------:R-:W2:Y:S01]  /*575d0*/  LDL.LU R3, [R1+0x1540] ;  /* 0x0015400001037983 */ /* 0x000ea20000300800 */
[----:B------:R-:W-:-:S04]  /*575e0*/  DEPBAR.LE SB0, 0x2 ;  /* 0x000080800000791a */ /* 0x000fc80000000000 */
[----:B------:R-:W-:Y:S04]  /*575f0*/  STL [R1+0x39b8], R2 ;  /* 0x0039b80201007387 */ /* 0x000fe80000100800 */
[----:B-----5:R-:W-:Y:S04]  /*57600*/  STL [R1+0x39b4], R12 ;  /* 0x0039b40c01007387 */ /* 0x020fe80000100800 */
[----:B------:R-:W-:Y:S04]  /*57610*/  STL [R1+0x39b0], R250 ;  /* 0x0039b0fa01007387 */ /* 0x000fe80000100800 */
        /* <DEDUP_REMOVED lines=127> */
[----:B-1----:R-:W3:Y:S04]  /*57e10*/  LDL.LU.64 R24, [R1+0xc00] ;  /* 0x000c000001187983 */ /* 0x002ee80000300a00 */
[----:B------:R-:W3:Y:S04]  /*57e20*/  LDL.LU.64 R26, [R1+0xc08] ;  /* 0x000c0800011a7983 */ /* 0x000ee80000300a00 */
        /* <DEDUP_REMOVED lines=77> */
[----:B------:R1:W-:Y:S01]  /*58300*/  STL [R1+0x3138], R225 ;  /* 0x003138e101007387 */ /* 0x0003e20000100800 */
[----:B--2---:R-:W-:Y:S01]  /*58310*/  VIADD R3, R3, 0x1 ;  /* 0x0000000103037836 */ /* 0x004fe20000000000 */
[----:B------:R-:W-:Y:S06]  /*58320*/  BAR.SYNC.DEFER_BLOCKING 0x0 ;  /* 0x0000000000007b1d */ /* 0x000fec0000010000 */
[----:B-1----:R-:W2:Y:S01]  /*58330*/  LDL R225, [R1+0x1548] ;  /* 0x0015480001e17983 */ /* 0x002ea20000100800 */
[C---:B------:R-:W-:Y:S01]  /*58340*/  ISETP.GT.AND P1, PT, R3.reuse, 0x2, PT ;  /* 0x000000020300780c */ /* 0x040fe20003f24270 */
[----:B------:R-:W-:Y:S01]  /*58350*/  UMOV UR11, 0x40000040 ;  /* 0x40000040000b7882 */ /* 0x000fe20000000000 */
[----:B------:R-:W-:Y:S01]  /*58360*/  UMOV UR9, 0x40000040 ;  /* 0x4000004000097882 */ /* 0x000fe20000000000 */
[----:B------:R-:W-:Y:S01]  /*58370*/  IMAD.U32 R229, RZ, RZ, UR11 ;  /* 0x0000000bffe57e24 */ /* 0x000fe2000f8e00ff */
[----:B------:R-:W-:Y:S01]  /*58380*/  SEL R0, R3, RZ, !P1 ;  /* 0x000000ff03007207 */ /* 0x000fe20004800000 */
[----:B------:R-:W-:Y:S01]  /*58390*/  UMOV UR21, UR9 ;  /* 0x0000000900157c82 */ /* 0x000fe20008000000 */
[----:B------:R-:W-:Y:S01]  /*583a0*/  UMOV UR17, UR11 ;  /* 0x0000000b00117c82 */ /* 0x000fe20008000000 */
[----:B------:R1:W-:Y:S01]  /*583b0*/  STL [R1+0x2fb0], R14 ;  /* 0x002fb00e01007387 */ /* 0x0003e20000100800 */
[----:B------:R-:W-:-:S03]  /*583c0*/  MOV R8, UR61 ;  /* 0x0000003d00087c02 */ /* 0x000fc60008000f00 */
[----:B------:R-:W-:Y:S04]  /*583d0*/  STL [R1+0x2eb0], R15 ;  /* 0x002eb00f01007387 */ /* 0x000fe80000100800 */
[----:B------:R-:W-:Y:S01]  /*583e0*/  STL [R1+0x2d98], R6 ;  /* 0x002d980601007387 */ /* 0x000fe20000100800 */
[----:B-1----:R-:W-:-:S03]  /*583f0*/  MOV R14, UR60 ;  /* 0x0000003c000e7c02 */ /* 0x002fc60008000f00 */
[----:B------:R-:W-:Y:S04]  /*58400*/  STL [R1+0x39bc], R8 ;  /* 0x0039bc0801007387 */ /* 0x000fe80000100800 */
[----:B------:R-:W-:Y:S04]  /*58410*/  STL [R1+0x39c0], R14 ;  /* 0x0039c00e01007387 */ /* 0x000fe80000100800 */
[----:B------:R-:W-:Y:S01]  /*58420*/  STL [R1+0x1540], R0 ;  /* 0x0015400001007387 */ /* 0x000fe20000100800 */
[----:B---3--:R-:W-:Y:S01]  /*58430*/  WARPGROUP.ARRIVE ;  /* 0x00000000000079c5 */ /* 0x008fe20000000000 */
[----:B--2---:R-:W-:-:S02]  /*58440*/  LEA R3, R0, R225, 0x11 ;  /* 0x000000e100037211 */ /* 0x004fc400078e88ff */
[----:B------:R-:W-:Y:S03]  /*58450*/  STL [R1+0x39c4], R225 ;  /* 0x0039c4e101007387 */ /* 0x000fe60000100800 */
[----:B------:R-:W-:Y:S02]  /*58460*/  VIADD R5, R3, 0xc0000 ;  /* 0x000c000003057836 */ /* 0x000fe40000000000 */
[----:B------:R-:W-:-:S03]  /*58470*/  IMAD R3, R0, 0x40000, R225 ;  /* 0x0004000000037824 */ /* 0x000fc600078e02e1 */
[----:B------:R-:W-:Y:S02]  /*58480*/  SHF.R.U32.HI R5, RZ, 0x4, R5 ;  /* 0x00000004ff057819 */ /* 0x000fe40000011605 */
[----:B------:R-:W-:Y:S02]  /*58490*/  SHF.R.U32.HI R3, RZ, 0x4, R3 ;  /* 0x00000004ff037819 */ /* 0x000fe40000011603 */
[----:B------:R-:W-:Y:S02]  /*584a0*/  SGXT.U32 R5, R5, 0xe ;  /* 0x0000000e0505781a */ /* 0x000fe40000000000 */
[----:B------:R-:W-:Y:S02]  /*584b0*/  SGXT.U32 R3, R3, 0xe ;  /* 0x0000000e0303781a */ /* 0x000fe40000000000 */
[----:B------:R-:W-:Y:S02]  /*584c0*/  R2UR UR4, R5 ;  /* 0x00000000050472ca */ /* 0x000fe400000e0000 */
[----:B------:R-:W-:-:S02]  /*584d0*/  R2UR UR5, R3 ;  /* 0x00000000030572ca */ /* 0x000fc400000e0000 */
[----:B------:R-:W-:Y:S02]  /*584e0*/  IADD3 R3, P2, R3, 0x2, RZ ;  /* 0x0000000203037810 */ /* 0x000fe40007f5e0ff */
[----:B------:R-:W-:Y:S02]  /*584f0*/  IADD3 R5, P1, R5, 0x2, RZ ;  /* 0x0000000205057810 */ /* 0x000fe40007f3e0ff */
[----:B------:R-:W-:Y:S01]  /*58500*/  R2UR UR6, R3 ;  /* 0x00000000030672ca */ /* 0x000fe200000e0000 */
[----:B------:R-:W-:-:S04]  /*58510*/  IMAD.MOV.U32 R3, RZ, RZ, RZ ;  /* 0x000000ffff037224 */ /* 0x000fc800078e00ff */
[----:B------:R-:W-:Y:S01]  /*58520*/  UMOV UR8, UR4 ;  /* 0x0000000400087c82 */ /* 0x000fe20008000000 */
[----:B------:R-:W-:Y:S01]  /*58530*/  R2UR UR4, R5 ;  /* 0x00000000050472ca */ /* 0x000fe200000e0000 */
[----:B------:R-:W-:Y:S01]  /*58540*/  UMOV UR10, UR5 ;  /* 0x00000005000a7c82 */ /* 0x000fe20008000000 */
[----:B------:R-:W-:Y:S01]  /*58550*/  MOV R5, RZ ;  /* 0x000000ff00057202 */ /* 0x000fe20000000f00 */
[----:B------:R-:W-:Y:S01]  /*58560*/  HGMMA.64x256x8.F32.TF32 R24, gdesc[UR8], R24, gsb0 ;  /* 0x07e00000081879f0 */ /* 0x000fe20008002818 */
[----:B------:R-:W-:Y:S01]  /*58570*/  IADD3.X R3, R3, 0x40000040, RZ, P2, !PT ;  /* 0x4000004003037810 */ /* 0x000fe200017fe4ff */
[----:B------:R-:W-:Y:S01]  /*58580*/  UMOV UR20, UR8 ;  /* 0x0000000800147c82 */ /* 0x000fe20008000000 */
[----:B------:R-:W-:Y:S01]  /*58590*/  IADD3.X R5, R5, 0x40000040, RZ, P1, !PT ;  /* 0x4000004005057810 */ /* 0x000fe20000ffe4ff */
[----:B------:R-:W-:Y:S01]  /*585a0*/  UMOV UR16, UR10 ;  /* 0x0000000a00107c82 */ /* 0x000fe20008000000 */
[----:B------:R-:W-:Y:S02]  /*585b0*/  R2UR UR7, R3 ;  /* 0x00000000030772ca */ /* 0x000fe400000e0000 */
[----:B------:R-:W-:-:S02]  /*585c0*/  R2UR UR5, R5 ;  /* 0x00000000050572ca */ /* 0x000fc400000e0000 */
[----:B------:R-:W-:-:S05]  /*585d0*/  MOV R228, UR10 ;  /* 0x0000000a00e47c02 */ /* 0x000fca0008000f00 */
[----:B------:R-:W-:Y:S04]  /*585e0*/  STL [R1+0x3f14], R228 ;  /* 0x003f14e401007387 */ /* 0x000fe80000100800 */
[----:B------:R-:W-:Y:S01]  /*585f0*/  UIADD3.64 UR10, UR6, 0x2, URZ ;  /* 0x00000002060a7897 */ /* 0x000fe2000fffe03f */
[----:B------:R-:W-:Y:S01]  /*58600*/  STL [R1+0x3f10], R229 ;  /* 0x003f10e501007387 */ /* 0x000fe20000100800 */
[----:B------:R-:W-:Y:S02]  /*58610*/  UIADD3.64 UR8, UR4, 0x2, URZ ;  /* 0x0000000204087897 */ /* 0x000fe4000fffe03f */
[----:B------:R-:W-:Y:S02]  /*58620*/  UIADD3.64 UR14, UR6, 0x4, URZ ;  /* 0x00000004060e7897 */ /* 0x000fe4000fffe03f */
[----:B------:R-:W-:Y:S01]  /*58630*/  UIADD3.64 UR12, UR4, 0x4, URZ ;  /* 0x00000004040c7897 */ /* 0x000fe2000fffe03f */
[----:B------:R-:W-:-:S02]  /*58640*/  IMAD.U32 R226, RZ, RZ, UR10 ;  /* 0x0000000affe27e24 */ /* 0x000fc4000f8e00ff */
[----:B------:R-:W-:Y:S01]  /*58650*/  IMAD.U32 R227, RZ, RZ, UR11 ;  /* 0x0000000bffe37e24 */ /* 0x000fe2000f8e00ff */
[----:B------:R-:W-:Y:S01]  /*58660*/  MOV R222, UR14 ;  /* 0x0000000e00de7c02 */ /* 0x000fe20008000f00 */
[----:B------:R-:W-:Y:S01]  /*58670*/  IMAD.U32 R223, RZ, RZ, UR15 ;  /* 0x0000000fffdf7e24 */ /* 0x000fe2000f8e00ff */
[----:B------:R-:W-:Y:S01]  /*58680*/  STL [R1+0x39cc], R226 ;  /* 0x0039cce201007387 */ /* 0x000fe20000100800 */
[----:B------:R-:W-:Y:S01]  /*58690*/  UMOV UR60, UR8 ;  /* 0x00000008003c7c82 */ /* 0x000fe20008000000 */
[----:B------:R-:W-:Y:S01]  /*586a0*/  UMOV UR61, UR9 ;  /* 0x00000009003d7c82 */ /* 0x000fe20008000000 */
[----:B------:R-:W-:Y:S01]  /*586b0*/  UMOV UR58, UR12 ;  /* 0x0000000c003a7c82 */ /* 0x000fe20008000000 */
[----:B------:R-:W-:Y:S01]  /*586c0*/  STL [R1+0x39c8], R227 ;  /* 0x0039c8e301007387 */ /* 0x000fe20000100800 */
[----:B------:R-:W-:-:S03]  /*586d0*/  UMOV UR59, UR13 ;  /* 0x0000000d003b7c82 */ /* 0x000fc60008000000 */
[----:B------:R-:W-:Y:S04]  /*586e0*/  STL [R1+0x39d4], R222 ;  /* 0x0039d4de01007387 */ /* 0x000fe80000100800 */
[----:B------:R-:W-:Y:S01]  /*586f0*/  STL [R1+0x39d0], R223 ;  /* 0x0039d0df01007387 */ /* 0x000fe20000100800 */
[----:B------:R-:W-:Y:S02]  /*58700*/  WARPGROUP.DEPBAR.LE gsb0, 0x0 ;  /* 0x00008000000079c5 */ /* 0x000fe40000010000 */
[----:B------:R-:W-:-:S06]  /*58710*/  WARPGROUP.ARRIVE ;  /* 0x00000000000079c5 */ /* 0x000fcc0000000000 */
[----:B------:R-:W-:Y:S03]  /*58720*/  HGMMA.64x256x8.F32.TF32 R24, gdesc[UR4], R24, gsb0 ;  /* 0x07e00000041879f0 */ /* 0x000fe60008002818 */
[----:B------:R-:W-:Y:S02]  /*58730*/  WARPGROUP.DEPBAR.LE gsb0, 0x0 ;  /* 0x00008000000079c5 */ /* 0x000fe40000010000 */
[----:B------:R-:W-:-:S15]  /*58740*/  WARPGROUP.ARRIVE ;  /* 0x00000000000079c5 */ /* 0x000fde0000000000 */
[----:B------:R-:W-:-:S08]  /*58750*/  NOP ;  /* 0x0000000000007918 */ /* 0x000fd00000000000 */
[----:B------:R-:W-:Y:S01]  /*58760*/  HGMMA.64x256x8.F32.TF32 R24, gdesc[UR8], R24, gsb0 ;  /* 0x07e00000081879f0 */ /* 0x000fe20008002818 */
[----:B------:R-:W-:Y:S01]  /*58770*/  UMOV UR8, UR10 ;  /* 0x0000000a00087c82 */ /* 0x000fe20008000000 */
[----:B------:R-:W-:Y:S01]  /*58780*/  UMOV UR9, UR11 ;  /* 0x0000000b00097c82 */ /* 0x000fe20008000000 */
[----:B------:R-:W-:Y:S01]  /*58790*/  UMOV UR10, UR14 ;  /* 0x0000000e000a7c82 */ /* 0x000fe20008000000 */
[----:B------:R-:W-:Y:S01]  /*587a0*/  UMOV UR11, UR15 ;  /* 0x0000000f000b7c82 */ /* 0x000fe20008000000 */
[----:B------:R-:W-:Y:S02]  /*587b0*/  WARPGROUP.DEPBAR.LE gsb0, 0x0 ;  /* 0x00008000000079c5 */ /* 0x000fe40000010000 */
[----:B------:R-:W-:-:S15]  /*587c0*/  WARPGROUP.ARRIVE ;  /* 0x00000000000079c5 */ /* 0x000fde0000000000 */
[----:B------:R-:W-:-:S06]  /*587d0*/  NOP ;  /* 0x0000000000007918 */ /* 0x000fcc0000000000 */
[----:B------:R-:W-:Y:S03]  /*587e0*/  HGMMA.64x256x8.F32.TF32 R24, gdesc[UR12], R24, gsb0 ;  /* 0x07e000000c1879f0 */ /* 0x000fe60008002818 */
[----:B------:R-:W-:Y:S02]  /*587f0*/  WARPGROUP.DEPBAR.LE gsb0, 0x0 ;  /* 0x00008000000079c5 */ /* 0x000fe40000010000 */
[----:B------:R1:W-:Y:S01]  /*58800*/  STL.64 [R1+0xc00], R24 ;  /* 0x000c001801007387 */ /* 0x0003e20000100a00 */
[----:B------:R-:W-:Y:S01]  /*58810*/  IMAD.MOV.U32 R252, RZ, RZ, R28 ;  /* 0x000000fffffc7224 */ /* 0x000fe200078e001c */
[----:B------:R-:W-:Y:S01]  /*58820*/  MOV R251, R29 ;  /* 0x0000001d00fb7202 */ /* 0x000fe20000000f00 */
        /* <DEDUP_REMOVED lines=9> */
[----:B-1----:R-:W-:Y:S01]  /*588c0*/  MOV R25, UR9 ;  /* 0x0000000900197c02 */ /* 0x002fe20008000f00 */
[----:B------:R-:W-:Y:S01]  /*588d0*/  IMAD.MOV.U32 R243, RZ, RZ, R37 ;  /* 0x000000fffff37224 */ /* 0x000fe200078e0025 */
[----:B------:R-:W-:Y:S01]  /*588e0*/  MOV R24, UR8 ;  /* 0x0000000800187c02 */ /* 0x000fe20008000f00 */
[----:B------:R-:W-:Y:S01]  /*588f0*/  IMAD.MOV.U32 R241, RZ, RZ, R39 ;  /* 0x000000fffff17224 */ /* 0x000fe200078e0027 */
[----:B--2---:R-:W-:Y:S01]  /*58900*/  MOV R27, UR11 ;  /* 0x0000000b001b7c02 */ /* 0x004fe20008000f00 */
[----:B------:R-:W-:Y:S01]  /*58910*/  IMAD.MOV.U32 R240, RZ, RZ, R40 ;  /* 0x000000fffff07224 */ /* 0x000fe200078e0028 */
[----:B------:R-:W-:Y:S01]  /*58920*/  MOV R26, UR10 ;  /* 0x0000000a001a7c02 */ /* 0x000fe20008000f00 */
        /* <DEDUP_REMOVED lines=20> */
[----:B-1----:R-:W2:Y:S01]  /*58a70*/  LDL.LU.64 R24, [R1+0xa00] ;  /* 0x000a000001187983 */ /* 0x002ea20000300a00 */
[----:B------:R-:W-:Y:S01]  /*58a80*/  IMAD.MOV.U32 R223, RZ, RZ, R57 ;  /* 0x000000ffffdf7224 */ /* 0x000fe200078e0039 */
[----:B------:R-:W-:Y:S01]  /*58a90*/  MOV R215, R65 ;  /* 0x0000004100d77202 */ /* 0x000fe20000000f00 */
[----:B------:R-:W-:Y:S01]  /*58aa0*/  IMAD.MOV.U32 R222, RZ, RZ, R58 ;  /* 0x000000ffffde7224 */ /* 0x000fe200078e003a */
[----:B------:R-:W3:Y:S01]  /*58ab0*/  LDL.LU.64 R26, [R1+0xa08] ;  /* 0x000a0800011a7983 */ /* 0x000ee20000300a00 */
[----:B------:R-:W-:Y:S01]  /*58ac0*/  IMAD.MOV.U32 R220, RZ, RZ, R60 ;  /* 0x000000ffffdc7224 */ /* 0x000fe200078e003c */
[----:B------:R-:W-:Y:S01]  /*58ad0*/  MOV R212, R68 ;  /* 0x0000004400d47202 */ /* 0x000fe20000000f00 */
[----:B------:R-:W-:Y:S01]  /*58ae0*/  IMAD.MOV.U32 R219, RZ, RZ, R61 ;  /* 0x000000ffffdb7224 */ /* 0x000fe200078e003d */
[----:B------:R-:W4:Y:S01]  /*58af0*/  LDL.LU.64 R28, [R1+0xa10] ;  /* 0x000a1000011c7983 */ /* 0x000f220000300a00 */
[----:B------:R-:W-:Y:S01]  /*58b00*/  IMAD.MOV.U32 R217, RZ, RZ, R63 ;  /* 0x000000ffffd97224 */ /* 0x000fe200078e003f */
[----:B------:R-:W-:Y:S01]  /*58b10*/  MOV R209, R71 ;  /* 0x0000004700d17202 */ /* 0x000fe20000000f00 */
[----:B------:R-:W-:Y:S01]  /*58b20*/  IMAD.MOV.U32 R216, RZ, RZ, R64 ;  /* 0x000000ffffd87224 */ /* 0x000fe200078e0040 */
[----:B------:R-:W2:Y:S01]  /*58b30*/  LDL.LU.64 R30, [R1+0xa18] ;  /* 0x000a1800011e7983 */ /* 0x000ea20000300a00 */
        /* <DEDUP_REMOVED lines=104> */
[----:B------:R-:W-:-:S02]  /*591c0*/  IMAD.MOV.U32 R8, RZ, RZ, R144 ;  /* 0x000000ffff087224 */ /* 0x000fc400078e0090 */
[----:B------:R-:W-:Y:S01]  /*591d0*/  IMAD.MOV.U32 R7, RZ, RZ, R145 ;  /* 0x000000ffff077224 */ /* 0x000fe200078e0091 */
[----:B------:R-:W2:Y:S01]  /*591e0*/  LDL.LU.64 R84, [R1+0xaf0] ;  /* 0x000af00001547983 */ /* 0x000ea20000300a00 */
[----:B------:R-:W-:Y:S02]  /*591f0*/  IMAD.MOV.U32 R5, RZ, RZ, R147 ;  /* 0x000000ffff057224 */ /* 0x000fe400078e0093 */
[----:B------:R-:W-:Y:S01]  /*59200*/  IMAD.MOV.U32 R4, RZ, RZ, R148 ;  /* 0x000000ffff047224 */ /* 0x000fe200078e0094 */
[----:B------:R-:W3:Y:S01]  /*59210*/  LDL.LU.64 R86, [R1+0xaf8] ;  /* 0x000af80001567983 */ /* 0x000ee20000300a00 */
[----:B------:R-:W-:Y:S02]  /*59220*/  IMAD.MOV.U32 R2, RZ, RZ, R150 ;  /* 0x000000ffff027224 */ /* 0x000fe400078e0096 */
[----:B------:R-:W-:Y:S01]  /*59230*/  IMAD.MOV.U32 R0, RZ, RZ, R151 ;  /* 0x000000ffff007224 */ /* 0x000fe200078e0097 */
[----:B------:R-:W4:Y:S04]  /*59240*/  LDL.LU.64 R88, [R1+0xb00] ;  /* 0x000b000001587983 */ /* 0x000f280000300a00 */
[----:B------:R-:W2:Y:S04]  /*59250*/  LDL.LU.64 R90, [R1+0xb08] ;  /* 0x000b0800015a7983 */ /* 0x000ea80000300a00 */
[----:B------:R-:W3:Y:S04]  /*59260*/  LDL.LU.64 R92, [R1+0xb10] ;  /* 0x000b1000015c7983 */ /* 0x000ee80000300a00 */
        /* <DEDUP_REMOVED lines=29> */
[----:B--2---:R-:W-:Y:S04]  /*59440*/  STL.64 [R1+0x4530], R150 ;  /* 0x0045309601007387 */ /* 0x004fe80000100a00 */
[----:B----4-:R-:W-:Y:S04]  /*59450*/  STL.64 [R1+0x4528], R148 ;  /* 0x0045289401007387 */ /* 0x010fe80000100a00 */
[----:B---3--:R-:W-:Y:S04]  /*59460*/  STL.64 [R1+0x4520], R146 ;  /* 0x0045209201007387 */ /* 0x008fe80000100a00 */
        /* <DEDUP_REMOVED lines=37> */
[----:B-1----:R-:W2:Y:S04]  /*596c0*/  LDL.LU R72, [R1+0xc00] ;  /* 0x000c000001487983 */ /* 0x002ea80000300800 */
[----:B------:R-:W2:Y:S04]  /*596d0*/  LDL.LU R73, [R1+0xc04] ;  /* 0x000c040001497983 */ /* 0x000ea80000300800 */
[----:B------:R-:W2:Y:S04]  /*596e0*/  LDL.LU R74, [R1+0xc08] ;  /* 0x000c0800014a7983 */ /* 0x000ea80000300800 */
[----:B------:R-:W2:Y:S01]  /*596f0*/  LDL.LU R75, [R1+0xc0c] ;  /* 0x000c0c00014b7983 */ /* 0x000ea20000300800 */
        /* <DEDUP_REMOVED lines=69> */
[----:B------:R-:W-:Y:S02]  /*59b50*/  IMAD.MOV.U32 R108, RZ, RZ, R220 ;  /* 0x000000ffff6c7224 */ /* 0x000fe400078e00dc */
[----:B------:R-:W-:Y:S02]  /*59b60*/  IMAD.MOV.U32 R110, RZ, RZ, R218 ;  /* 0x000000ffff6e7224 */ /* 0x000fe400078e00da */
[----:B------:R-:W-:Y:S02]  /*59b70*/  IMAD.MOV.U32 R111, RZ, RZ, R217 ;  /* 0x000000ffff6f7224 */ /* 0x000fe400078e00d9 */
        /* <DEDUP_REMOVED lines=26> */
[----:B------:R-:W-:Y:S01]  /*59d20*/  IMAD.MOV.U32 R199, RZ, RZ, R0 ;  /* 0x000000ffffc77224 */ /* 0x000fe200078e0000 */
[----:B------:R-:W-:Y:S02]  /*59d30*/  UIADD3.64 UR14, UR6, 0x7fe, URZ ;  /* 0x000007fe060e7897 */ /* 0x000fe4000fffe03f */
[----:B------:R-:W-:-:S03]  /*59d40*/  UIADD3.64 UR12, UR4, 0x7fe, URZ ;  /* 0x000007fe040c7897 */ /* 0x000fc6000fffe03f */
[----:B--2---:R-:W-:-:S06]  /*59d50*/  WARPGROUP.ARRIVE ;  /* 0x00000000000079c5 */ /* 0x004fcc0000000000 */
[----:B------:R-:W-:Y:S01]  /*59d60*/  HGMMA.64x256x8.F32.TF32 R72, gdesc[UR12], R72, gsb0 ;  /* 0x07e000000c4879f0 */ /* 0x000fe20008002848 */
[----:B------:R-:W-:Y:S02]  /*59d70*/  UIADD3.64 UR26, UR6, 0x800, URZ ;  /* 0x00000800061a7897 */ /* 0x000fe4000fffe03f */
[----:B------:R-:W-:Y:S01]  /*59d80*/  UIADD3.64 UR24, UR4, 0x800, URZ ;  /* 0x0000080004187897 */ /* 0x000fe2000fffe03f */
[----:B------:R-:W-:Y:S01]  /*59d90*/  MOV R220, UR14 ;  /* 0x0000000e00dc7c02 */ /* 0x000fe20008000f00 */
[----:B------:R-:W-:Y:S01]  /*59da0*/  UMOV UR10, UR12 ;  /* 0x0000000c000a7c82 */ /* 0x000fe20008000000 */
[----:B------:R-:W-:Y:S01]  /*59db0*/  UMOV UR11, UR13 ;  /* 0x0000000d000b7c82 */ /* 0x000fe20008000000 */
[----:B------:R-:W-:Y:S01]  /*59dc0*/  IMAD.U32 R221, RZ, RZ, UR15 ;  /* 0x0000000fffdd7e24 */ /* 0x000fe2000f8e00ff */
[----:B------:R-:W-:Y:S01]  /*59dd0*/  UMOV UR12, UR14 ;  /* 0x0000000e000c7c82 */ /* 0x000fe20008000000 */
[----:B------:R-:W-:Y:S01]  /*59de0*/  UMOV UR13, UR15 ;  /* 0x0000000f000d7c82 */ /* 0x000fe20008000000 */
[----:B------:R-:W-:Y:S01]  /*59df0*/  IMAD.U32 R218, RZ, RZ, UR26 ;  /* 0x0000001affda7e24 */ /* 0x000fe2000f8e00ff */
[----:B------:R-:W-:Y:S01]  /*59e00*/  MOV R219, UR27 ;  /* 0x0000001b00db7c02 */ /* 0x000fe20008000f00 */
[----:B------:R-:W-:Y:S01]  /*59e10*/  UMOV UR8, UR24 ;  /* 0x0000001800087c82 */ /* 0x000fe20008000000 */
[----:B------:R-:W-:Y:S01]  /*59e20*/  UMOV UR9, UR25 ;  /* 0x0000001900097c82 */ /* 0x000fe20008000000 */
[----:B------:R-:W-:Y:S01]  /*59e30*/  UMOV UR14, UR26 ;  /* 0x0000001a000e7c82 */ /* 0x000fe20008000000 */
[----:B------:R-:W-:Y:S01]  /*59e40*/  UMOV UR15, UR27 ;  /* 0x0000001b000f7c82 */ /* 0x000fe20008000000 */
[----:B------:R-:W-:-:S02]  /*59e50*/  WARPGROUP.DEPBAR.LE gsb0, 0x0 ;  /* 0x00008000000079c5 */ /* 0x000fc40000010000 */
[----:B------:R-:W-:-:S10]  /*59e60*/  WARPGROUP.ARRIVE ;  /* 0x00000000000079c5 */ /* 0x000fd40000000000 */
[----:B------:R-:W-:Y:S01]  /*59e70*/  HGMMA.64x256x8.F32.TF32 R72, gdesc[UR24], R72, gsb0 ;  /* 0x07e00000184879f0 */ /* 0x000fe20008002848 */
[----:B------:R-:W-:Y:S02]  /*59e80*/  UIADD3.64 UR26, UR6, 0x802, URZ ;  /* 0x00000802061a7897 */ /* 0x000fe4000fffe03f */
[----:B------:R-:W-:Y:S01]  /*59e90*/  UIADD3.64 UR24, UR4, 0x802, URZ ;  /* 0x0000080204187897 */ /* 0x000fe2000fffe03f */
[----:B------:R-:W-:Y:S02]  /*59ea0*/  MOV R2, UR9 ;  /* 0x0000000900027c02 */ /* 0x000fe40008000f00 */
[----:B------:R-:W-:Y:S01]  /*59eb0*/  MOV R0, UR8 ;  /* 0x0000000800007c02 */ /* 0x000fe20008000f00 */
[----:B------:R-:W-:Y:S01]  /*59ec0*/  UIADD3.64 UR8, UR4, 0x804, URZ ;  /* 0x0000080404087897 */ /* 0x000fe2000fffe03f */
[----:B------:R-:W-:Y:S02]  /*59ed0*/  MOV R5, UR11 ;  /* 0x0000000b00057c02 */ /* 0x000fe40008000f00 */
[----:B------:R-:W-:Y:S01]  /*59ee0*/  MOV R3, UR10 ;  /* 0x0000000a00037c02 */ /* 0x000fe20008000f00 */
[----:B------:R-:W-:Y:S01]  /*59ef0*/  UIADD3.64 UR10, UR6, 0x804, URZ ;  /* 0x00000804060a7897 */ /* 0x000fe2000fffe03f */
[----:B------:R-:W-:-:S02]  /*59f00*/  WARPGROUP.DEPBAR.LE gsb0, 0x0 ;  /* 0x00008000000079c5 */ /* 0x000fc40000010000 */
[----:B------:R-:W-:-:S14]  /*59f10*/  WARPGROUP.ARRIVE ;  /* 0x00000000000079c5 */ /* 0x000fdc0000000000 */
[----:B------:R-:W-:Y:S01]  /*59f20*/  HGMMA.64x256x8.F32.TF32 R72, gdesc[UR24], R72, gsb0 ;  /* 0x07e00000184879f0 */ /* 0x000fe20008002848 */
[----:B------:R-:W-:Y:S01]  /*59f30*/  MOV R214, UR10 ;  /* 0x0000000a00d67c02 */ /* 0x000fe20008000f00 */
[----:B------:R-:W-:Y:S01]  /*59f40*/  IMAD.U32 R215, RZ, RZ, UR11 ;  /* 0x0000000bffd77e24 */ /* 0x000fe2000f8e00ff */
[----:B------:R-:W-:Y:S01]  /*59f50*/  UMOV UR52, UR8 ;  /* 0x0000000800347c82 */ /* 0x000fe20008000000 */
[----:B------:R-:W-:Y:S01]  /*59f60*/  UMOV UR53, UR9 ;  /* 0x0000000900357c82 */ /* 0x000fe20008000000 */
[----:B------:R-:W-:Y:S01]  /*59f70*/  UMOV UR22, UR10 ;  /* 0x0000000a00167c82 */ /* 0x000fe20008000000 */
[----:B------:R-:W-:Y:S01]  /*59f80*/  UMOV UR23, UR11 ;  /* 0x0000000b00177c82 */ /* 0x000fe20008000000 */
[----:B------:R-:W-:Y:S02]  /*59f90*/  WARPGROUP.DEPBAR.LE gsb0, 0x0 ;  /* 0x00008000000079c5 */ /* 0x000fe40000010000 */
[----:B------:R-:W-:-:S15]  /*59fa0*/  WARPGROUP.ARRIVE ;  /* 0x00000000000079c5 */ /* 0x000fde0000000000 */
[----:B------:R-:W-:-:S04]  /*59fb0*/  NOP ;  /* 0x0000000000007918 */ /* 0x000fc80000000000 */
[----:B------:R-:W-:Y:S01]  /*59fc0*/  HGMMA.64x256x8.F32.TF32 R72, gdesc[UR8], R72, gsb0 ;  /* 0x07e00000084879f0 */ /* 0x000fe20008002848 */
[----:B------:R-:W-:Y:S02]  /*59fd0*/  UIADD3.64 UR10, UR6, 0xffe, URZ ;  /* 0x00000ffe060a7897 */ /* 0x000fe4000fffe03f */
[----:B------:R-:W-:Y:S01]  /*59fe0*/  UIADD3.64 UR8, UR4, 0xffe, URZ ;  /* 0x00000ffe04087897 */ /* 0x000fe2000fffe03f */
[----:B------:R-:W-:Y:S01]  /*59ff0*/  IMAD.U32 R216, RZ, RZ, UR26 ;  /* 0x0000001affd87e24 */ /* 0x000fe2000f8e00ff */
[----:B------:R-:W-:Y:S01]  /*5a000*/  UMOV UR18, UR26 ;  /* 0x0000001a00127c82 */ /* 0x000fe20008000000 */
[----:B------:R-:W-:Y:S01]  /*5a010*/  IMAD.U32 R217, RZ, RZ, UR27 ;  /* 0x0000001bffd97e24 */ /* 0x000fe2000f8e00ff */
        /* <DEDUP_REMOVED lines=8> */
[----:B------:R-:W-:-:S12]  /*5a0a0*/  WARPGROUP.ARRIVE ;  /* 0x00000000000079c5 */ /* 0x000fd80000000000 */
[----:B------:R-:W-:Y:S01]  /*5a0b0*/  HGMMA.64x256x8.F32.TF32 R72, gdesc[UR8], R72, gsb0 ;  /* 0x07e00000084879f0 */ /* 0x000fe20008002848 */
[----:B------:R-:W-:Y:S02]  /*5a0c0*/  UIADD3.64 UR10, UR6, 0x1000, URZ ;  /* 0x00001000060a7897 */ /* 0x000fe4000fffe03f */
[----:B------:R-:W-:-:S04]  /*5a0d0*/  UIADD3.64 UR8, UR4, 0x1000, URZ ;  /* 0x0000100004087897 */ /* 0x000fc8000fffe03f */
[----:B------:R-:W-:Y:S01]  /*5a0e0*/  IMAD.U32 R210, RZ, RZ, UR10 ;  /* 0x0000000affd27e24 */ /* 0x000fe2000f8e00ff */
[----:B------:R-:W-:Y:S01]  /*5a0f0*/  UMOV UR30, UR10 ;  /* 0x0000000a001e7c82 */ /* 0x000fe20008000000 */
[----:B------:R-:W-:Y:S01]  /*5a100*/  IMAD.U32 R211, RZ, RZ, UR11 ;  /* 0x0000000bffd37e24 */ /* 0x000fe2000f8e00ff */
[----:B------:R-:W-:Y:S01]  /*5a110*/  UMOV UR44, UR8 ;  /* 0x00000008002c7c82 */ /* 0x000fe20008000000 */
[----:B------:R-:W-:Y:S01]  /*5a120*/  UMOV UR45, UR9 ;  /* 0x00000009002d7c82 */ /* 0x000fe20008000000 */
[----:B------:R-:W-:Y:S01]  /*5a130*/  UMOV UR31, UR11 ;  /* 0x0000000b001f7c82 */ /* 0x000fe20008000000 */
[----:B------:R-:W-:Y:S02]  /*5a140*/  WARPGROUP.DEPBAR.LE gsb0, 0x0 ;  /* 0x00008000000079c5 */ /* 0x000fe40000010000 */
[----:B------:R-:W-:-:S13]  /*5a150*/  WARPGROUP.ARRIVE ;  /* 0x00000000000079c5 */ /* 0x000fda0000000000 */
[----:B------:R-:W-:Y:S01]  /*5a160*/  HGMMA.64x256x8.F32.TF32 R72, gdesc[UR8], R72, gsb0 ;  /* 0x07e00000084879f0 */ /* 0x000fe20008002848 */
[----:B------:R-:W-:Y:S02]  /*5a170*/  UIADD3.64 UR10, UR6, 0x1002, URZ ;  /* 0x00001002060a7897 */ /* 0x000fe4000fffe03f */
[----:B------:R-:W-:-:S04]  /*5a180*/  UIADD3.64 UR8, UR4, 0x1002, URZ ;  /* 0x0000100204087897 */ /* 0x000fc8000fffe03f */
[----:B------:R-:W-:Y:S01]  /*5a190*/  MOV R208, UR10 ;  /* 0x0000000a00d07c02 */ /* 0x000fe20008000f00 */
[----:B------:R-:W-:Y:S01]  /*5a1a0*/  IMAD.U32 R209, RZ, RZ, UR11 ;  /* 0x0000000bffd17e24 */ /* 0x000fe2000f8e00ff */
[----:B------:R-:W-:Y:S01]  /*5a1b0*/  UMOV UR34, UR10 ;  /* 0x0000000a00227c82 */ /* 0x000fe20008000000 */
        /* <DEDUP_REMOVED lines=8> */
[----:B------:R-:W-:Y:S01]  /*5a240*/  IMAD.U32 R206, RZ, RZ, UR10 ;  /* 0x0000000affce7e24 */ /* 0x000fe2000f8e00ff */
[----:B------:R-:W-:Y:S01]  /*5a250*/  MOV R207, UR11 ;  /* 0x0000000b00cf7c02 */ /* 0x000fe20008000f00 */
        /* <DEDUP_REMOVED lines=30> */
[----:B------:R-:W-:Y:S01]  /*5a440*/  UIADD3.64 UR8, UR4, 0x1802, URZ ;  /* 0x0000180204087897 */ /* 0x000fe2000fffe03f */
[----:B------:R-:W-:Y:S01]  /*5a450*/  UMOV UR56, UR24 ;  /* 0x0000001800387c82 */ /* 0x000fe20008000000 */
[----:B------:R-:W-:Y:S02]  /*5a460*/  UMOV UR57, UR25 ;  /* 0x0000001900397c82 */ /* 0x000fe40008000000 */
[----:B------:R-:W-:Y:S01]  /*5a470*/  IMAD.U32 R246, RZ, RZ, UR10 ;  /* 0x0000000afff67e24 */ /* 0x000fe2000f8e00ff */
[----:B------:R-:W-:Y:S01]  /*5a480*/  MOV R247, UR11 ;  /* 0x0000000b00f77c02 */ /* 0x000fe20008000f00 */
[----:B------:R-:W-:Y:S01]  /*5a490*/  UMOV UR50, UR10 ;  /* 0x0000000a00327c82 */ /* 0x000fe20008000000 */
[----:B------:R-:W-:Y:S01]  /*5a4a0*/  UMOV UR24, UR8 ;  /* 0x0000000800187c82 */ /* 0x000fe20008000000 */
[----:B------:R-:W-:Y:S01]  /*5a4b0*/  UMOV UR25, UR9 ;  /* 0x0000000900197c82 */ /* 0x000fe20008000000 */
[----:B------:R-:W-:Y:S01]  /*5a4c0*/  UMOV UR51, UR11 ;  /* 0x0000000b00337c82 */ /* 0x000fe20008000000 */
[----:B------:R-:W-:-:S02]  /*5a4d0*/  WARPGROUP.DEPBAR.LE gsb0, 0x0 ;  /* 0x00008000000079c5 */ /* 0x000fc40000010000 */
[----:B------:R-:W-:-:S13]  /*5a4e0*/  WARPGROUP.ARRIVE ;  /* 0x00000000000079c5 */ /* 0x000fda0000000000 */
[----:B------:R-:W-:Y:S01]  /*5a4f0*/  HGMMA.64x256x8.F32.TF32 R72, gdesc[UR8], R72, gsb0 ;  /* 0x07e00000084879f0 */ /* 0x000fe20008002848 */
[----:B------:R-:W-:Y:S02]  /*5a500*/  UIADD3.64 UR10, UR6, 0x1804, URZ ;  /* 0x00001804060a7897 */ /* 0x000fe4000fffe03f */
[----:B------:R-:W-:Y:S01]  /*5a510*/  UIADD3.64 UR8, UR4, 0x1804, URZ ;  /* 0x0000180404087897 */ /* 0x000fe2000fffe03f */
        /* <DEDUP_REMOVED lines=24> */
[----:B------:R-:W-:Y:S04]  /*5a6a0*/  STL [R1+0x39dc], R220 ;  /* 0x0039dcdc01007387 */ /* 0x000fe80000100800 */
[----:B------:R-:W-:Y:S01]  /*5a6b0*/  STL [R1+0x39d8], R221 ;  /* 0x0039d8dd01007387 */ /* 0x000fe20000100800 */
[----:B------:R-:W-:-:S02]  /*5a6c0*/  WARPGROUP.DEPBAR.LE gsb0, 0x0 ;  /* 0x00008000000079c5 */ /* 0x000fc40000010000 */
[----:B------:R-:W-:-:S06]  /*5a6d0*/  WARPGROUP.ARRIVE ;  /* 0x00000000000079c5 */ /* 0x000fcc0000000000 */
[----:B------:R-:W-:Y:S01]  /*5a6e0*/  HGMMA.64x256x8.F32.TF32 R72, gdesc[UR8], R72, gsb0 ;  /* 0x07e00000084879f0 */ /* 0x000fe20008002848 */
        /* <DEDUP_REMOVED lines=11> */
[----:B------:R-:W-:Y:S01]  /*5a7a0*/  STL [R1+0x3a08], R209 ;  /* 0x003a08d101007387 */ /* 0x000fe20000100800 */
[----:B------:R-:W-:-:S03]  /*5a7b0*/  IMAD.U32 R240, RZ, RZ, UR10 ;  /* 0x0000000afff07e24 */ /* 0x000fc6000f8e00ff */
[----:B------:R-:W-:Y:S01]  /*5a7c0*/  STL [R1+0x3a14], R206 ;  /* 0x003a14ce01007387 */ /* 0x000fe20000100800 */
[----:B------:R-:W-:-:S03]  /*5a7d0*/  IMAD.U32 R241, RZ, RZ, UR11 ;  /* 0x0000000bfff17e24 */ /* 0x000fc6000f8e00ff */
        /* <DEDUP_REMOVED lines=9> */
[----:B------:R-:W-:-:S03]  /*5a870*/  WARPGROUP.DEPBAR.LE gsb0, 0x0 ;  /* 0x00008000000079c5 */ /* 0x000fc60000010000 */
        /* <DEDUP_REMOVED lines=128> */
[----:B------:R-:W-:Y:S01]  /*5b080*/  MOV R7, UR15 ;  /* 0x0000000f00077c02 */ /* 0x000fe20008000f00 */
[----:B------:R-:W-:Y:S01]  /*5b090*/  UMOV UR15, UR21 ;  /* 0x00000015000f7c82 */ /* 0x000fe20008000000 */
[----:B------:R-:W-:Y:S01]  /*5b0a0*/  MOV R6, UR14 ;  /* 0x0000000e00067c02 */ /* 0x000fe20008000f00 */
[----:B------:R-:W-:Y:S01]  /*5b0b0*/  UMOV UR14, UR20 ;  /* 0x00000014000e7c82 */ /* 0x000fe20008000000 */
[----:B------:R-:W-:Y:S01]  /*5b0c0*/  MOV R4, UR13 ;  /* 0x0000000d00047c02 */ /* 0x000fe20008000f00 */
[----:B------:R-:W-:Y:S01]  /*5b0d0*/  UMOV UR13, UR15 ;  /* 0x0000000f000d7c82 */ /* 0x000fe20008000000 */
[----:B------:R-:W-:Y:S01]  /*5b0e0*/  MOV R252, UR12 ;  /* 0x0000000c00fc7c02 */ /* 0x000fe20008000f00 */
[----:B------:R-:W-:Y:S01]  /*5b0f0*/  UMOV UR12, UR14 ;  /* 0x0000000e000c7c82 */ /* 0x000fe20008000000 */
[----:B------:R-:W-:-:S06]  /*5b100*/  UIADD3.64 UR14, UR6, 0x1ffe, URZ ;  /* 0x00001ffe060e7897 */ /* 0x000fcc000fffe03f */
[----:B------:R-:W-:Y:S01]  /*5b110*/  MOV R234, UR14 ;  /* 0x0000000e00ea7c02 */ /* 0x000fe20008000f00 */
[----:B------:R-:W-:Y:S01]  /*5b120*/  IMAD.U32 R235, RZ, RZ, UR15 ;  /* 0x0000000fffeb7e24 */ /* 0x000fe2000f8e00ff */
[----:B---3--:R-:W-:-:S06]  /*5b130*/  WARPGROUP.ARRIVE ;  /* 0x00000000000079c5 */ /* 0x008fcc0000000000 */
[----:B------:R-:W-:Y:S01]  /*5b140*/  HGMMA.64x256x8.F32.TF32 R24, gdesc[UR12], R24, gsb0 ;  /* 0x07e000000c1879f0 */ /* 0x000fe20008002818 */
[----:B------:R-:W-:Y:S01]  /*5b150*/  UIADD3.64 UR14, UR6, 0x2000, URZ ;  /* 0x00002000060e7897 */ /* 0x000fe2000fffe03f */
[----:B------:R-:W-:Y:S01]  /*5b160*/  UMOV UR12, UR4 ;  /* 0x00000004000c7c82 */ /* 0x000fe20008000000 */
[----:B------:R-:W-:-:S04]  /*5b170*/  UMOV UR13, UR5 ;  /* 0x00000005000d7c82 */ /* 0x000fc80008000000 */
[----:B------:R-:W-:Y:S01]  /*5b180*/  IMAD.U32 R200, RZ, RZ, UR14 ;  /* 0x0000000effc87e24 */ /* 0x000fe2000f8e00ff */
[----:B------:R-:W-:Y:S01]  /*5b190*/  MOV R201, UR15 ;  /* 0x0000000f00c97c02 */ /* 0x000fe20008000f00 */
[----:B------:R-:W-:Y:S02]  /*5b1a0*/  WARPGROUP.DEPBAR.LE gsb0, 0x0 ;  /* 0x00008000000079c5 */ /* 0x000fe40000010000 */
[----:B------:R-:W-:-:S15]  /*5b1b0*/  WARPGROUP.ARRIVE ;  /* 0x00000000000079c5 */ /* 0x000fde0000000000 */
[----:B------:R-:W-:-:S02]  /*5b1c0*/  NOP ;  /* 0x0000000000007918 */ /* 0x000fc40000000000 */
[----:B------:R-:W-:Y:S01]  /*5b1d0*/  HGMMA.64x256x8.F32.TF32 R24, gdesc[UR12], R24, gsb0 ;  /* 0x07e000000c1879f0 */ /* 0x000fe20008002818 */
[----:B------:R-:W-:Y:S01]  /*5b1e0*/  UIADD3.64 UR14, UR6, 0x2002, URZ ;  /* 0x00002002060e7897 */ /* 0x000fe2000fffe03f */
[----:B------:R-:W-:Y:S01]  /*5b1f0*/  UMOV UR12, UR60 ;  /* 0x0000003c000c7c82 */ /* 0x000fe20008000000 */
[----:B------:R-:W-:-:S04]  /*5b200*/  UMOV UR13, UR61 ;  /* 0x0000003d000d7c82 */ /* 0x000fc80008000000 */
[----:B--2---:R-:W-:Y:S02]  /*5b210*/  IMAD.U32 R196, RZ, RZ, UR14 ;  /* 0x0000000effc47e24 */ /* 0x004fe4000f8e00ff */
[----:B------:R-:W-:Y:S01]  /*5b220*/  IMAD.U32 R197, RZ, RZ, UR15 ;  /* 0x0000000fffc57e24 */ /* 0x000fe2000f8e00ff */
[----:B------:R-:W-:Y:S02]  /*5b230*/  WARPGROUP.DEPBAR.LE gsb0, 0x0 ;  /* 0x00008000000079c5 */ /* 0x000fe40000010000 */
[----:B------:R-:W-:-:S15]  /*5b240*/  WARPGROUP.ARRIVE ;  /* 0x00000000000079c5 */ /* 0x000fde0000000000 */
[----:B------:R-:W-:-:S01]  /*5b250*/  NOP ;  /* 0x0000000000007918 */ /* 0x000fc20000000000 */
[----:B------:R-:W-:Y:S01]  /*5b260*/  HGMMA.64x256x8.F32.TF32 R24, gdesc[UR12], R24, gsb0 ;  /* 0x07e000000c1879f0 */ /* 0x000fe20008002818 */
[----:B------:R-:W-:Y:S01]  /*5b270*/  UIADD3.64 UR14, UR6, 0x2004, URZ ;  /* 0x00002004060e7897 */ /* 0x000fe2000fffe03f */
[----:B------:R-:W-:Y:S01]  /*5b280*/  UMOV UR12, UR58 ;  /* 0x0000003a000c7c82 */ /* 0x000fe20008000000 */
[----:B------:R-:W-:Y:S01]  /*5b290*/  UMOV UR13, UR59 ;  /* 0x0000003b000d7c82 */ /* 0x000fe20008000000 */
[----:B------:R-:W-:Y:S01]  /*5b2a0*/  UMOV UR54, UR10 ;  /* 0x0000000a00367c82 */ /* 0x000fe20008000000 */
[----:B------:R-:W-:Y:S01]  /*5b2b0*/  UMOV UR55, UR11 ;  /* 0x0000000b00377c82 */ /* 0x000fe20008000000 */
[----:B------:R-:W-:Y:S02]  /*5b2c0*/  R2UR UR11, R5 ;  /* 0x00000000050b72ca */ /* 0x000fe400000e0000 */
[----:B------:R-:W-:Y:S01]  /*5b2d0*/  R2UR UR10, R3 ;  /* 0x00000000030a72ca */ /* 0x000fe200000e0000 */
[----:B------:R-:W-:Y:S01]  /*5b2e0*/  UMOV UR20, UR8 ;  /* 0x0000000800147c82 */ /* 0x000fe20008000000 */
[----:B------:R-:W-:-:S09]  /*5b2f0*/  UMOV UR21, UR9 ;  /* 0x0000000900157c82 */ /* 0x000fd20008000000 */
[----:B------:R-:W-:Y:S02]  /*5b300*/  UMOV UR9, UR11 ;  /* 0x0000000b00097c82 */ /* 0x000fe40008000000 */
[----:B------:R-:W-:Y:S01]  /*5b310*/  UMOV UR8, UR10 ;  /* 0x0000000a00087c82 */ /* 0x000fe20008000000 */
[----:B------:R-:W-:Y:S01]  /*5b320*/  UIADD3.64 UR10, UR6, 0x27fe, URZ ;  /* 0x000027fe060a7897 */ /* 0x000fe2000fffe03f */
[----:B------:R-:W-:Y:S02]  /*5b330*/  WARPGROUP.DEPBAR.LE gsb0, 0x0 ;  /* 0x00008000000079c5 */ /* 0x000fe40000010000 */
[----:B------:R-:W-:-:S06]  /*5b340*/  WARPGROUP.ARRIVE ;  /* 0x00000000000079c5 */ /* 0x000fcc0000000000 */
[----:B------:R-:W-:Y:S01]  /*5b350*/  HGMMA.64x256x8.F32.TF32 R24, gdesc[UR12], R24, gsb0 ;  /* 0x07e000000c1879f0 */ /* 0x000fe20008002818 */
[----:B------:R-:W-:Y:S01]  /*5b360*/  IMAD.U32 R188, RZ, RZ, UR10 ;  /* 0x0000000affbc7e24 */ /* 0x000fe2000f8e00ff */
[----:B------:R-:W-:Y:S01]  /*5b370*/  MOV R189, UR11 ;  /* 0x0000000b00bd7c02 */ /* 0x000fe20008000f00 */
[----:B------:R-:W-:Y:S02]  /*5b380*/  WARPGROUP.DEPBAR.LE gsb0, 0x0 ;  /* 0x00008000000079c5 */ /* 0x000fe40000010000 */
[----:B------:R-:W-:-:S15]  /*5b390*/  WARPGROUP.ARRIVE ;  /* 0x00000000000079c5 */ /* 0x000fde0000000000 */
[----:B------:R-:W-:-:S08]  /*5b3a0*/  NOP ;  /* 0x0000000000007918 */ /* 0x000fd00000000000 */
[----:B------:R-:W-:Y:S01]  /*5b3b0*/  HGMMA.64x256x8.F32.TF32 R24, gdesc[UR8], R24, gsb0 ;  /* 0x07e00000081879f0 */ /* 0x000fe20008002818 */
[----:B------:R-:W-:Y:S02]  /*5b3c0*/  R2UR UR9, R2 ;  /* 0x00000000020972ca */ /* 0x000fe400000e0000 */
[----:B------:R-:W-:Y:S01]  /*5b3d0*/  R2UR UR8, R0 ;  /* 0x00000000000872ca */ /* 0x000fe200000e0000 */
[----:B------:R-:W-:Y:S01]  /*5b3e0*/  UIADD3.64 UR10, UR6, 0x2800, URZ ;  /* 0x00002800060a7897 */ /* 0x000fe2000fffe03f */
[----:B------:R-:W-:Y:S01]  /*5b3f0*/  STL [R1+0x3a3c], R234 ;  /* 0x003a3cea01007387 */ /* 0x000fe20000100800 */
[----:B------:R-:W-:Y:S01]  /*5b400*/  MOV R192, UR14 ;  /* 0x0000000e00c07c02 */ /* 0x000fe20008000f00 */
[----:B------:R-:W-:Y:S02]  /*5b410*/  IMAD.U32 R193, RZ, RZ, UR15 ;  /* 0x0000000fffc17e24 */ /* 0x000fe4000f8e00ff */
        /* <DEDUP_REMOVED lines=13> */
[----:B------:R-:W-:-:S02]  /*5b4f0*/  WARPGROUP.DEPBAR.LE gsb0, 0x0 ;  /* 0x00008000000079c5 */ /* 0x000fc40000010000 */
[----:B------:R-:W-:-:S06]  /*5b500*/  WARPGROUP.ARRIVE ;  /* 0x00000000000079c5 */ /* 0x000fcc0000000000 */
[----:B------:R-:W-:Y:S03]  /*5b510*/  HGMMA.64x256x8.F32.TF32 R24, gdesc[UR8], R24, gsb0 ;  /* 0x07e00000081879f0 */ /* 0x000fe60008002818 */
[----:B------:R-:W-:Y:S02]  /*5b520*/  WARPGROUP.DEPBAR.LE gsb0, 0x0 ;  /* 0x00008000000079c5 */ /* 0x000fe40000010000 */
[----:B------:R-:W-:Y:S04]  /*5b530*/  STL.64 [R1+0xa00], R24 ;  /* 0x000a001801007387 */ /* 0x000fe80000100a00 */
[----:B------:R1:W-:Y:S04]  /*5b540*/  STL.64 [R1+0xa08], R26 ;  /* 0x000a081a01007387 */ /* 0x0003e80000100a00 */
[----:B-1----:R-:W2:Y:S04]  /*5b550*/  LDL.LU.64 R26, [R1+0x4330] ;  /* 0x00433000011a7983 */ /* 0x002ea80000300a00 */
[----:B------:R-:W3:Y:S01]  /*5b560*/  LDL.LU.64 R24, [R1+0x4328] ;  /* 0x0043280001187983 */ /* 0x000ee20000300a00 */
[----:B------:R-:W-:Y:S01]  /*5b570*/  R2UR UR12, R252 ;  /* 0x00000000fc0c72ca */ /* 0x000fe200000e0000 */
        /* <DEDUP_REMOVED lines=112> */
[----:B------:R-:W-:Y:S01]  /*5bc80*/  R2UR UR15, R7 ;  /* 0x00000000070f72ca */ /* 0x000fe200000e0000 */
[----:B------:R-:W-:Y:S01]  /*5bc90*/  IMAD.MOV.U32 R12, RZ, RZ, R140 ;  /* 0x000000ffff0c7224 */ /* 0x000fe200078e008c */
[----:B------:R-:W-:Y:S01]  /*5bca0*/  MOV R10, R142 ;  /* 0x0000008e000a7202 */ /* 0x000fe20000000f00 */
        /* <DEDUP_REMOVED lines=9> */
[----:B------:R-:W-:Y:S01]  /*5bd40*/  MOV R0, R151 ;  /* 0x0000009700007202 */ /* 0x000fe20000000f00 */
[----:B------:R-:W-:-:S02]  /*5bd50*/  IMAD.MOV.U32 R3, RZ, RZ, R149 ;  /* 0x000000ffff037224 */ /* 0x000fc400078e0095 */
[----:B------:R-:W-:Y:S01]  /*5bd60*/  IMAD.MOV.U32 R2, RZ, RZ, R150 ;  /* 0x000000ffff027224 */ /* 0x000fe200078e0096 */
[----:B--2---:R-:W-:Y:S02]  /*5bd70*/  R2UR UR11, R27 ;  /* 0x000000001b0b72ca */ /* 0x004fe400000e0000 */
[----:B------:R-:W-:Y:S02]  /*5bd80*/  R2UR UR10, R26 ;  /* 0x000000001a0a72ca */ /* 0x000fe400000e0000 */
[----:B---3--:R-:W-:Y:S02]  /*5bd90*/  R2UR UR9, R25 ;  /* 0x00000000190972ca */ /* 0x008fe400000e0000 */
[----:B------:R-:W-:Y:S02]  /*5bda0*/  R2UR UR8, R24 ;  /* 0x00000000180872ca */ /* 0x000fe400000e0000 */
        /* <DEDUP_REMOVED lines=251> */
[----:B------:R-:W-:Y:S01]  /*5cd60*/  IMAD.MOV.U32 R159, RZ, RZ, R0 ;  /* 0x000000ffff9f7224 */ /* 0x000fe200078e0000 */
[----:B------:R-:W-:-:S05]  /*5cd70*/  UIADD3.64 UR58, UR6, 0x2802, URZ ;  /* 0x00002802063a7897 */ /* 0x000fca000fffe03f */
[----:B--2---:R-:W-:-:S06]  /*5cd80*/  WARPGROUP.ARRIVE ;  /* 0x00000000000079c5 */ /* 0x004fcc0000000000 */
[----:B------:R-:W-:Y:S01]  /*5cd90*/  HGMMA.64x256x8.F32.TF32 R32, gdesc[UR56], R32, gsb0 ;  /* 0x07e00000382079f0 */ /* 0x000fe20008002820 */
[----:B------:R-:W-:Y:S01]  /*5cda0*/  IMAD.U32 R180, RZ, RZ, UR58 ;  /* 0x0000003affb47e24 */ /* 0x000fe2000f8e00ff */
[----:B------:R-:W-:Y:S01]  /*5cdb0*/  MOV R181, UR59 ;  /* 0x0000003b00b57c02 */ /* 0x000fe20008000f00 */
[----:B------:R-:W-:Y:S01]  /*5cdc0*/  UIADD3.64 UR58, UR6, 0x2804, URZ ;  /* 0x00002804063a7897 */ /* 0x000fe2000fffe03f */
[----:B------:R-:W-:Y:S01]  /*5cdd0*/  UMOV UR56, UR52 ;  /* 0x0000003400387c82 */ /* 0x000fe20008000000 */
[----:B------:R-:W-:-:S04]  /*5cde0*/  UMOV UR57, UR53 ;  /* 0x0000003500397c82 */ /* 0x000fc80008000000 */
[----:B------:R-:W-:Y:S02]  /*5cdf0*/  IMAD.U32 R176, RZ, RZ, UR58 ;  /* 0x0000003affb07e24 */ /* 0x000fe4000f8e00ff */
[----:B------:R-:W-:Y:S01]  /*5ce00*/  IMAD.U32 R177, RZ, RZ, UR59 ;  /* 0x0000003bffb17e24 */ /* 0x000fe2000f8e00ff */
[----:B------:R-:W-:Y:S02]  /*5ce10*/  WARPGROUP.DEPBAR.LE gsb0, 0x0 ;  /* 0x00008000000079c5 */ /* 0x000fe40000010000 */
[----:B------:R-:W-:-:S14]  /*5ce20*/  WARPGROUP.ARRIVE ;  /* 0x00000000000079c5 */ /* 0x000fdc0000000000 */
[----:B------:R-:W-:Y:S01]  /*5ce30*/  HGMMA.64x256x8.F32.TF32 R32, gdesc[UR56], R32, gsb0 ;  /* 0x07e00000382079f0 */ /* 0x000fe20008002820 */
[----:B------:R-:W-:Y:S01]  /*5ce40*/  UIADD3.64 UR58, UR6, 0x2ffe, URZ ;  /* 0x00002ffe063a7897 */ /* 0x000fe2000fffe03f */
[----:B------:R-:W-:Y:S01]  /*5ce50*/  UMOV UR56, UR48 ;  /* 0x0000003000387c82 */ /* 0x000fe20008000000 */
[----:B------:R-:W-:-:S04]  /*5ce60*/  UMOV UR57, UR49 ;  /* 0x0000003100397c82 */ /* 0x000fc80008000000 */
[----:B------:R-:W-:Y:S01]  /*5ce70*/  MOV R172, UR58 ;  /* 0x0000003a00ac7c02 */ /* 0x000fe20008000f00 */
[----:B------:R-:W-:Y:S01]  /*5ce80*/  IMAD.U32 R173, RZ, RZ, UR59 ;  /* 0x0000003bffad7e24 */ /* 0x000fe2000f8e00ff */
[----:B------:R-:W-:Y:S02]  /*5ce90*/  WARPGROUP.DEPBAR.LE gsb0, 0x0 ;  /* 0x00008000000079c5 */ /* 0x000fe40000010000 */
[----:B------:R-:W-:-:S15]  /*5cea0*/  WARPGROUP.ARRIVE ;  /* 0x00000000000079c5 */ /* 0x000fde0000000000 */
[----:B------:R-:W-:-:S02]  /*5ceb0*/  NOP ;  /* 0x0000000000007918 */ /* 0x000fc40000000000 */
        /* <DEDUP_REMOVED lines=13> */
[----:B------:R-:W-:Y:S02]  /*5cf90*/  IMAD.U32 R168, RZ, RZ, UR58 ;  /* 0x0000003affa87e24 */ /* 0x000fe4000f8e00ff */
[----:B------:R-:W-:Y:S01]  /*5cfa0*/  IMAD.U32 R169, RZ, RZ, UR59 ;  /* 0x0000003bffa97e24 */ /* 0x000fe2000f8e00ff */
[----:B------:R-:W-:Y:S02]  /*5cfb0*/  WARPGROUP.DEPBAR.LE gsb0, 0x0 ;  /* 0x00008000000079c5 */ /* 0x000fe40000010000 */
[----:B------:R-:W-:-:S15]  /*5cfc0*/  WARPGROUP.ARRIVE ;  /* 0x00000000000079c5 */ /* 0x000fde0000000000 */
[----:B------:R-:W-:-:S01]  /*5cfd0*/  NOP ;  /* 0x0000000000007918 */ /* 0x000fc20000000000 */
        /* <DEDUP_REMOVED lines=30> */
[----:B------:R-:W-:-:S05]  /*5d1c0*/  UMOV UR57, UR25 ;  /* 0x0000001900397c82 */ /* 0x000fca0008000000 */
[----:B------:R-:W-:Y:S01]  /*5d1d0*/  UMOV UR60, UR58 ;  /* 0x0000003a003c7c82 */ /* 0x000fe20008000000 */
[----:B------:R-:W-:Y:S01]  /*5d1e0*/  UMOV UR61, UR59 ;  /* 0x0000003b003d7c82 */ /* 0x000fe20008000000 */
[----:B------:R-:W-:Y:S02]  /*5d1f0*/  WARPGROUP.DEPBAR.LE gsb0, 0x0 ;  /* 0x00008000000079c5 */ /* 0x000fe40000010000 */
[----:B------:R-:W-:-:S15]  /*5d200*/  WARPGROUP.ARRIVE ;  /* 0x00000000000079c5 */ /* 0x000fde0000000000 */
[----:B------:R-:W-:-:S01]  /*5d210*/  NOP ;  /* 0x0000000000007918 */ /* 0x000fc20000000000 */
[----:B------:R-:W-:Y:S01]  /*5d220*/  HGMMA.64x256x8.F32.TF32 R32, gdesc[UR56], R32, gsb0 ;  /* 0x07e00000382079f0 */ /* 0x000fe20008002820 */
[----:B------:R-:W-:Y:S01]  /*5d230*/  UIADD3.64 UR58, UR6, 0x3804, URZ ;  /* 0x00003804063a7897 */ /* 0x000fe2000fffe03f */
[----:B------:R-:W-:Y:S01]  /*5d240*/  UMOV UR56, UR20 ;  /* 0x0000001400387c82 */ /* 0x000fe20008000000 */
[----:B------:R-:W-:Y:S01]  /*5d250*/  UMOV UR57, UR21 ;  /* 0x0000001500397c82 */ /* 0x000fe20008000000 */
[----:B------:R-:W-:Y:S04]  /*5d260*/  STL.64 [R1+0x4140], R30 ;  /* 0x0041401e01007387 */ /* 0x000fe80000100a00 */
[----:B------:R-:W-:Y:S04]  /*5d270*/  STL.64 [R1+0x4138], R28 ;  /* 0x0041381c01007387 */ /* 0x000fe80000100a00 */
[----:B------:R-:W-:Y:S04]  /*5d280*/  STL.64 [R1+0x4130], R26 ;  /* 0x0041301a01007387 */ /* 0x000fe80000100a00 */
[----:B------:R-:W-:Y:S04]  /*5d290*/  STL.64 [R1+0x4128], R24 ;  /* 0x0041281801007387 */ /* 0x000fe80000100a00 */
        /* <DEDUP_REMOVED lines=8> */
[----:B------:R-:W-:-:S03]  /*5d320*/  MOV R160, UR58 ;  /* 0x0000003a00a07c02 */ /* 0x000fc60008000f00 */
        /* <DEDUP_REMOVED lines=12> */
[----:B------:R-:W-:Y:S01]  /*5d3f0*/  HGMMA.64x256x8.F32.TF32 R32, gdesc[UR56], R32, gsb0 ;  /* 0x07e00000382079f0 */ /* 0x000fe20008002820 */
[----:B------:R-:W-:Y:S02]  /*5d400*/  STL [R1+0x3aa8], R161 ;  /* 0x003aa8a101007387 */ /* 0x000fe40000100800 */
[----:B------:R-:W-:Y:S02]  /*5d410*/  WARPGROUP.DEPBAR.LE gsb0, 0x0 ;  /* 0x00008000000079c5 */ /* 0x000fe40000010000 */
        /* <DEDUP_REMOVED lines=64> */
[----:B-1----:R-:W2:Y:S04]  /*5d820*/  LDL.LU.64 R150, [R1+0x4320] ;  /* 0x0043200001967983 */ /* 0x002ea80000300a00 */
[----:B------:R-:W2:Y:S04]  /*5d830*/  LDL.LU.64 R148, [R1+0x4318] ;  /* 0x0043180001947983 */ /* 0x000ea80000300a00 */
        /* <DEDUP_REMOVED lines=61> */
[----:B------:R-:W2:Y:S01]  /*5dc10*/  LDL.LU.64 R24, [R1+0x4128] ;  /* 0x0041280001187983 */ /* 0x000ea20000300a00 */
[----:B------:R-:W-:Y:S01]  /*5dc20*/  UIADD3.64 UR56, UR4, 0x1fe, URZ ;  /* 0x000001fe04387897 */ /* 0x000fe2000fffe03f */
[----:B------:R-:W-:Y:S01]  /*5dc30*/  UMOV UR58, UR16 ;  /* 0x00000010003a7c82 */ /* 0x000fe20008000000 */
[----:B------:R-:W-:Y:S01]  /*5dc40*/  UMOV UR59, UR17 ;  /* 0x00000011003b7c82 */ /* 0x000fe20008000000 */
[----:B--2---:R-:W-:-:S06]  /*5dc50*/  WARPGROUP.ARRIVE ;  /* 0x00000000000079c5 */ /* 0x004fcc0000000000 */
[----:B------:R-:W-:Y:S01]  /*5dc60*/  HGMMA.64x256x8.F32.TF32 R24, gdesc[UR56], R24, gsb0 ;  /* 0x07e00000381879f0 */ /* 0x000fe20008002818 */
[----:B------:R-:W-:Y:S01]  /*5dc70*/  UIADD3.64 UR56, UR4, 0x200, URZ ;  /* 0x0000020004387897 */ /* 0x000fe2000fffe03f */
[----:B------:R-:W-:Y:S01]  /*5dc80*/  UMOV UR58, UR6 ;  /* 0x00000006003a7c82 */ /* 0x000fe20008000000 */
[----:B------:R-:W-:Y:S01]  /*5dc90*/  UMOV UR59, UR7 ;  /* 0x00000007003b7c82 */ /* 0x000fe20008000000 */
[----:B------:R-:W-:Y:S02]  /*5dca0*/  WARPGROUP.DEPBAR.LE gsb0, 0x0 ;  /* 0x00008000000079c5 */ /* 0x000fe40000010000 */
[----:B------:R-:W-:-:S15]  /*5dcb0*/  WARPGROUP.ARRIVE ;  /* 0x00000000000079c5 */ /* 0x000fde0000000000 */
[----:B------:R-:W-:-:S07]  /*5dcc0*/  NOP ;  /* 0x0000000000007918 */ /* 0x000fce0000000000 */
[----:B------:R-:W-:Y:S01]  /*5dcd0*/  HGMMA.64x256x8.F32.TF32 R24, gdesc[UR56], R24, gsb0 ;  /* 0x07e00000381879f0 */ /* 0x000fe20008002818 */
[----:B------:R-:W-:Y:S01]  /*5dce0*/  UIADD3.64 UR56, UR4, 0x202, URZ ;  /* 0x0000020204387897 */ /* 0x000fe2000fffe03f */
[----:B------:R-:W-:Y:S01]  /*5dcf0*/  UMOV UR58, UR8 ;  /* 0x00000008003a7c82 */ /* 0x000fe20008000000 */
[----:B------:R-:W-:Y:S01]  /*5dd00*/  UMOV UR59, UR9 ;  /* 0x00000009003b7c82 */ /* 0x000fe20008000000 */
[----:B------:R-:W-:Y:S01]  /*5dd10*/  UIADD3.64 UR8, UR4, 0x204, URZ ;  /* 0x0000020404087897 */ /* 0x000fe2000fffe03f */
[----:B------:R-:W-:Y:S02]  /*5dd20*/  WARPGROUP.DEPBAR.LE gsb0, 0x0 ;  /* 0x00008000000079c5 */ /* 0x000fe40000010000 */
[----:B------:R-:W-:-:S15]  /*5dd30*/  WARPGROUP.ARRIVE ;  /* 0x00000000000079c5 */ /* 0x000fde0000000000 */
[----:B------:R-:W-:-:S06]  /*5dd40*/  NOP ;  /* 0x0000000000007918 */ /* 0x000fcc0000000000 */
[----:B------:R-:W-:Y:S01]  /*5dd50*/  HGMMA.64x256x8.F32.TF32 R24, gdesc[UR56], R24, gsb0 ;  /* 0x07e00000381879f0 */ /* 0x000fe20008002818 */
[----:B------:R-:W-:Y:S02]  /*5dd60*/  MOV R5, UR9 ;  /* 0x0000000900057c02 */ /* 0x000fe40008000f00 */
[----:B------:R-:W-:Y:S01]  /*5dd70*/  MOV R3, UR8 ;  /* 0x0000000800037c02 */ /* 0x000fe20008000f00 */
        /* <DEDUP_REMOVED lines=12> */
[----:B------:R-:W-:Y:S04]  /*5de40*/  STL [R1+0x3f18], R5 ;  /* 0x003f180501007387 */ /* 0x000fe80000100800 */
[----:B------:R-:W-:Y:S01]  /*5de50*/  STL [R1+0x3f1c], R3 ;  /* 0x003f1c0301007387 */ /* 0x000fe20000100800 */
[----:B------:R-:W-:Y:S02]  /*5de60*/  WARPGROUP.DEPBAR.LE gsb0, 0x0 ;  /* 0x00008000000079c5 */ /* 0x000fe40000010000 */
[----:B------:R-:W-:-:S15]  /*5de70*/  WARPGROUP.ARRIVE ;  /* 0x00000000000079c5 */ /* 0x000fde0000000000 */
[----:B------:R-:W-:-:S05]  /*5de80*/  NOP ;  /* 0x0000000000007918 */ /* 0x000fca0000000000 */
[----:B------:R-:W-:Y:S03]  /*5de90*/  HGMMA.64x256x8.F32.TF32 R24, gdesc[UR12], R24, gsb0 ;  /* 0x07e000000c1879f0 */ /* 0x000fe60008002818 */
[----:B------:R-:W-:Y:S02]  /*5dea0*/  WARPGROUP.DEPBAR.LE gsb0, 0x0 ;  /* 0x00008000000079c5 */ /* 0x000fe40000010000 */
[----:B------:R1:W-:Y:S01]  /*5deb0*/  STL.64 [R1+0x800], R24 ;  /* 0x0008001801007387 */ /* 0x0003e20000100a00 */
[----:B------:R-:W-:-:S03]  /*5dec0*/  IMAD.MOV.U32 R252, RZ, RZ, R28 ;  /* 0x000000fffffc7224 */ /* 0x000fc600078e001c */
[----:B------:R-:W-:Y:S01]  /*5ded0*/  STL.64 [R1+0x808], R26 ;  /* 0x0008081a01007387 */ /* 0x000fe20000100a00 */
[----:B------:R-:W-:Y:S02]  /*5dee0*/  MOV R251, R29 ;  /* 0x0000001d00fb7202 */ /* 0x000fe40000000f00 */
[----:B-1----:R-:W-:Y:S01]  /*5def0*/  MOV R24, UR13 ;  /* 0x0000000d00187c02 */ /* 0x002fe20008000f00 */
[----:B------:R-:W-:-:S04]  /*5df00*/  IMAD.MOV.U32 R250, RZ, RZ, R30 ;  /* 0x000000fffffa7224 */ /* 0x000fc800078e001e */
[----:B------:R1:W-:Y:S01]  /*5df10*/  STL [R1+0x3f24], R24 ;  /* 0x003f241801007387 */ /* 0x0003e20000100800 */
[----:B------:R-:W-:Y:S01]  /*5df20*/  IMAD.MOV.U32 R249, RZ, RZ, R31 ;  /* 0x000000fffff97224 */ /* 0x000fe200078e001f */
[----:B------:R-:W-:Y:S01]  /*5df30*/  MOV R248, R32 ;  /* 0x0000002000f87202 */ /* 0x000fe20000000f00 */
[----:B------:R-:W-:Y:S01]  /*5df40*/  IMAD.MOV.U32 R247, RZ, RZ, R33 ;  /* 0x000000fffff77224 */ /* 0x000fe200078e0021 */
[----:B------:R-:W-:Y:S01]  /*5df50*/  MOV R245, R35 ;  /* 0x0000002300f57202 */ /* 0x000fe20000000f00 */
[----:B------:R-:W-:Y:S01]  /*5df60*/  IMAD.MOV.U32 R246, RZ, RZ, R34 ;  /* 0x000000fffff67224 */ /* 0x000fe200078e0022 */
[----:B-1----:R-:W2:Y:S04]  /*5df70*/  LDL.LU.64 R24, [R1+0x600] ;  /* 0x0006000001187983 */ /* 0x002ea80000300a00 */
[----:B------:R-:W3:Y:S01]  /*5df80*/  LDL.LU.64 R26, [R1+0x608] ;  /* 0x00060800011a7983 */ /* 0x000ee20000300a00 */
[----:B------:R-:W-:-:S03]  /*5df90*/  IMAD.MOV.U32 R244, RZ, RZ, R36 ;  /* 0x000000fffff47224 */ /* 0x000fc600078e0024 */
[----:B------:R-:W4:Y:S01]  /*5dfa0*/  LDL.LU.64 R28, [R1+0x610] ;  /* 0x00061000011c7983 */ /* 0x000f220000300a00 */
[----:B------:R-:W-:-:S03]  /*5dfb0*/  IMAD.MOV.U32 R243, RZ, RZ, R37 ;  /* 0x000000fffff37224 */ /* 0x000fc600078e0025 */
[----:B------:R-:W2:Y:S01]  /*5dfc0*/  LDL.LU.64 R30, [R1+0x618] ;  /* 0x00061800011e7983 */ /* 0x000ea20000300a00 */
[----:B------:R-:W-:Y:S01]  /*5dfd0*/  MOV R242, R38 ;  /* 0x0000002600f27202 */ /* 0x000fe20000000f00 */
[----:B------:R-:W-:Y:S02]  /*5dfe0*/  IMAD.MOV.U32 R241, RZ, RZ, R39 ;  /* 0x000000fffff17224 */ /* 0x000fe400078e0027 */
[----:B------:R-:W3:Y:S01]  /*5dff0*/  LDL.LU.64 R32, [R1+0x620] ;  /* 0x0006200001207983 */ /* 0x000ee20000300a00 */
[----:B------:R-:W-:Y:S01]  /*5e000*/  IMAD.MOV.U32 R240, RZ, RZ, R40 ;  /* 0x000000fffff07224 */ /* 0x000fe200078e0028 */
[----:B------:R-:W-:Y:S02]  /*5e010*/  MOV R239, R41 ;  /* 0x0000002900ef7202 */ /* 0x000fe40000000f00 */
[----:B------:R-:W4:Y:S01]  /*5e020*/  LDL.LU.64 R34, [R1+0x628] ;  /* 0x0006280001227983 */ /* 0x000f220000300a00 */
[----:B------:R-:W-:-:S03]  /*5e030*/  IMAD.MOV.U32 R238, RZ, RZ, R42 ;  /* 0x000000ffffee7224 */ /* 0x000fc600078e002a */
[----:B------:R-:W2:Y:S01]  /*5e040*/  LDL.LU.64 R36, [R1+0x630] ;  /* 0x0006300001247983 */ /* 0x000ea20000300a00 */
[----:B------:R-:W-:Y:S01]  /*5e050*/  IMAD.MOV.U32 R237, RZ, RZ, R43 ;  /* 0x000000ffffed7224 */ /* 0x000fe200078e002b */
[----:B------:R-:W-:Y:S02]  /*5e060*/  MOV R236, R44 ;  /* 0x0000002c00ec7202 */ /* 0x000fe40000000f00 */
[----:B------:R-:W3:Y:S01]  /*5e070*/  LDL.LU.64 R38, [R1+0x638] ;  /* 0x0006380001267983 */ /* 0x000ee20000300a00 */
[----:B------:R-:W-:Y:S01]  /*5e080*/  IMAD.MOV.U32 R235, RZ, RZ, R45 ;  /* 0x000000ffffeb7224 */ /* 0x000fe200078e002d */
[----:B------:R-:W-:Y:S02]  /*5e090*/  MOV R233, R47 ;  /* 0x0000002f00e97202 */ /* 0x000fe40000000f00 */
[----:B------:R-:W4:Y:S01]  /*5e0a0*/  LDL.LU.64 R40, [R1+0x640] ;  /* 0x0006400001287983 */ /* 0x000f220000300a00 */
[----:B------:R-:W-:-:S03]  /*5e0b0*/  IMAD.MOV.U32 R234, RZ, RZ, R46 ;  /* 0x000000ffffea7224 */ /* 0x000fc600078e002e */
[----:B------:R-:W2:Y:S01]  /*5e0c0*/  LDL.LU.64 R42, [R1+0x648] ;  /* 0x00064800012a7983 */ /* 0x000ea20000300a00 */
[----:B------:R-:W-:Y:S01]  /*5e0d0*/  IMAD.MOV.U32 R232, RZ, RZ, R48 ;  /* 0x000000ffffe87224 */ /* 0x000fe200078e0030 */
[----:B------:R-:W-:Y:S01]  /*5e0e0*/  MOV R230, R50 ;  /* 0x0000003200e67202 */ /* 0x000fe20000000f00 */
[----:B------:R-:W-:Y:S01]  /*5e0f0*/  IMAD.MOV.U32 R231, RZ, RZ, R49 ;  /* 0x000000ffffe77224 */ /* 0x000fe200078e0031 */
        /* <DEDUP_REMOVED lines=150> */
[----:B------:R-:W-:Y:S02]  /*5ea60*/  IMAD.MOV.U32 R2, RZ, RZ, R150 ;  /* 0x000000ffff027224 */ /* 0x000fe400078e0096 */
[----:B------:R-:W-:Y:S01]  /*5ea70*/  IMAD.MOV.U32 R0, RZ, RZ, R151 ;  /* 0x000000ffff007224 */ /* 0x000fe200078e0097 */
        /* <DEDUP_REMOVED lines=73> */
[----:B------:R-:W-:Y:S02]  /*5ef10*/  WARPGROUP.DEPBAR.LE gsb0, 0x0 ;  /* 0x00008000000079c5 */ /* 0x000fe40000010000 */
[----:B------:R-:W-:-:S15]  /*5ef20*/  WARPGROUP.ARRIVE ;  /* 0x00000000000079c5 */ /* 0x000fde0000000000 */
[----:B------:R-:W-:-:S08]  /*5ef30*/  NOP ;  /* 0x0000000000007918 */ /* 0x000fd00000000000 */
        /* <DEDUP_REMOVED lines=62> */
[----:B------:R-:W-:Y:S01]  /*5f320*/  STL.64 [R1+0x3fe0], R70 ;  /* 0x003fe04601007387 */ /* 0x000fe20000100a00 */
[----:B------:R-:W-:-:S02]  /*5f330*/  WARPGROUP.DEPBAR.LE gsb0, 0x0 ;  /* 0x00008000000079c5 */ /* 0x000fc40000010000 */
[----:B------:R-:W-:-:S06]  /*5f340*/  WARPGROUP.ARRIVE ;  /* 0x00000000000079c5 */ /* 0x000fcc0000000000 */
        /* <DEDUP_REMOVED lines=16> */
[----:B------:R-:W-:-:S03]  /*5f450*/  MOV R252, UR12 ;  /* 0x0000000c00fc7c02 */ /* 0x000fc60008000f00 */
        /* <DEDUP_REMOVED lines=138> */
[----:B------:R-:W-:-:S02]  /*5fd00*/  UIADD3.64 UR58, UR4, 0x1fe, URZ ;  /* 0x000001fe043a7897 */ /* 0x000fc4000fffe03f */
[----:B------:R-:W-:-:S05]  /*5fd10*/  UIADD3.64 UR10, UR6, 0x1ffe, URZ ;  /* 0x00001ffe060a7897 */ /* 0x000fca000fffe03f */
[----:B------:R-:W-:Y:S01]  /*5fd20*/  UMOV UR12, UR58 ;  /* 0x0000003a000c7c82 */ /* 0x000fe20008000000 */
[----:B------:R-:W-:Y:S01]  /*5fd30*/  UMOV UR13, UR59 ;  /* 0x0000003b000d7c82 */ /* 0x000fe20008000000 */
[----:B------:R-:W-:Y:S01]  /*5fd40*/  UMOV UR14, UR10 ;  /* 0x0000000a000e7c82 */ /* 0x000fe20008000000 */
[----:B------:R-:W-:Y:S01]  /*5fd50*/  UMOV UR15, UR11 ;  /* 0x0000000b000f7c82 */ /* 0x000fe20008000000 */
[----:B--2---:R-:W-:-:S06]  /*5fd60*/  WARPGROUP.ARRIVE ;  /* 0x00000000000079c5 */ /* 0x004fcc0000000000 */
[----:B------:R-:W-:Y:S03]  /*5fd70*/  HGMMA.64x256x8.F32.TF32 R24, gdesc[UR12], R24, gsb0 ;  /* 0x07e000000c1879f0 */ /* 0x000fe60008002818 */
[----:B------:R-:W-:Y:S02]  /*5fd80*/  WARPGROUP.DEPBAR.LE gsb0, 0x0 ;  /* 0x00008000000079c5 */ /* 0x000fe40000010000 */
[----:B------:R1:W-:Y:S04]  /*5fd90*/  STL.64 [R1+0x600], R24 ;  /* 0x0006001801007387 */ /* 0x0003e80000100a00 */
[----:B------:R2:W-:Y:S04]  /*5fda0*/  STL.64 [R1+0x608], R26 ;  /* 0x0006081a01007387 */ /* 0x0005e80000100a00 */
[----:B-1----:R-:W3:Y:S01]  /*5fdb0*/  LDL.LU R24, [R1+0x3f24] ;  /* 0x003f240001187983 */ /* 0x002ee20000300800 */
        /* <DEDUP_REMOVED lines=122> */
[----:B------:R-:W-:-:S02]  /*60560*/  IMAD.MOV.U32 R2, RZ, RZ, R150 ;  /* 0x000000ffff027224 */ /* 0x000fc400078e0096 */
[----:B------:R-:W-:Y:S01]  /*60570*/  IMAD.MOV.U32 R0, RZ, RZ, R151 ;  /* 0x000000ffff007224 */ /* 0x000fe200078e0097 */
[----:B---3--:R-:W-:Y:S02]  /*60580*/  R2UR UR13, R24 ;  /* 0x00000000180d72ca */ /* 0x008fe400000e0000 */
[----:B------:R-:W3:Y:S04]  /*60590*/  LDL.LU.64 R24, [R1+0x400] ;  /* 0x0004000001187983 */ /* 0x000ee80000300a00 */
[----:B--2---:R-:W2:Y:S04]  /*605a0*/  LDL.LU.64 R26, [R1+0x408] ;  /* 0x00040800011a7983 */ /* 0x004ea80000300a00 */
[----:B------:R-:W4:Y:S04]  /*605b0*/  LDL.LU.64 R28, [R1+0x410] ;  /* 0x00041000011c7983 */ /* 0x000f280000300a00 */
[----:B------:R-:W3:Y:S04]  /*605c0*/  LDL.LU.64 R30, [R1+0x418] ;  /* 0x00041800011e7983 */ /* 0x000ee80000300a00 */
[----:B------:R-:W2:Y:S04]  /*605d0*/  LDL.LU.64 R32, [R1+0x420] ;  /* 0x0004200001207983 */ /* 0x000ea80000300a00 */
        /* <DEDUP_REMOVED lines=59> */
[----:B---3--:R-:W-:Y:S04]  /*60990*/  STL.64 [R1+0x3f08], R150 ;  /* 0x003f089601007387 */ /* 0x008fe80000100a00 */
[----:B----4-:R-:W-:Y:S04]  /*609a0*/  STL.64 [R1+0x3f00], R148 ;  /* 0x003f009401007387 */ /* 0x010fe80000100a00 */
[----:B--2---:R-:W-:Y:S04]  /*609b0*/  STL.64 [R1+0x3ef8], R146 ;  /* 0x003ef89201007387 */ /* 0x004fe80000100a00 */
        /* <DEDUP_REMOVED lines=73> */
[----:B------:R-:W-:Y:S01]  /*60e50*/  UIADD3.64 UR58, UR4, 0x200, URZ ;  /* 0x00000200043a7897 */ /* 0x000fe2000fffe03f */
[----:B------:R-:W-:Y:S01]  /*60e60*/  IMAD.MOV.U32 R118, RZ, RZ, R242 ;  /* 0x000000ffff767224 */ /* 0x000fe200078e00f2 */
[----:B------:R-:W-:Y:S01]  /*60e70*/  UIADD3.64 UR10, UR6, 0x2000, URZ ;  /* 0x00002000060a7897 */ /* 0x000fe2000fffe03f */
[----:B------:R-:W-:Y:S01]  /*60e80*/  IMAD.MOV.U32 R120, RZ, RZ, R240 ;  /* 0x000000ffff787224 */ /* 0x000fe200078e00f0 */
[----:B------:R-:W3:Y:S01]  /*60e90*/  LDL.LU R252, [R1+0x3f20] ;  /* 0x003f200001fc7983 */ /* 0x000ee20000300800 */
        /* <DEDUP_REMOVED lines=21> */
[----:B------:R-:W-:Y:S01]  /*60ff0*/  UMOV UR8, UR58 ;  /* 0x0000003a00087c82 */ /* 0x000fe20008000000 */
[----:B------:R-:W-:Y:S01]  /*61000*/  UMOV UR9, UR59 ;  /* 0x0000003b00097c82 */ /* 0x000fe20008000000 */
[----:B------:R-:W4:Y:S04]  /*61010*/  LDL.LU R3, [R1+0x3f1c] ;  /* 0x003f1c0001037983 */ /* 0x000f280000300800 */
[----:B------:R-:W3:Y:S01]  /*61020*/  LDL.LU R5, [R1+0x3f18] ;  /* 0x003f180001057983 */ /* 0x000ee20000300800 */
[----:B------:R-:W-:-:S02]  /*61030*/  UIADD3.64 UR58, UR6, 0x2002, URZ ;  /* 0x00002002063a7897 */ /* 0x000fc4000fffe03f */
[----:B------:R-:W-:Y:S01]  /*61040*/  UIADD3.64 UR14, UR4, 0x9fe, URZ ;  /* 0x000009fe040e7897 */ /* 0x000fe2000fffe03f */
[----:B------:R-:W3:Y:S01]  /*61050*/  LDL.LU R228, [R1+0x3f14] ;  /* 0x003f140001e47983 */ /* 0x000ee20000300800 */
[----:B------:R-:W-:Y:S02]  /*61060*/  UIADD3.64 UR18, UR6, 0x27fe, URZ ;  /* 0x000027fe06127897 */ /* 0x000fe4000fffe03f */
[----:B------:R-:W-:Y:S01]  /*61070*/  UIADD3.64 UR22, UR6, 0x2804, URZ ;  /* 0x0000280406167897 */ /* 0x000fe2000fffe03f */
[----:B------:R-:W3:Y:S01]  /*61080*/  LDL.LU R229, [R1+0x3f10] ;  /* 0x003f100001e57983 */ /* 0x000ee20000300800 */
[----:B--2---:R-:W-:-:S06]  /*61090*/  WARPGROUP.ARRIVE ;  /* 0x00000000000079c5 */ /* 0x004fcc0000000000 */
[----:B------:R-:W-:Y:S01]  /*610a0*/  HGMMA.64x256x8.F32.TF32 R100, gdesc[UR8], R100, gsb0 ;  /* 0x07e00000086479f0 */ /* 0x000fe20008002864 */
[----:B------:R-:W-:Y:S01]  /*610b0*/  UIADD3.64 UR10, UR6, 0x2004, URZ ;  /* 0x00002004060a7897 */ /* 0x000fe2000fffe03f */
[----:B----4-:R-:W-:Y:S01]  /*610c0*/  R2UR UR8, R3 ;  /* 0x00000000030872ca */ /* 0x010fe200000e0000 */
[----:B------:R-:W-:Y:S02]  /*610d0*/  WARPGROUP.DEPBAR.LE gsb0, 0x0 ;  /* 0x00008000000079c5 */ /* 0x000fe40000010000 */
[----:B------:R-:W-:-:S15]  /*610e0*/  WARPGROUP.ARRIVE ;  /* 0x00000000000079c5 */ /* 0x000fde0000000000 */
[----:B------:R-:W-:-:S08]  /*610f0*/  NOP ;  /* 0x0000000000007918 */ /* 0x000fd00000000000 */
[----:B------:R-:W-:Y:S01]  /*61100*/  HGMMA.64x256x8.F32.TF32 R100, gdesc[UR56], R100, gsb0 ;  /* 0x07e00000386479f0 */ /* 0x000fe20008002864 */
[----:B---3--:R-:W-:Y:S02]  /*61110*/  R2UR UR9, R5 ;  /* 0x00000000050972ca */ /* 0x008fe400000e0000 */
        /* <DEDUP_REMOVED lines=8> */
[----:B------:R-:W-:Y:S01]  /*611a0*/  R2UR UR12, R252 ;  /* 0x00000000fc0c72ca */ /* 0x000fe200000e0000 */
[----:B------:R-:W-:Y:S01]  /*611b0*/  UIADD3.64 UR14, UR6, 0x2800, URZ ;  /* 0x00002800060e7897 */ /* 0x000fe2000fffe03f */
[----:B------:R-:W-:Y:S02]  /*611c0*/  WARPGROUP.DEPBAR.LE gsb0, 0x0 ;  /* 0x00008000000079c5 */ /* 0x000fe40000010000 */
[----:B------:R-:W-:-:S15]  /*611d0*/  WARPGROUP.ARRIVE ;  /* 0x00000000000079c5 */ /* 0x000fde0000000000 */
[----:B------:R-:W-:-:S04]  /*611e0*/  NOP ;  /* 0x0000000000007918 */ /* 0x000fc80000000000 */
[----:B------:R-:W-:Y:S01]  /*611f0*/  HGMMA.64x256x8.F32.TF32 R100, gdesc[UR8], R100, gsb0 ;  /* 0x07e00000086479f0 */ /* 0x000fe20008002864 */
[----:B------:R-:W-:Y:S02]  /*61200*/  UIADD3.64 UR18, UR6, 0x2802, URZ ;  /* 0x0000280206127897 */ /* 0x000fe4000fffe03f */
[----:B------:R-:W-:Y:S02]  /*61210*/  WARPGROUP.DEPBAR.LE gsb0, 0x0 ;  /* 0x00008000000079c5 */ /* 0x000fe40000010000 */
[----:B------:R-:W-:-:S15]  /*61220*/  WARPGROUP.ARRIVE ;  /* 0x00000000000079c5 */ /* 0x000fde0000000000 */
[----:B------:R-:W-:-:S08]  /*61230*/  NOP ;  /* 0x0000000000007918 */ /* 0x000fd00000000000 */
[----:B------:R-:W-:Y:S03]  /*61240*/  HGMMA.64x256x8.F32.TF32 R100, gdesc[UR12], R100, gsb0 ;  /* 0x07e000000c6479f0 */ /* 0x000fe60008002864 */
        /* <DEDUP_REMOVED lines=34> */
[----:B------:R-:W-:Y:S01]  /*61470*/  UMOV UR50, UR60 ;  /* 0x0000003c00327c82 */ /* 0x000fe20008000000 */
[----:B------:R-:W-:Y:S01]  /*61480*/  UMOV UR51, UR61 ;  /* 0x0000003d00337c82 */ /* 0x000fe20008000000 */
        /* <DEDUP_REMOVED lines=179> */
[----:B------:R-:W-:-:S02]  /*61fc0*/  R2UR UR10, R228 ;  /* 0x00000000e40a72ca */ /* 0x000fc400000e0000 */
[----:B------:R-:W-:Y:S01]  /*61fd0*/  R2UR UR11, R229 ;  /* 0x00000000e50b72ca */ /* 0x000fe200000e0000 */
[----:B------:R-:W-:Y:S01]  /*61fe0*/  UIADD3.64 UR8, UR4, 0x3fe, URZ ;  /* 0x000003fe04087897 */ /* 0x000fe2000fffe03f */
[----:B--2---:R-:W-:-:S11]  /*61ff0*/  WARPGROUP.ARRIVE ;  /* 0x00000000000079c5 */ /* 0x004fd60000000000 */
        /* <DEDUP_REMOVED lines=9> */
[----:B------:R-:W-:Y:S01]  /*62090*/  UIADD3.64 UR8, UR4, 0x402, URZ ;  /* 0x0000040204087897 */ /* 0x000fe2000fffe03f */
[----:B------:R-:W-:Y:S01]  /*620a0*/  UMOV UR10, UR56 ;  /* 0x00000038000a7c82 */ /* 0x000fe20008000000 */
[----:B------:R-:W-:Y:S01]  /*620b0*/  UMOV UR11, UR57 ;  /* 0x00000039000b7c82 */ /* 0x000fe20008000000 */
[----:B------:R-:W-:Y:S02]  /*620c0*/  UIADD3.64 UR58, UR6, 0x4, URZ ;  /* 0x00000004063a7897 */ /* 0x000fe4000fffe03f */
[----:B------:R-:W-:-:S05]  /*620d0*/  UIADD3.64 UR12, UR4, 0x404, URZ ;  /* 0x00000404040c7897 */ /* 0x000fca000fffe03f */
[----:B------:R-:W-:Y:S01]  /*620e0*/  UMOV UR14, UR58 ;  /* 0x0000003a000e7c82 */ /* 0x000fe20008000000 */
[----:B------:R-:W-:Y:S01]  /*620f0*/  UMOV UR15, UR59 ;  /* 0x0000003b000f7c82 */ /* 0x000fe20008000000 */
[----:B------:R-:W-:Y:S02]  /*62100*/  WARPGROUP.DEPBAR.LE gsb0, 0x0 ;  /* 0x00008000000079c5 */ /* 0x000fe40000010000 */
[----:B------:R-:W-:-:S13]  /*62110*/  WARPGROUP.ARRIVE ;  /* 0x00000000000079c5 */ /* 0x000fda0000000000 */
[----:B------:R-:W-:Y:S01]  /*62120*/  HGMMA.64x256x8.F32.TF32 R24, gdesc[UR8], R24, gsb0 ;  /* 0x07e00000081879f0 */ /* 0x000fe20008002818 */
[----:B------:R-:W-:Y:S02]  /*62130*/  UIADD3.64 UR56, UR6, 0x7fe, URZ ;  /* 0x000007fe06387897 */ /* 0x000fe4000fffe03f */
[----:B------:R-:W-:-:S05]  /*62140*/  UIADD3.64 UR16, UR4, 0xbfe, URZ ;  /* 0x00000bfe04107897 */ /* 0x000fca000fffe03f */
[----:B------:R-:W-:Y:S01]  /*62150*/  UMOV UR18, UR56 ;  /* 0x0000003800127c82 */ /* 0x000fe20008000000 */
[----:B------:R-:W-:Y:S01]  /*62160*/  UMOV UR19, UR57 ;  /* 0x0000003900137c82 */ /* 0x000fe20008000000 */
[----:B------:R-:W-:Y:S02]  /*62170*/  WARPGROUP.DEPBAR.LE gsb0, 0x0 ;  /* 0x00008000000079c5 */ /* 0x000fe40000010000 */
[----:B------:R-:W-:-:S15]  /*62180*/  WARPGROUP.ARRIVE ;  /* 0x00000000000079c5 */ /* 0x000fde0000000000 */
[----:B------:R-:W-:-:S01]  /*62190*/  NOP ;  /* 0x0000000000007918 */ /* 0x000fc20000000000 */
[----:B------:R-:W-:Y:S01]  /*621a0*/  HGMMA.64x256x8.F32.TF32 R24, gdesc[UR12], R24, gsb0 ;  /* 0x07e000000c1879f0 */ /* 0x000fe20008002818 */
[----:B------:R-:W-:Y:S02]  /*621b0*/  UIADD3.64 UR58, UR6, 0x800, URZ ;  /* 0x00000800063a7897 */ /* 0x000fe4000fffe03f */
[----:B------:R-:W-:Y:S02]  /*621c0*/  WARPGROUP.DEPBAR.LE gsb0, 0x0 ;  /* 0x00008000000079c5 */ /* 0x000fe40000010000 */
[----:B------:R-:W-:-:S15]  /*621d0*/  WARPGROUP.ARRIVE ;  /* 0x00000000000079c5 */ /* 0x000fde0000000000 */
[----:B------:R-:W-:-:S08]  /*621e0*/  NOP ;  /* 0x0000000000007918 */ /* 0x000fd00000000000 */
[----:B------:R-:W-:Y:S01]  /*621f0*/  HGMMA.64x256x8.F32.TF32 R24, gdesc[UR16], R24, gsb0 ;  /* 0x07e00000101879f0 */ /* 0x000fe20008002818 */
[----:B------:R-:W-:Y:S01]  /*62200*/  UIADD3.64 UR16, UR4, 0xc00, URZ ;  /* 0x00000c0004107897 */ /* 0x000fe2000fffe03f */
[----:B------:R-:W-:Y:S01]  /*62210*/  UMOV UR18, UR58 ;  /* 0x0000003a00127c82 */ /* 0x000fe20008000000 */
[----:B------:R-:W-:Y:S01]  /*62220*/  UMOV UR19, UR59 ;  /* 0x0000003b00137c82 */ /* 0x000fe20008000000 */
[----:B------:R-:W-:Y:S02]  /*62230*/  MOV R5, UR13 ;  /* 0x0000000d00057c02 */ /* 0x000fe40008000f00 */
[----:B------:R-:W-:Y:S01]  /*62240*/  MOV R3, UR12 ;  /* 0x0000000c00037c02 */ /* 0x000fe20008000f00 */
        /* <DEDUP_REMOVED lines=8> */
[----:B------:R-:W-:Y:S01]  /*622d0*/  STL.64 [R1+0x400], R24 ;  /* 0x0004001801007387 */ /* 0x000fe20000100a00 */
[----:B------:R-:W-:Y:S01]  /*622e0*/  IMAD.MOV.U32 R250, RZ, RZ, R30 ;  /* 0x000000fffffa7224 */ /* 0x000fe200078e001e */
[----:B------:R-:W-:Y:S01]  /*622f0*/  MOV R249, R31 ;  /* 0x0000001f00f97202 */ /* 0x000fe20000000f00 */
[----:B------:R-:W-:Y:S01]  /*62300*/  IMAD.MOV.U32 R251, RZ, RZ, R29 ;  /* 0x000000fffffb7224 */ /* 0x000fe200078e001d */
[----:B------:R1:W-:Y:S01]  /*62310*/  STL.64 [R1+0x408], R26 ;  /* 0x0004081a01007387 */ /* 0x0003e20000100a00 */
[----:B------:R-:W-:-:S03]  /*62320*/  MOV R252, R28 ;  /* 0x0000001c00fc7202 */ /* 0x000fc60000000f00 */
[----:B------:R-:W2:Y:S04]  /*62330*/  LDL.LU.64 R30, [R1+0x3d08] ;  /* 0x003d0800011e7983 */ /* 0x000ea80000300a00 */
[----:B------:R-:W3:Y:S04]  /*62340*/  LDL.LU.64 R28, [R1+0x3d00] ;  /* 0x003d0000011c7983 */ /* 0x000ee80000300a00 */
[----:B-1----:R-:W4:Y:S04]  /*62350*/  LDL.LU.64 R26, [R1+0x3cf8] ;  /* 0x003cf800011a7983 */ /* 0x002f280000300a00 */
[----:B------:R-:W4:Y:S01]  /*62360*/  LDL.LU.64 R24, [R1+0x3cf0] ;  /* 0x003cf00001187983 */ /* 0x000f220000300a00 */
[----:B------:R-:W-:Y:S01]  /*62370*/  IMAD.MOV.U32 R248, RZ, RZ, R32 ;  /* 0x000000fffff87224 */ /* 0x000fe200078e0020 */
[----:B------:R-:W-:-:S05]  /*62380*/  MOV R32, UR17 ;  /* 0x0000001100207c02 */ /* 0x000fca0008000f00 */
[----:B------:R-:W-:Y:S01]  /*62390*/  STL [R1+0x3ae8], R32 ;  /* 0x003ae82001007387 */ /* 0x000fe20000100800 */
        /* <DEDUP_REMOVED lines=119> */
[----:B--2---:R-:W-:Y:S04]  /*62b10*/  STL.64 [R1+0x3ae0], R30 ;  /* 0x003ae01e01007387 */ /* 0x004fe80000100a00 */
[----:B---3--:R-:W-:Y:S04]  /*62b20*/  STL.64 [R1+0x3ad8], R28 ;  /* 0x003ad81c01007387 */ /* 0x008fe80000100a00 */
[----:B----4-:R-:W-:Y:S04]  /*62b30*/  STL.64 [R1+0x3ad0], R26 ;  /* 0x003ad01a01007387 */ /* 0x010fe80000100a00 */
[----:B------:R1:W-:Y:S04]  /*62b40*/  STL.64 [R1+0x3ac8], R24 ;  /* 0x003ac81801007387 */ /* 0x0003e80000100a00 */
[----:B-1----:R-:W2:Y:S04]  /*62b50*/  LDL.LU.64 R24, [R1+0x200] ;  /* 0x0002000001187983 */ /* 0x002ea80000300a00 */
        /* <DEDUP_REMOVED lines=127> */
[----:B------:R-:W-:Y:S01]  /*63350*/  IMAD.MOV.U32 R251, RZ, RZ, R0 ;  /* 0x000000fffffb7224 */ /* 0x000fe200078e0000 */
[----:B------:R-:W-:Y:S02]  /*63360*/  UIADD3.64 UR58, UR6, 0x802, URZ ;  /* 0x00000802063a7897 */ /* 0x000fe4000fffe03f */
[----:B------:R-:W-:-:S05]  /*63370*/  UIADD3.64 UR20, UR4, 0xc02, URZ ;  /* 0x00000c0204147897 */ /* 0x000fca000fffe03f */
[----:B------:R-:W-:Y:S01]  /*63380*/  UMOV UR22, UR58 ;  /* 0x0000003a00167c82 */ /* 0x000fe20008000000 */
[----:B------:R-:W-:Y:S01]  /*63390*/  UMOV UR23, UR59 ;  /* 0x0000003b00177c82 */ /* 0x000fe20008000000 */
[----:B------:R-:W-:Y:S02]  /*633a0*/  UIADD3.64 UR56, UR6, 0x804, URZ ;  /* 0x0000080406387897 */ /* 0x000fe4000fffe03f */
[----:B------:R-:W-:-:S05]  /*633b0*/  UIADD3.64 UR24, UR4, 0xc04, URZ ;  /* 0x00000c0404187897 */ /* 0x000fca000fffe03f */
[----:B------:R-:W-:Y:S01]  /*633c0*/  UMOV UR26, UR56 ;  /* 0x00000038001a7c82 */ /* 0x000fe20008000000 */
[----:B------:R-:W-:Y:S01]  /*633d0*/  UMOV UR27, UR57 ;  /* 0x00000039001b7c82 */ /* 0x000fe20008000000 */
[----:B--2---:R-:W-:-:S06]  /*633e0*/  WARPGROUP.ARRIVE ;  /* 0x00000000000079c5 */ /* 0x004fcc0000000000 */
        /* <DEDUP_REMOVED lines=58> */
[----:B------:R-:W-:Y:S01]  /*63790*/  UIADD3.64 UR56, UR4, 0x1c04, URZ ;  /* 0x00001c0404387897 */ /* 0x000fe2000fffe03f */
[----:B------:R-:W-:Y:S02]  /*637a0*/  WARPGROUP.DEPBAR.LE gsb0, 0x0 ;  /* 0x00008000000079c5 */ /* 0x000fe40000010000 */
[----:B------:R-:W-:-:S15]  /*637b0*/  WARPGROUP.ARRIVE ;  /* 0x00000000000079c5 */ /* 0x000fde0000000000 */
[----:B------:R-:W-:-:S07]  /*637c0*/  NOP ;  /* 0x0000000000007918 */ /* 0x000fce0000000000 */
        /* <DEDUP_REMOVED lines=185> */
[----:B------:R-:W-:-:S02]  /*64360*/  UIADD3.64 UR10, UR4, 0x3fe, URZ ;  /* 0x000003fe040a7897 */ /* 0x000fc4000fffe03f */
[----:B------:R-:W-:-:S05]  /*64370*/  UIADD3.64 UR14, UR6, 0x1ffe, URZ ;  /* 0x00001ffe060e7897 */ /* 0x000fca000fffe03f */
[----:B------:R-:W-:Y:S01]  /*64380*/  UMOV UR16, UR10 ;  /* 0x0000000a00107c82 */ /* 0x000fe20008000000 */
[----:B------:R-:W-:Y:S01]  /*64390*/  UMOV UR17, UR11 ;  /* 0x0000000b00117c82 */ /* 0x000fe20008000000 */
[----:B------:R-:W-:Y:S01]  /*643a0*/  UMOV UR18, UR14 ;  /* 0x0000000e00127c82 */ /* 0x000fe20008000000 */
[----:B------:R-:W-:Y:S01]  /*643b0*/  UMOV UR19, UR15 ;  /* 0x0000000f00137c82 */ /* 0x000fe20008000000 */
[----:B---3--:R-:W-:-:S06]  /*643c0*/  WARPGROUP.ARRIVE ;  /* 0x00000000000079c5 */ /* 0x008fcc0000000000 */
[----:B------:R-:W-:Y:S03]  /*643d0*/  HGMMA.64x256x8.F32.TF32 R24, gdesc[UR16], R24, gsb0 ;  /* 0x07e00000101879f0 */ /* 0x000fe60008002818 */
[----:B------:R-:W-:Y:S02]  /*643e0*/  WARPGROUP.DEPBAR.LE gsb0, 0x0 ;  /* 0x00008000000079c5 */ /* 0x000fe40000010000 */
[----:B------:R-:W-:Y:S01]  /*643f0*/  STL.64 [R1+0x200], R24 ;  /* 0x0002001801007387 */ /* 0x000fe20000100a00 */
[----:B--2---:R-:W-:-:S03]  /*64400*/  IMAD.MOV.U32 R229, RZ, RZ, R32 ;  /* 0x000000ffffe57224 */ /* 0x004fc600078e0020 */
[----:B------:R1:W-:Y:S04]  /*64410*/  STL.64 [R1+0x208], R26 ;  /* 0x0002081a01007387 */ /* 0x0003e80000100a00 */
[----:B------:R-:W2:Y:S01]  /*64420*/  LDL.LU R32, [R1+0x3ae8] ;  /* 0x003ae80001207983 */ /* 0x000ea20000300800 */
[----:B------:R-:W-:Y:S01]  /*64430*/  IMAD.MOV.U32 R5, RZ, RZ, R30 ;  /* 0x000000ffff057224 */ /* 0x000fe200078e001e */
[----:B------:R-:W-:Y:S01]  /*64440*/  MOV R228, R31 ;  /* 0x0000001f00e47202 */ /* 0x000fe20000000f00 */
[----:B------:R-:W-:Y:S01]  /*64450*/  IMAD.MOV.U32 R3, RZ, RZ, R29 ;  /* 0x000000ffff037224 */ /* 0x000fe200078e001d */
[----:B------:R-:W-:Y:S01]  /*64460*/  MOV R252, R28 ;  /* 0x0000001c00fc7202 */ /* 0x000fe20000000f00 */
[----:B------:R-:W3:Y:S01]  /*64470*/  LDL.LU.64 R30, [R1+0x3ae0] ;  /* 0x003ae000011e7983 */ /* 0x000ee20000300a00 */
[----:B------:R-:W-:-:S03]  /*64480*/  IMAD.MOV.U32 R160, RZ, RZ, R33 ;  /* 0x000000ffffa07224 */ /* 0x000fc600078e0021 */
[----:B------:R-:W4:Y:S01]  /*64490*/  LDL.LU.64 R28, [R1+0x3ad8] ;  /* 0x003ad800011c7983 */ /* 0x000f220000300a00 */
[----:B------:R-:W-:Y:S01]  /*644a0*/  MOV R161, R34 ;  /* 0x0000002200a17202 */ /* 0x000fe20000000f00 */
[----:B------:R-:W-:Y:S02]  /*644b0*/  IMAD.MOV.U32 R162, RZ, RZ, R35 ;  /* 0x000000ffffa27224 */ /* 0x000fe400078e0023 */
[----:B-1----:R-:W4:Y:S01]  /*644c0*/  LDL.LU.64 R26, [R1+0x3ad0] ;  /* 0x003ad000011a7983 */ /* 0x002f220000300a00 */
[----:B------:R-:W-:Y:S01]  /*644d0*/  IMAD.MOV.U32 R163, RZ, RZ, R36 ;  /* 0x000000ffffa37224 */ /* 0x000fe200078e0024 */
[----:B------:R-:W-:Y:S02]  /*644e0*/  MOV R164, R37 ;  /* 0x0000002500a47202 */ /* 0x000fe40000000f00 */
[----:B------:R-:W4:Y:S01]  /*644f0*/  LDL.LU.64 R24, [R1+0x3ac8] ;  /* 0x003ac80001187983 */ /* 0x000f220000300a00 */
        /* <DEDUP_REMOVED lines=114> */
[----:B--2---:R-:W-:Y:S02]  /*64c20*/  R2UR UR17, R32 ;  /* 0x00000000201172ca */ /* 0x004fe400000e0000 */
[----:B------:R-:W2:Y:S04]  /*64c30*/  LDL.LU.64 R32, [R1] ;  /* 0x0000000001207983 */ /* 0x000ea80000300a00 */
        /* <DEDUP_REMOVED lines=59> */
[----:B----4-:R-:W-:Y:S04]  /*64ff0*/  STL.64 [R1+0x38f0], R150 ;  /* 0x0038f09601007387 */ /* 0x010fe80000100a00 */
[----:B---3--:R-:W-:Y:S04]  /*65000*/  STL.64 [R1+0x38e8], R148 ;  /* 0x0038e89401007387 */ /* 0x008fe80000100a00 */
        /* <DEDUP_REMOVED lines=196> */
[----:B------:R-:W4:Y:S01]  /*65c50*/  LDL.LU R5, [R1+0x3ab8] ;  /* 0x003ab80001057983 */ /* 0x000f220000300800 */
[----:B--2---:R-:W-:Y:S01]  /*65c60*/  WARPGROUP.ARRIVE ;  /* 0x00000000000079c5 */ /* 0x004fe20000000000 */
[----:B------:R-:W-:-:S02]  /*65c70*/  UIADD3.64 UR10, UR6, 0x2002, URZ ;  /* 0x00002002060a7897 */ /* 0x000fc4000fffe03f */
[----:B------:R-:W2:Y:S03]  /*65c80*/  LDL.LU R228, [R1+0x3ab4] ;  /* 0x003ab40001e47983 */ /* 0x000ea60000300800 */
[----:B------:R-:W-:Y:S01]  /*65c90*/  HGMMA.64x256x8.F32.TF32 R24, gdesc[UR12], R24, gsb0 ;  /* 0x07e000000c1879f0 */ /* 0x000fe20008002818 */
[----:B------:R-:W-:Y:S01]  /*65ca0*/  UIADD3.64 UR14, UR6, 0x2004, URZ ;  /* 0x00002004060e7897 */ /* 0x000fe2000fffe03f */
[----:B------:R-:W2:Y:S01]  /*65cb0*/  LDL.LU R229, [R1+0x3ab0] ;  /* 0x003ab00001e57983 */ /* 0x000ea20000300800 */
[----:B------:R-:W-:Y:S02]  /*65cc0*/  UIADD3.64 UR18, UR4, 0xbfe, URZ ;  /* 0x00000bfe04127897 */ /* 0x000fe4000fffe03f */
[----:B------:R-:W-:Y:S01]  /*65cd0*/  UIADD3.64 UR22, UR6, 0x27fe, URZ ;  /* 0x000027fe06167897 */ /* 0x000fe2000fffe03f */
[----:B------:R-:W2:Y:S01]  /*65ce0*/  LDL.LU R160, [R1+0x3aac] ;  /* 0x003aac0001a07983 */ /* 0x000ea20000300800 */
[----:B------:R-:W-:-:S02]  /*65cf0*/  UIADD3.64 UR26, UR6, 0x2804, URZ ;  /* 0x00002804061a7897 */ /* 0x000fc4000fffe03f */
[----:B------:R-:W-:Y:S01]  /*65d00*/  UIADD3.64 UR30, UR6, 0x2ffe, URZ ;  /* 0x00002ffe061e7897 */ /* 0x000fe2000fffe03f */
[----:B------:R-:W2:Y:S01]  /*65d10*/  LDL.LU R161, [R1+0x3aa8] ;  /* 0x003aa80001a17983 */ /* 0x000ea20000300800 */
[----:B------:R-:W-:Y:S02]  /*65d20*/  UIADD3.64 UR34, UR6, 0x3000, URZ ;  /* 0x0000300006227897 */ /* 0x000fe4000fffe03f */
[----:B------:R-:W-:Y:S01]  /*65d30*/  UIADD3.64 UR38, UR6, 0x3002, URZ ;  /* 0x0000300206267897 */ /* 0x000fe2000fffe03f */
[----:B------:R-:W2:Y:S01]  /*65d40*/  LDL.LU R162, [R1+0x3aa4] ;  /* 0x003aa40001a27983 */ /* 0x000ea20000300800 */
[----:B------:R-:W-:Y:S02]  /*65d50*/  UIADD3.64 UR42, UR6, 0x3004, URZ ;  /* 0x00003004062a7897 */ /* 0x000fe4000fffe03f */
[----:B------:R-:W-:Y:S01]  /*65d60*/  UIADD3.64 UR46, UR6, 0x37fe, URZ ;  /* 0x000037fe062e7897 */ /* 0x000fe2000fffe03f */
[----:B------:R-:W2:Y:S01]  /*65d70*/  LDL.LU R163, [R1+0x3aa0] ;  /* 0x003aa00001a37983 */ /* 0x000ea20000300800 */
[----:B------:R-:W-:Y:S01]  /*65d80*/  UIADD3.64 UR50, UR6, 0x3800, URZ ;  /* 0x0000380006327897 */ /* 0x000fe2000fffe03f */
[----:B------:R-:W-:Y:S01]  /*65d90*/  UMOV UR54, UR60 ;  /* 0x0000003c00367c82 */ /* 0x000fe20008000000 */
[----:B------:R-:W-:Y:S01]  /*65da0*/  UMOV UR55, UR61 ;  /* 0x0000003d00377c82 */ /* 0x000fe20008000000 */
[----:B------:R-:W-:Y:S01]  /*65db0*/  UIADD3.64 UR58, UR6, 0x3804, URZ ;  /* 0x00003804063a7897 */ /* 0x000fe2000fffe03f */
        /* <DEDUP_REMOVED lines=15> */
[----:B---3--:R-:W-:-:S03]  /*65eb0*/  R2UR UR16, R252 ;  /* 0x00000000fc1072ca */ /* 0x008fc600000e0000 */
[----:B------:R-:W3:Y:S01]  /*65ec0*/  LDL.LU R185, [R1+0x3a60] ;  /* 0x003a600001b97983 */ /* 0x000ee20000300800 */
[----:B------:R-:W1:Y:S03]  /*65ed0*/  LDC R252, c[0x0][0x230] ;  /* 0x00008c00fffc7b82 */ /* 0x000e660000000800 */
        /* <DEDUP_REMOVED lines=19> */
[----:B----4-:R-:W-:-:S03]  /*66010*/  R2UR UR12, R3 ;  /* 0x00000000030c72ca */ /* 0x010fc600000e0000 */
[----:B------:R-:W4:Y:S01]  /*66020*/  LDL.LU R207, [R1+0x3a10] ;  /* 0x003a100001cf7983 */ /* 0x000f220000300800 */
[----:B------:R-:W-:-:S03]  /*66030*/  R2UR UR13, R5 ;  /* 0x00000000050d72ca */ /* 0x000fc600000e0000 */
[----:B------:R-:W3:Y:S04]  /*66040*/  LDL.LU R208, [R1+0x3a0c] ;  /* 0x003a0c0001d07983 */ /* 0x000ee80000300800 */
[----:B------:R-:W4:Y:S04]  /*66050*/  LDL.LU R209, [R1+0x3a08] ;  /* 0x003a080001d17983 */ /* 0x000f280000300800 */
        /* <DEDUP_REMOVED lines=16> */
[----:B------:R-:W4:Y:S04]  /*66160*/  LDL.LU R225, [R1+0x39c4] ;  /* 0x0039c40001e17983 */ /* 0x000f280000300800 */
[----:B------:R-:W4:Y:S04]  /*66170*/  LDL.LU R14, [R1+0x39c0] ;  /* 0x0039c000010e7983 */ /* 0x000f280000300800 */
[----:B------:R-:W4:Y:S04]  /*66180*/  LDL.LU R8, [R1+0x39bc] ;  /* 0x0039bc0001087983 */ /* 0x000f280000300800 */
[----:B------:R-:W4:Y:S04]  /*66190*/  LDL.LU R2, [R1+0x39b8] ;  /* 0x0039b80001027983 */ /* 0x000f280000300800 */
[----:B------:R-:W4:Y:S04]  /*661a0*/  LDL.LU R12, [R1+0x39b4] ;  /* 0x0039b400010c7983 */ /* 0x000f280000300800 */
[----:B------:R-:W4:Y:S01]  /*661b0*/  LDL.LU R250, [R1+0x39b0] ;  /* 0x0039b00001fa7983 */ /* 0x000f220000300800 */
[----:B------:R-:W-:-:S02]  /*661c0*/  WARPGROUP.DEPBAR.LE gsb0, 0x0 ;  /* 0x00008000000079c5 */ /* 0x000fc40000010000 */
[----:B------:R-:W-:Y:S01]  /*661d0*/  WARPGROUP.ARRIVE ;  /* 0x00000000000079c5 */ /* 0x000fe20000000000 */
[----:B------:R-:W4:Y:S04]  /*661e0*/  LDL.LU R251, [R1+0x39ac] ;  /* 0x0039ac0001fb7983 */ /* 0x000f280000300800 */
[----:B------:R-:W4:Y:S01]  /*661f0*/  LDL.LU R244, [R1+0x39a8] ;  /* 0x0039a80001f47983 */ /* 0x000f220000300800 */
[----:B------:R-:W-:Y:S01]  /*66200*/  HGMMA.64x256x8.F32.TF32 R24, gdesc[UR8], R24, gsb0 ;  /* 0x07e00000081879f0 */ /* 0x000fe20008002818 */
[----:B------:R-:W-:Y:S01]  /*66210*/  UMOV UR8, UR18 ;  /* 0x0000001200087c82 */ /* 0x000fe20008000000 */
[----:B------:R-:W-:Y:S01]  /*66220*/  UMOV UR9, UR19 ;  /* 0x0000001300097c82 */ /* 0x000fe20008000000 */
[----:B------:R-:W-:Y:S01]  /*66230*/  UMOV UR10, UR22 ;  /* 0x00000016000a7c82 */ /* 0x000fe20008000000 */
[----:B------:R-:W-:Y:S01]  /*66240*/  UMOV UR11, UR23 ;  /* 0x00000017000b7c82 */ /* 0x000fe20008000000 */
[----:B------:R-:W4:Y:S01]  /*66250*/  LDL.LU R245, [R1+0x39a4] ;  /* 0x0039a40001f57983 */ /* 0x000f220000300800 */
[----:B------:R-:W-:-:S02]  /*66260*/  WARPGROUP.DEPBAR.LE gsb0, 0x0 ;  /* 0x00008000000079c5 */ /* 0x000fc40000010000 */
[----:B------:R-:W-:Y:S01]  /*66270*/  WARPGROUP.ARRIVE ;  /* 0x00000000000079c5 */ /* 0x000fe20000000000 */
[----:B------:R-:W-:Y:S01]  /*66280*/  UIADD3.64 UR18, UR6, 0x2800, URZ ;  /* 0x0000280006127897 */ /* 0x000fe2000fffe03f */
[----:B------:R-:W4:-:S15]  /*66290*/  LDL.LU R238, [R1+0x39a0] ;  /* 0x0039a00001ee7983 */ /* 0x000f1e0000300800 */
[----:B------:R-:W-:-:S03]  /*662a0*/  NOP ;  /* 0x0000000000007918 */ /* 0x000fc60000000000 */
[----:B------:R-:W-:Y:S01]  /*662b0*/  HGMMA.64x256x8.F32.TF32 R24, gdesc[UR12], R24, gsb0 ;  /* 0x07e000000c1879f0 */ /* 0x000fe20008002818 */
[----:B------:R-:W-:Y:S01]  /*662c0*/  UIADD3.64 UR22, UR6, 0x2802, URZ ;  /* 0x0000280206167897 */ /* 0x000fe2000fffe03f */
        /* <DEDUP_REMOVED lines=40> */
[----:B--2---:R-:W-:-:S03]  /*66550*/  IMAD.MOV.U32 R4, RZ, RZ, R228 ;  /* 0x000000ffff047224 */ /* 0x004fc600078e00e4 */
[----:B------:R-:W2:Y:S01]  /*66560*/  LDL.LU.64 R152, [R1+0x1e0] ;  /* 0x0001e00001987983 */ /* 0x000ea20000300a00 */
[----:B------:R-:W-:-:S03]  /*66570*/  MOV R5, R229 ;  /* 0x000000e500057202 */ /* 0x000fc60000000f00 */
[----:B------:R-:W2:Y:S04]  /*66580*/  LDL.LU.64 R154, [R1+0x1e8] ;  /* 0x0001e800019a7983 */ /* 0x000ea80000300a00 */
[----:B------:R-:W2:Y:S04]  /*66590*/  LDL.LU.64 R156, [R1+0x1f0] ;  /* 0x0001f000019c7983 */ /* 0x000ea80000300a00 */
[----:B------:R-:W2:Y:S04]  /*665a0*/  LDL.LU.64 R158, [R1+0x1f8] ;  /* 0x0001f800019e7983 */ /* 0x000ea80000300a00 */
[----:B------:R-:W2:Y:S01]  /*665b0*/  LDL.LU.64 R228, [R1+0x38f8] ;  /* 0x0038f80001e47983 */ /* 0x000ea20000300a00 */
[----:B------:R-:W-:-:S02]  /*665c0*/  WARPGROUP.DEPBAR.LE gsb0, 0x0 ;  /* 0x00008000000079c5 */ /* 0x000fc40000010000 */
[----:B------:R-:W-:-:S06]  /*665d0*/  WARPGROUP.ARRIVE ;  /* 0x00000000000079c5 */ /* 0x000fcc0000000000 */
[----:B------:R-:W-:Y:S03]  /*665e0*/  HGMMA.64x256x8.F32.TF32 R24, gdesc[UR8], R24, gsb0 ;  /* 0x07e00000081879f0 */ /* 0x000fe60008002818 */
[----:B------:R-:W-:Y:S02]  /*665f0*/  WARPGROUP.DEPBAR.LE gsb0, 0x0 ;  /* 0x00008000000079c5 */ /* 0x000fe40000010000 */
[----:B------:R-:W-:-:S15]  /*66600*/  WARPGROUP.ARRIVE ;  /* 0x00000000000079c5 */ /* 0x000fde0000000000 */
[----:B------:R-:W-:-:S08]  /*66610*/  NOP ;  /* 0x0000000000007918 */ /* 0x000fd00000000000 */
        /* <DEDUP_REMOVED lines=169> */
[----:B---3--:R-:W-:Y:S01]  /*670b0*/  R2UR UR54, R226 ;  /* 0x00000000e23672ca */ /* 0x008fe200000e0000 */
[----:B------:R-:W-:Y:S01]  /*670c0*/  UIADD3.64 UR56, UR4, 0x600, URZ ;  /* 0x0000060004387897 */ /* 0x000fe2000fffe03f */
[----:B----4-:R-:W-:Y:S01]  /*670d0*/  R2UR UR55, R227 ;  /* 0x00000000e33772ca */ /* 0x010fe200000e0000 */
[----:B------:R-:W-:Y:S01]  /*670e0*/  UMOV UR58, UR6 ;  /* 0x00000006003a7c82 */ /* 0x000fe20008000000 */
[----:B------:R-:W-:Y:S01]  /*670f0*/  UMOV UR59, UR7 ;  /* 0x00000007003b7c82 */ /* 0x000fe20008000000 */
[----:B------:R-:W-:Y:S01]  /*67100*/  UIADD3.64 UR52, UR4, 0x602, URZ ;  /* 0x0000060204347897 */ /* 0x000fe2000fffe03f */
[----:B------:R-:W-:Y:S02]  /*67110*/  R2UR UR14, R222 ;  /* 0x00000000de0e72ca */ /* 0x000fe400000e0000 */
[----:B------:R-:W-:Y:S01]  /*67120*/  R2UR UR15, R223 ;  /* 0x00000000df0f72ca */ /* 0x000fe200000e0000 */
[----:B------:R-:W-:Y:S01]  /*67130*/  UIADD3.64 UR12, UR4, 0x604, URZ ;  /* 0x00000604040c7897 */ /* 0x000fe2000fffe03f */
[----:B------:R-:W-:Y:S01]  /*67140*/  R2UR UR50, R220 ;  /* 0x00000000dc3272ca */ /* 0x000fe200000e0000 */
[----:B------:R-:W-:Y:S01]  /*67150*/  UIADD3.64 UR48, UR4, 0xdfe, URZ ;  /* 0x00000dfe04307897 */ /* 0x000fe2000fffe03f */
[----:B------:R-:W-:Y:S01]  /*67160*/  R2UR UR51, R221 ;  /* 0x00000000dd3372ca */ /* 0x000fe200000e0000 */
[----:B------:R-:W-:Y:S01]  /*67170*/  UIADD3.64 UR44, UR4, 0xe00, URZ ;  /* 0x00000e00042c7897 */ /* 0x000fe2000fffe03f */
[----:B------:R-:W-:Y:S01]  /*67180*/  R2UR UR46, R218 ;  /* 0x00000000da2e72ca */ /* 0x000fe200000e0000 */
[----:B------:R-:W-:Y:S01]  /*67190*/  UIADD3.64 UR40, UR4, 0xe02, URZ ;  /* 0x00000e0204287897 */ /* 0x000fe2000fffe03f */
[----:B------:R-:W-:Y:S01]  /*671a0*/  R2UR UR47, R219 ;  /* 0x00000000db2f72ca */ /* 0x000fe200000e0000 */
[----:B--2---:R-:W-:Y:S01]  /*671b0*/  WARPGROUP.ARRIVE ;  /* 0x00000000000079c5 */ /* 0x004fe20000000000 */
[----:B------:R-:W-:Y:S01]  /*671c0*/  R2UR UR42, R216 ;  /* 0x00000000d82a72ca */ /* 0x000fe200000e0000 */
[----:B------:R-:W-:Y:S01]  /*671d0*/  UIADD3.64 UR36, UR4, 0xe04, URZ ;  /* 0x00000e0404247897 */ /* 0x000fe2000fffe03f */
[----:B------:R-:W-:Y:S01]  /*671e0*/  R2UR UR43, R217 ;  /* 0x00000000d92b72ca */ /* 0x000fe200000e0000 */
[----:B------:R-:W-:Y:S01]  /*671f0*/  UIADD3.64 UR32, UR4, 0x15fe, URZ ;  /* 0x000015fe04207897 */ /* 0x000fe2000fffe03f */
[----:B------:R-:W-:Y:S01]  /*67200*/  R2UR UR38, R214 ;  /* 0x00000000d62672ca */ /* 0x000fe200000e0000 */
[----:B------:R-:W-:Y:S01]  /*67210*/  HGMMA.64x256x8.F32.TF32 R32, gdesc[UR8], R32, gsb0 ;  /* 0x07e00000082079f0 */ /* 0x000fe20008002820 */
        /* <DEDUP_REMOVED lines=9> */
[----:B------:R-:W2:Y:S01]  /*672b0*/  LDL.LU.64 R30, [R1+0x3710] ;  /* 0x00371000011e7983 */ /* 0x000ea20000300a00 */
[----:B------:R-:W-:-:S02]  /*672c0*/  R2UR UR26, R208 ;  /* 0x00000000d01a72ca */ /* 0x000fc400000e0000 */
[----:B------:R-:W-:Y:S02]  /*672d0*/  R2UR UR27, R209 ;  /* 0x00000000d11b72ca */ /* 0x000fe400000e0000 */
[----:B------:R-:W-:Y:S02]  /*672e0*/  R2UR UR22, R206 ;  /* 0x00000000ce1672ca */ /* 0x000fe400000e0000 */
[----:B------:R-:W-:Y:S02]  /*672f0*/  R2UR UR23, R207 ;  /* 0x00000000cf1772ca */ /* 0x000fe400000e0000 */
[----:B------:R-:W-:Y:S02]  /*67300*/  R2UR UR18, R204 ;  /* 0x00000000cc1272ca */ /* 0x000fe400000e0000 */
[----:B------:R-:W-:Y:S01]  /*67310*/  R2UR UR19, R205 ;  /* 0x00000000cd1372ca */ /* 0x000fe200000e0000 */
[----:B------:R-:W-:Y:S01]  /*67320*/  UMOV UR6, UR12 ;  /* 0x0000000c00067c82 */ /* 0x000fe20008000000 */
[----:B------:R-:W-:Y:S01]  /*67330*/  UMOV UR7, UR13 ;  /* 0x0000000d00077c82 */ /* 0x000fe20008000000 */
[----:B------:R-:W-:Y:S01]  /*67340*/  R2UR UR10, R246 ;  /* 0x00000000f60a72ca */ /* 0x000fe200000e0000 */
[----:B------:R-:W2:Y:S01]  /*67350*/  LDL.LU.64 R28, [R1+0x3708] ;  /* 0x00370800011c7983 */ /* 0x000ea20000300a00 */
[----:B------:R-:W-:-:S02]  /*67360*/  R2UR UR11, R247 ;  /* 0x00000000f70b72ca */ /* 0x000fc400000e0000 */
[----:B------:R-:W-:Y:S01]  /*67370*/  MOV R5, UR57 ;  /* 0x0000003900057c02 */ /* 0x000fe20008000f00 */
[----:B------:R-:W2:Y:S01]  /*67380*/  LDL.LU.64 R26, [R1+0x3700] ;  /* 0x00370000011a7983 */ /* 0x000ea20000300a00 */
[----:B------:R-:W-:-:S03]  /*67390*/  MOV R3, UR56 ;  /* 0x0000003800037c02 */ /* 0x000fc60008000f00 */
        /* <DEDUP_REMOVED lines=11> */
[----:B------:R-:W4:Y:S01]  /*67450*/  LDL.LU.64 R204, [R1+0x36a0] ;  /* 0x0036a00001cc7983 */ /* 0x000f220000300a00 */
        /* <DEDUP_REMOVED lines=43> */
[----:B------:R-:W-:Y:S02]  /*67710*/  R2UR UR14, R202 ;  /* 0x00000000ca0e72ca */ /* 0x000fe400000e0000 */
[----:B------:R-:W-:Y:S01]  /*67720*/  R2UR UR15, R203 ;  /* 0x00000000cb0f72ca */ /* 0x000fe200000e0000 */
[----:B------:R-:W-:Y:S01]  /*67730*/  UIADD3.64 UR12, UR4, 0x1e00, URZ ;  /* 0x00001e00040c7897 */ /* 0x000fe2000fffe03f */
[----:B------:R-:W4:Y:S01]  /*67740*/  LDL.LU.64 R202, [R1+0x3698] ;  /* 0x0036980001ca7983 */ /* 0x000f220000300a00 */
[----:B------:R-:W-:Y:S01]  /*67750*/  UMOV UR56, UR8 ;  /* 0x0000000800387c82 */ /* 0x000fe20008000000 */
[----:B------:R-:W-:Y:S01]  /*67760*/  UMOV UR57, UR9 ;  /* 0x0000000900397c82 */ /* 0x000fe20008000000 */
[----:B------:R-:W-:Y:S02]  /*67770*/  WARPGROUP.DEPBAR.LE gsb0, 0x0 ;  /* 0x00008000000079c5 */ /* 0x000fe40000010000 */
[----:B------:R-:W-:Y:S01]  /*67780*/  WARPGROUP.ARRIVE ;  /* 0x00000000000079c5 */ /* 0x000fe20000000000 */
[----:B------:R-:W-:Y:S01]  /*67790*/  UMOV UR50, UR6 ;  /* 0x0000000600327c82 */ /* 0x000fe20008000000 */
[----:B------:R-:W-:Y:S01]  /*677a0*/  UMOV UR51, UR7 ;  /* 0x0000000700337c82 */ /* 0x000fe20008000000 */
[----:B------:R-:W4:-:S15]  /*677b0*/  LDL.LU.64 R246, [R1+0x3690] ;  /* 0x0036900001f67983 */ /* 0x000f1e0000300a00 */
[----:B------:R-:W-:Y:S01]  /*677c0*/  HGMMA.64x256x8.F32.TF32 R32, gdesc[UR16], R32, gsb0 ;  /* 0x07e00000102079f0 */ /* 0x000fe20008002820 */
[----:B------:R-:W-:Y:S02]  /*677d0*/  UIADD3.64 UR8, UR4, 0x1e02, URZ ;  /* 0x00001e0204087897 */ /* 0x000fe4000fffe03f */
        /* <DEDUP_REMOVED lines=8> */
[----:B------:R-:W-:Y:S02]  /*67860*/  WARPGROUP.DEPBAR.LE gsb0, 0x0 ;  /* 0x00008000000079c5 */ /* 0x000fe40000010000 */
[----:B------:R-:W-:-:S15]  /*67870*/  WARPGROUP.ARRIVE ;  /* 0x00000000000079c5 */ /* 0x000fde0000000000 */
[----:B------:R-:W-:-:S05]  /*67880*/  NOP ;  /* 0x0000000000007918 */ /* 0x000fca0000000000 */
[----:B------:R-:W-:Y:S03]  /*67890*/  HGMMA.64x256x8.F32.TF32 R32, gdesc[UR8], R32, gsb0 ;  /* 0x07e00000082079f0 */ /* 0x000fe60008002820 */
[----:B------:R-:W-:Y:S02]  /*678a0*/  WARPGROUP.DEPBAR.LE gsb0, 0x0 ;  /* 0x00008000000079c5 */ /* 0x000fe40000010000 */
[----:B------:R-:W-:-:S15]  /*678b0*/  WARPGROUP.ARRIVE ;  /* 0x00000000000079c5 */ /* 0x000fde0000000000 */
[----:B------:R-:W-:-:S08]  /*678c0*/  NOP ;  /* 0x0000000000007918 */ /* 0x000fd00000000000 */
[----:B------:R-:W-:Y:S03]  /*678d0*/  HGMMA.64x256x8.F32.TF32 R32, gdesc[UR4], R32, gsb0 ;  /* 0x07e00000042079f0 */ /* 0x000fe60008002820 */
[----:B------:R-:W-:Y:S02]  /*678e0*/  WARPGROUP.DEPBAR.LE gsb0, 0x0 ;  /* 0x00008000000079c5 */ /* 0x000fe40000010000 */
[----:B------:R-:W-:Y:S04]  /*678f0*/  STL.64 [R1], R32 ;  /* 0x0000002001007387 */ /* 0x000fe80000100a00 */
        /* <DEDUP_REMOVED lines=64> */
[----:B------:R-:W4:Y:S04]  /*67d00*/  LDL.LU.64 R156, [R1+0x3678] ;  /* 0x00367800019c7983 */ /* 0x000f280000300a00 */
[----:B------:R-:W4:Y:S04]  /*67d10*/  LDL.LU.64 R154, [R1+0x3670] ;  /* 0x00367000019a7983 */ /* 0x000f280000300a00 */
[----:B------:R-:W4:Y:S04]  /*67d20*/  LDL.LU.64 R152, [R1+0x3668] ;  /* 0x0036680001987983 */ /* 0x000f280000300a00 */
        /* <DEDUP_REMOVED lines=61> */
[----:B------:R-:W-:Y:S02]  /*68100*/  R2UR UR59, R235 ;  /* 0x00000000eb3b72ca */ /* 0x000fe400000e0000 */
[----:B------:R-:W-:Y:S02]  /*68110*/  R2UR UR54, R196 ;  /* 0x00000000c43672ca */ /* 0x000fe400000e0000 */
[----:B------:R-:W-:Y:S02]  /*68120*/  R2UR UR55, R197 ;  /* 0x00000000c53772ca */ /* 0x000fe400000e0000 */
[----:B------:R-:W-:Y:S02]  /*68130*/  R2UR UR46, R184 ;  /* 0x00000000b82e72ca */ /* 0x000fe400000e0000 */
[----:B------:R-:W-:Y:S02]  /*68140*/  R2UR UR47, R185 ;  /* 0x00000000b92f72ca */ /* 0x000fe400000e0000 */
        /* <DEDUP_REMOVED lines=15> */
[----:B------:R-:W-:Y:S01]  /*68240*/  R2UR UR15, R163 ;  /* 0x00000000a30f72ca */ /* 0x000fe200000e0000 */
[----:B------:R-:W-:Y:S01]  /*68250*/  UMOV UR10, UR60 ;  /* 0x0000003c000a7c82 */ /* 0x000fe20008000000 */
[----:B------:R-:W-:Y:S01]  /*68260*/  UMOV UR11, UR61 ;  /* 0x0000003d000b7c82 */ /* 0x000fe20008000000 */
[----:B------:R-:W4:Y:S01]  /*68270*/  LDL.LU.64 R234, [R1+0x3480] ;  /* 0x0034800001ea7983 */ /* 0x000f220000300a00 */
[----:B--2---:R-:W-:-:S06]  /*68280*/  WARPGROUP.ARRIVE ;  /* 0x00000000000079c5 */ /* 0x004fcc0000000000 */
[----:B------:R-:W-:Y:S01]  /*68290*/  HGMMA.64x256x8.F32.TF32 R24, gdesc[UR56], R24, gsb0 ;  /* 0x07e00000381879f0 */ /* 0x000fe20008002818 */
[----:B------:R-:W-:Y:S02]  /*682a0*/  R2UR UR57, R5 ;  /* 0x00000000053972ca */ /* 0x000fe400000e0000 */
[----:B------:R-:W-:Y:S02]  /*682b0*/  R2UR UR56, R3 ;  /* 0x00000000033872ca */ /* 0x000fe400000e0000 */
[----:B------:R-:W-:Y:S01]  /*682c0*/  R2UR UR58, R200 ;  /* 0x00000000c83a72ca */ /* 0x000fe200000e0000 */
[----:B------:R-:W1:Y:S01]  /*682d0*/  LDC R3, c[0x0][0x230] ;  /* 0x00008c00ff037b82 */ /* 0x000e620000000800 */
[----:B------:R-:W-:Y:S02]  /*682e0*/  R2UR UR59, R201 ;  /* 0x00000000c93b72ca */ /* 0x000fe400000e0000 */
[----:B------:R-:W2:Y:S04]  /*682f0*/  LDL.LU.64 R200, [R1+0x3478] ;  /* 0x0034780001c87983 */ /* 0x000ea80000300a00 */
[----:B------:R-:W2:Y:S01]  /*68300*/  LDL.LU.64 R196, [R1+0x3470] ;  /* 0x0034700001c47983 */ /* 0x000ea20000300a00 */
[----:B------:R-:W-:-:S02]  /*68310*/  WARPGROUP.DEPBAR.LE gsb0, 0x0 ;  /* 0x00008000000079c5 */ /* 0x000fc40000010000 */
[----:B------:R-:W-:-:S12]  /*68320*/  WARPGROUP.ARRIVE ;  /* 0x00000000000079c5 */ /* 0x000fd80000000000 */
[----:B------:R-:W-:Y:S03]  /*68330*/  HGMMA.64x256x8.F32.TF32 R24, gdesc[UR56], R24, gsb0 ;  /* 0x07e00000381879f0 */ /* 0x000fe60008002818 */
[----:B------:R-:W-:Y:S02]  /*68340*/  WARPGROUP.DEPBAR.LE gsb0, 0x0 ;  /* 0x00008000000079c5 */ /* 0x000fe40000010000 */
[----:B------:R-:W-:-:S15]  /*68350*/  WARPGROUP.ARRIVE ;  /* 0x00000000000079c5 */ /* 0x000fde0000000000 */
[----:B------:R-:W-:-:S08]  /*68360*/  NOP ;  /* 0x0000000000007918 */ /* 0x000fd00000000000 */
[----:B------:R-:W-:Y:S01]  /*68370*/  HGMMA.64x256x8.F32.TF32 R24, gdesc[UR52], R24, gsb0 ;  /* 0x07e00000341879f0 */ /* 0x000fe20008002818 */
[----:B------:R-:W-:Y:S02]  /*68380*/  R2UR UR54, R192 ;  /* 0x00000000c03672ca */ /* 0x000fe400000e0000 */
[----:B------:R-:W-:Y:S01]  /*68390*/  R2UR UR55, R193 ;  /* 0x00000000c13772ca */ /* 0x000fe200000e0000 */
[----:B------:R-:W-:Y:S01]  /*683a0*/  UMOV UR52, UR50 ;  /* 0x0000003200347c82 */ /* 0x000fe20008000000 */
[----:B------:R-:W-:Y:S01]  /*683b0*/  UMOV UR53, UR51 ;  /* 0x0000003300357c82 */ /* 0x000fe20008000000 */
[----:B------:R-:W-:Y:S01]  /*683c0*/  R2UR UR50, R188 ;  /* 0x00000000bc3272ca */ /* 0x000fe200000e0000 */
[----:B------:R-:W2:Y:S01]  /*683d0*/  LDL.LU.64 R192, [R1+0x3468] ;  /* 0x0034680001c07983 */ /* 0x000ea20000300a00 */
[----:B------:R-:W-:-:S03]  /*683e0*/  R2UR UR51, R189 ;  /* 0x00000000bd3372ca */ /* 0x000fc600000e0000 */
        /* <DEDUP_REMOVED lines=8> */
[----:B------:R-:W3:Y:S04]  /*68470*/  LDL.LU R6, [R1+0x1538] ;  /* 0x0015380001067983 */ /* 0x000ee80000300800 */
[----:B------:R-:W2:Y:S04]  /*68480*/  LDL.LU.64 R164, [R1+0x3420] ;  /* 0x0034200001a47983 */ /* 0x000ea80000300a00 */
[----:B------:R-:W4:Y:S04]  /*68490*/  LDL.LU R5, [R1+0x153c] ;  /* 0x00153c0001057983 */ /* 0x000f280000300800 */
[----:B------:R-:W2:Y:S04]  /*684a0*/  LDL.LU.64 R162, [R1+0x3418] ;  /* 0x0034180001a27983 */ /* 0x000ea80000300a00 */
[----:B------:R-:W2:Y:S04]  /*684b0*/  LDL.LU R15, [R1+0x1554] ;  /* 0x00155400010f7983 */ /* 0x000ea80000300800 */
[----:B------:R-:W2:Y:S01]  /*684c0*/  LDL.LU R4, [R1+0x1558] ;  /* 0x0015580001047983 */ /* 0x000ea20000300800 */
        /* <DEDUP_REMOVED lines=45> */
[----:B------:R-:W-:Y:S02]  /*687a0*/  WARPGROUP.DEPBAR.LE gsb0, 0x0 ;  /* 0x00008000000079c5 */ /* 0x000fe40000010000 */
[----:B------:R-:W-:-:S15]  /*687b0*/  WARPGROUP.ARRIVE ;  /* 0x00000000000079c5 */ /* 0x000fde0000000000 */
[----:B------:R-:W-:-:S07]  /*687c0*/  NOP ;  /* 0x0000000000007918 */ /* 0x000fce0000000000 */
[----:B------:R-:W-:Y:S01]  /*687d0*/  HGMMA.64x256x8.F32.TF32 R24, gdesc[UR8], R24, gsb0 ;  /* 0x07e00000081879f0 */ /* 0x000fe20008002818 */
[----:B------:R-:W-:Y:S02]  /*687e0*/  R2UR UR61, R8 ;  /* 0x00000000083d72ca */ /* 0x000fe400000e0000 */
[----:B------:R-:W2:Y:S01]  /*687f0*/  LDC R8, c[0x0][0x238] ;  /* 0x00008e00ff087b82 */ /* 0x000ea20000000800 */
[----:B------:R-:W-:Y:S01]  /*68800*/  VIADD R252, R252, 0x7f ;  /* 0x0000007ffcfc7836 */ /* 0x000fe20000000000 */
[----:B------:R-:W-:-:S04]  /*68810*/  R2UR UR60, R14 ;  /* 0x000000000e3c72ca */ /* 0x000fc800000e0000 */
[----:B------:R-:W-:Y:S01]  /*68820*/  SHF.R.S32.HI R14, RZ, 0x1f, R252 ;  /* 0x0000001fff0e7819 */ /* 0x000fe200000114fc */
[----:B-1----:R-:W-:-:S03]  /*68830*/  VIADD R3, R3, 0xffffff00 ;  /* 0xffffff0003037836 */ /* 0x002fc60000000000 */
[----:B------:R-:W-:Y:S01]  /*68840*/  LEA.HI R14, R14, R252, RZ, 0x7 ;  /* 0x000000fc0e0e7211 */ /* 0x000fe200078f38ff */
[----:B---3--:R-:W-:-:S03]  /*68850*/  IMAD R3, R6, -0x80, R3 ;  /* 0xffffff8006037824 */ /* 0x008fc600078e0203 */
[----:B------:R-:W-:Y:S02]  /*68860*/  SHF.R.S32.HI R14, RZ, 0x7, R14 ;  /* 0x00000007ff0e7819 */ /* 0x000fe4000001140e */
[----:B------:R-:W-:-:S03]  /*68870*/  ISETP.GT.AND P2, PT, R3, RZ, PT ;  /* 0x000000ff0300720c */ /* 0x000fc60003f44270 */
[----:B------:R-:W-:Y:S01]  /*68880*/  VIADD R14, R14, 0xfffffffe ;  /* 0xfffffffe0e0e7836 */ /* 0x000fe20000000000 */
[----:B----4-:R-:W-:Y:S02]  /*68890*/  IADD3 R5, R5, 0x1, RZ ;  /* 0x0000000105057810 */ /* 0x010fe40007ffe0ff */
[----:B------:R-:W-:Y:S01]  /*688a0*/  SEL R252, RZ, 0x4, !P2 ;  /* 0x00000004fffc7807 */ /* 0x000fe20005000000 */
[----:B--2---:R-:W-:Y:S01]  /*688b0*/  IMAD.SHL.U32 R8, R8, 0x80, RZ ;  /* 0x0000008008087824 */ /* 0x004fe200078e00ff */
[----:B------:R-:W-:Y:S02]  /*688c0*/  ISETP.GE.AND P1, PT, R6, R14, PT ;  /* 0x0000000e0600720c */ /* 0x000fe40003f26270 */
[----:B------:R-:W-:Y:S02]  /*688d0*/  ISETP.GT.AND P4, PT, R5, 0x2, PT ;  /* 0x000000020500780c */ /* 0x000fe40003f84270 */
[----:B------:R-:W-:Y:S02]  /*688e0*/  SHF.L.U32 R8, R8, 0x2, RZ ;  /* 0x0000000208087819 */ /* 0x000fe400000006ff */
[----:B------:R-:W-:-:S02]  /*688f0*/  SEL R252, R252, RZ, !P1 ;  /* 0x000000fffcfc7207 */ /* 0x000fc40004800000 */
[----:B------:R-:W-:Y:S02]  /*68900*/  SEL R14, R5, RZ, !P4 ;  /* 0x000000ff050e7207 */ /* 0x000fe40006000000 */
[----:B------:R-:W-:Y:S02]  /*68910*/  IADD3 R4, P5, R4, R8, RZ ;  /* 0x0000000804047210 */ /* 0x000fe40007fbe0ff */
[----:B------:R-:W-:Y:S01]  /*68920*/  ISETP.NE.U32.AND P2, PT, R252, RZ, PT ;  /* 0x000000fffc00720c */ /* 0x000fe20003f45070 */
[----:B------:R-:W-:Y:S02]  /*68930*/  IMAD R252, R14, 0x20000, R225 ;  /* 0x000200000efc7824 */ /* 0x000fe400078e02e1 */
[----:B------:R-:W-:Y:S01]  /*68940*/  IMAD.X R15, R15, 0x1, R2, P5 ;  /* 0x000000010f0f7824 */ /* 0x000fe200028e0602 */
[----:B------:R-:W-:Y:S02]  /*68950*/  MOV R160, R4 ;  /* 0x0000000400a07202 */ /* 0x000fe40000000f00 */
[----:B------:R-:W-:Y:S01]  /*68960*/  IADD3 R5, R12, 0x100000, R252 ;  /* 0x001000000c057810 */ /* 0x000fe20007ffe0fc */
[----:B------:R-:W-:Y:S01]  /*68970*/  IMAD.MOV.U32 R161, RZ, RZ, R15 ;  /* 0x000000ffffa17224 */ /* 0x000fe200078e000f */
[----:B------:R1:W-:Y:S04]  /*68980*/  STL [R1+0x153c], R14 ;  /* 0x00153c0e01007387 */ /* 0x0003e80000100800 */
[----:B------:R-:W-:Y:S04]  /*68990*/  STL [R1+0x1558], R4 ;  /* 0x0015580401007387 */ /* 0x000fe80000100800 */
[----:B------:R-:W-:Y:S04]  /*689a0*/  STL [R1+0x1554], R15 ;  /* 0x0015540f01007387 */ /* 0x000fe80000100800 */
[----:B-1----:R-:W2:Y:S01]  /*689b0*/  LDL.LU R14, [R1+0x1568] ;  /* 0x00156800010e7983 */ /* 0x002ea20000300800 */
[----:B------:R-:W-:-:S02]  /*689c0*/  WARPGROUP.DEPBAR.LE gsb0, 0x0 ;  /* 0x00008000000079c5 */ /* 0x000fc40000010000 */
[----:B------:R-:W-:-:S06]  /*689d0*/  WARPGROUP.ARRIVE ;  /* 0x00000000000079c5 */ /* 0x000fcc0000000000 */
[----:B------:R-:W-:Y:S03]  /*689e0*/  HGMMA.64x256x8.F32.TF32 R24, gdesc[UR4], R24, gsb0 ;  /* 0x07e00000041879f0 */ /* 0x000fe60008002818 */
[----:B------:R-:W-:Y:S02]  /*689f0*/  WARPGROUP.DEPBAR.LE gsb0, 0x0 ;  /* 0x00008000000079c5 */ /* 0x000fe40000010000 */
[----:B------:R-:W-:Y:S06]  /*68a00*/  BAR.SYNC.DEFER_BLOCKING 0x0 ;  /* 0x0000000000007b1d */ /* 0x000fec0000010000 */
[----:B------:R-:W-:Y:S01]  /*68a10*/  @!PT LDS RZ, [RZ] ;  /* 0x00000000fffff984 */ /* 0x000fe20000000800 */
[----:B------:R-:W-:Y:S01]  /*68a20*/  @!PT LDS RZ, [RZ] ;  /* 0x00000000fffff984 */ /* 0x000fe20000000800 */
[----:B------:R-:W-:Y:S01]  /*68a30*/  @!PT LDS RZ, [RZ] ;  /* 0x00000000fffff984 */ /* 0x000fe20000000800 */
[----:B------:R-:W-:Y:S04]  /*68a40*/  LDGSTS.E [R5+-0x40000], desc[UR60][R160.64], P2 ;  /* 0xc0000000a0057fae */ /* 0x000fe8000912187c */
[----:B------:R-:W3:Y:S04]  /*68a50*/  LDL.LU.64 R160, [R1+0x3410] ;  /* 0x0034100001a07983 */ /* 0x000ee80000300a00 */
[----:B------:R1:W-:Y:S04]  /*68a60*/  STL.64 [R1+0x3408], R158 ;  /* 0x0034089e01007387 */ /* 0x0003e80000100a00 */
[----:B-1----:R-:W4:Y:S04]  /*68a70*/  LDL.LU R158, [R1+0x155c] ;  /* 0x00155c00019e7983 */ /* 0x002f280000300800 */
[----:B------:R-:W3:Y:S04]  /*68a80*/  LDL.LU R159, [R1+0x1560] ;  /* 0x00156000019f7983 */ /* 0x000ee80000300800 */
[----:B------:R1:W-:Y:S04]  /*68a90*/  STL.64 [R1+0x3400], R250 ;  /* 0x003400fa01007387 */ /* 0x0003e80000100a00 */
[----:B-1----:R-:W4:Y:S01]  /*68aa0*/  LDL.LU R251, [R1+0x1564] ;  /* 0x0015640001fb7983 */ /* 0x002f220000300800 */
[----:B------:R-:W-:-:S03]  /*68ab0*/  ISETP.GT.AND P4, PT, R3, 0x1, PT ;  /* 0x000000010300780c */ /* 0x000fc60003f84270 */
[----:B------:R-:W4:Y:S01]  /*68ac0*/  LDL.LU R225, [R1+0x1570] ;  /* 0x0015700001e17983 */ /* 0x000f220000300800 */
[----:B------:R-:W-:-:S03]  /*68ad0*/  SEL R4, RZ, 0x4, !P4 ;  /* 0x00000004ff047807 */ /* 0x000fc60006000000 */
[----:B------:R-:W4:Y:S01]  /*68ae0*/  LDL.LU R15, [R1+0x1574] ;  /* 0x00157400010f7983 */ /* 0x000f220000300800 */
[----:B------:R-:W-:-:S04]  /*68af0*/  SEL R4, R4, RZ, !P1 ;  /* 0x000000ff04047207 */ /* 0x000fc80004800000 */
[----:B------:R-:W-:Y:S02]  /*68b00*/  ISETP.NE.U32.AND P4, PT, R4, RZ, PT ;  /* 0x000000ff0400720c */ /* 0x000fe40003f85070 */
[----:B------:R-:W4:Y:S01]  /*68b10*/  LDL.LU R4, [R1+0x1578] ;  /* 0x0015780001047983 */ /* 0x000f220000300800 */
[----:B--2---:R-:W-:-:S05]  /*68b20*/  IADD3 R14, P6, R14, R8, RZ ;  /* 0x000000080e0e7210 */ /* 0x004fca0007fde0ff */
[----:B------:R-:W-:Y:S01]  /*68b30*/  IMAD.MOV.U32 R250, RZ, RZ, R14 ;  /* 0x000000fffffa7224 */ /* 0x000fe200078e000e */
[----:B---3--:R-:W-:-:S05]  /*68b40*/  IADD3 R159, P5, R159, R8, RZ ;  /* 0x000000089f9f7210 */ /* 0x008fca0007fbe0ff */
[----:B----4-:R-:W-:Y:S01]  /*68b50*/  IMAD.X R158, R158, 0x1, R2, P5 ;  /* 0x000000019e9e7824 */ /* 0x010fe200028e0602 */
[----:B------:R1:W-:Y:S04]  /*68b60*/  STL [R1+0x1560], R159 ;  /* 0x0015609f01007387 */ /* 0x0003e80000100800 */
[----:B------:R2:W-:Y:S01]  /*68b70*/  STL [R1+0x155c], R158 ;  /* 0x00155c9e01007387 */ /* 0x0005e20000100800 */
[----:B-1----:R-:W-:-:S04]  /*68b80*/  LOP3.LUT R159, R159, R158, RZ, 0x3c, !PT ;  /* 0x0000009e9f9f7212 */ /* 0x002fc800078e3cff */
[----:B--2---:R-:W-:Y:S02]  /*68b90*/  LOP3.LUT R158, R159, R158, RZ, 0x3c, !PT ;  /* 0x0000009e9f9e7212 */ /* 0x004fe400078e3cff */
[----:B------:R-:W-:Y:S02]  /*68ba0*/  IADD3.X R251, R251, R2, RZ, P6, !PT ;  /* 0x00000002fbfb7210 */ /* 0x000fe400037fe4ff */
[----:B------:R-:W-:Y:S01]  /*68bb0*/  LOP3.LUT R159, R159, R158, RZ, 0x3c, !PT ;  /* 0x0000009e9f9f7212 */ /* 0x000fe200078e3cff */
[----:B------:R-:W-:Y:S04]  /*68bc0*/  STL [R1+0x1568], R14 ;  /* 0x0015680e01007387 */ /* 0x000fe80000100800 */
[----:B------:R-:W-:Y:S04]  /*68bd0*/  LDGSTS.E [R5+-0x3c000], desc[UR60][R158.64], P2 ;  /* 0xc40000009e057fae */ /* 0x000fe8000912187c */
[----:B------:R-:W-:Y:S04]  /*68be0*/  LDGSTS.E [R5+-0x3fffc], desc[UR60][R250.64], P4 ;  /* 0xc0004000fa057fae */ /* 0x000fe8000a12187c */
[----:B------:R-:W2:Y:S04]  /*68bf0*/  LDL.LU.64 R158, [R1+0x3408] ;  /* 0x00340800019e7983 */ /* 0x000ea80000300a00 */
[----:B------:R1:W-:Y:S04]  /*68c00*/  STL [R1+0x1564], R251 ;  /* 0x001564fb01007387 */ /* 0x0003e80000100800 */
[----:B-1----:R-:W3:Y:S04]  /*68c10*/  LDL.LU.64 R250, [R1+0x3400] ;  /* 0x0034000001fa7983 */ /* 0x002ee80000300a00 */
[----:B------:R1:W-:Y:S04]  /*68c20*/  STL.64 [R1+0x33f8], R244 ;  /* 0x0033f8f401007387 */ /* 0x0003e80000100a00 */
[----:B-1----:R-:W4:Y:S01]  /*68c30*/  LDL.LU R245, [R1+0x156c] ;  /* 0x00156c0001f57983 */ /* 0x002f220000300800 */
[----:B------:R-:W-:-:S04]  /*68c40*/  ISETP.GT.AND P2, PT, R3, 0x2, PT ;  /* 0x000000020300780c */ /* 0x000fc80003f44270 */
[----:B------:R-:W-:Y:S02]  /*68c50*/  SEL R14, RZ, 0x4, !P2 ;  /* 0x00000004ff0e7807 */ /* 0x000fe40005000000 */
[-C--:B------:R-:W-:Y:S02]  /*68c60*/  IADD3 R225, P5, R225, R8.reuse, RZ ;  /* 0x00000008e1e17210 */ /* 0x080fe40007fbe0ff */
[----:B------:R-:W-:Y:S02]  /*68c70*/  SEL R14, R14, RZ, !P1 ;  /* 0x000000ff0e0e7207 */ /* 0x000fe40004800000 */
[----:B------:R-:W-:Y:S02]  /*68c80*/  IADD3 R4, P6, R4, R8, RZ ;  /* 0x0000000804047210 */ /* 0x000fe40007fde0ff */
[----:B------:R-:W-:Y:S01]  /*68c90*/  ISETP.NE.U32.AND P2, PT, R14, RZ, PT ;  /* 0x000000ff0e00720c */ /* 0x000fe20003f45070 */
[----:B------:R-:W-:Y:S01]  /*68ca0*/  IMAD.MOV.U32 R244, RZ, RZ, R225 ;  /* 0x000000fffff47224 */ /* 0x000fe200078e00e1 */
[----:B------:R-:W-:Y:S01]  /*68cb0*/  IADD3.X R15, R15, R2, RZ, P6, !PT ;  /* 0x000000020f0f7210 */ /* 0x000fe200037fe4ff */
[----:B------:R-:W2:Y:S04]  /*68cc0*/  LDL.LU R14, [R1+0x1588] ;  /* 0x00158800010e7983 */ /* 0x000ea80000300800 */
[----:B------:R-:W-:Y:S01]  /*68cd0*/  STL [R1+0x1570], R225 ;  /* 0x001570e101007387 */ /* 0x000fe20000100800 */
[----:B----4-:R-:W-:-:S05]  /*68ce0*/  IMAD.X R245, R245, 0x1, R2, P5 ;  /* 0x00000001f5f57824 */ /* 0x010fca00028e0602 */
[----:B------:R1:W-:Y:S04]  /*68cf0*/  STL [R1+0x156c], R245 ;  /* 0x00156cf501007387 */ /* 0x0003e80000100800 */
[----:B------:R4:W-:Y:S04]  /*68d00*/  LDGSTS.E [R5+-0x3bffc], desc[UR60][R244.64], P4 ;  /* 0xc4004000f4057fae */ /* 0x0009e8000a12187c */
[----:B------:R-:W-:Y:S01]  /*68d10*/  STL [R1+0x1578], R4 ;  /* 0x0015780401007387 */ /* 0x000fe20000100800 */
[----:B----4-:R-:W-:Y:S01]  /*68d20*/  IMAD.MOV.U32 R244, RZ, RZ, R4 ;  /* 0x000000fffff47224 */ /* 0x010fe200078e0004 */
[----:B-1----:R-:W-:-:S02]  /*68d30*/  MOV R245, R15 ;  /* 0x0000000f00f57202 */ /* 0x002fc40000000f00 */
[----:B------:R-:W-:Y:S04]  /*68d40*/  STL [R1+0x1574], R15 ;  /* 0x0015740f01007387 */ /* 0x000fe80000100800 */
[----:B------:R-:W-:Y:S04]  /*68d50*/  LDGSTS.E [R5+-0x3fff8], desc[UR60][R244.64], P2 ;  /* 0xc0008000f4057fae */ /* 0x000fe8000912187c */
[----:B------:R-:W4:Y:S04]  /*68d60*/  LDL.LU.64 R244, [R1+0x33f8] ;  /* 0x0033f80001f47983 */ /* 0x000f280000300a00 */
[----:B------:R1:W-:Y:S04]  /*68d70*/  STL.64 [R1+0x33f0], R238 ;  /* 0x0033f0ee01007387 */ /* 0x0003e80000100a00 */
[----:B-1----:R-:W3:Y:S04]  /*68d80*/  LDL.LU R238, [R1+0x157c] ;  /* 0x00157c0001ee7983 */ /* 0x002ee80000300800 */
[----:B------:R-:W4:Y:S04]  /*68d90*/  LDL.LU R239, [R1+0x1580] ;  /* 0x0015800001ef7983 */ /* 0x000f280000300800 */
[----:B------:R1:W-:Y:S04]  /*68da0*/  STL.64 [R1+0x33e8], R232 ;  /* 0x0033e8e801007387 */ /* 0x0003e80000100a00 */
[----:B-1----:R-:W3:Y:S01]  /*68db0*/  LDL.LU R233, [R1+0x1584] ;  /* 0x0015840001e97983 */ /* 0x002ee20000300800 */
[----:B------:R-:W-:-:S03]  /*68dc0*/  ISETP.GT.AND P4, PT, R3, 0x3, PT ;  /* 0x000000030300780c */ /* 0x000fc60003f84270 */
[----:B------:R-:W3:Y:S01]  /*68dd0*/  LDL.LU R225, [R1+0x1590] ;  /* 0x0015900001e17983 */ /* 0x000ee20000300800 */
[----:B------:R-:W-:-:S03]  /*68de0*/  SEL R4, RZ, 0x4, !P4 ;  /* 0x00000004ff047807 */ /* 0x000fc60006000000 */
[----:B------:R-:W3:Y:S01]  /*68df0*/  LDL.LU R15, [R1+0x1754] ;  /* 0x00175400010f7983 */ /* 0x000ee20000300800 */
[----:B------:R-:W-:-:S04]  /*68e00*/  SEL R4, R4, RZ, !P1 ;  /* 0x000000ff04047207 */ /* 0x000fc80004800000 */
[----:B------:R-:W-:Y:S02]  /*68e10*/  ISETP.NE.U32.AND P4, PT, R4, RZ, PT ;  /* 0x000000ff0400720c */ /* 0x000fe40003f85070 */
[----:B------:R-:W3:Y:S01]  /*68e20*/  LDL.LU R4, [R1+0x1758] ;  /* 0x0017580001047983 */ /* 0x000ee20000300800 */
[----:B--2---:R-:W-:-:S04]  /*68e30*/  IADD3 R14, P6, R14, R8, RZ ;  /* 0x000000080e0e7210 */ /* 0x004fc80007fde0ff */
[----:B------:R-:W-:Y:S02]  /*68e40*/  MOV R232, R14 ;  /* 0x0000000e00e87202 */ /* 0x000fe40000000f00 */
[----:B----4-:R-:W-:-:S05]  /*68e50*/  IADD3 R239, P5, R239, R8, RZ ;  /* 0x00000008efef7210 */ /* 0x010fca0007fbe0ff */
[----:B---3--:R-:W-:Y:S01]  /*68e60*/  IMAD.X R238, R238, 0x1, R2, P5 ;  /* 0x00000001eeee7824 */ /* 0x008fe200028e0602 */
[----:B------:R1:W-:Y:S04]  /*68e70*/  STL [R1+0x1580], R239 ;  /* 0x001580ef01007387 */ /* 0x0003e80000100800 */
[----:B------:R2:W-:Y:S01]  /*68e80*/  STL [R1+0x157c], R238 ;  /* 0x00157cee01007387 */ /* 0x0005e20000100800 */
[----:B-1----:R-:W-:-:S04]  /*68e90*/  LOP3.LUT R239, R239, R238, RZ, 0x3c, !PT ;  /* 0x000000eeefef7212 */ /* 0x002fc800078e3cff */
[----:B--2---:R-:W-:Y:S01]  /*68ea0*/  LOP3.LUT R238, R239, R238, RZ, 0x3c, !PT ;  /* 0x000000eeefee7212 */ /* 0x004fe200078e3cff */
[----:B------:R-:W-:-:S03]  /*68eb0*/  IMAD.X R233, R233, 0x1, R2, P6 ;  /* 0x00000001e9e97824 */ /* 0x000fc600030e0602 */
        /* <DEDUP_REMOVED lines=14> */
[----:B------:R-:W-:Y:S02]  /*68fa0*/  ISETP.NE.U32.AND P2, PT, R14, RZ, PT ;  /* 0x000000ff0e00720c */ /* 0x000fe40003f45070 */
[----:B------:R-:W-:Y:S01]  /*68fb0*/  MOV R198, R225 ;  /* 0x000000e100c67202 */ /* 0x000fe20000000f00 */
[--C-:B------:R-:W-:Y:S01]  /*68fc0*/  IMAD.X R15, R15, 0x1, R2.reuse, P6 ;  /* 0x000000010f0f7824 */ /* 0x100fe200030e0602 */
[----:B------:R-:W2:Y:S04]  /*68fd0*/  LDL.LU R14, [R1+0x1768] ;  /* 0x00176800010e7983 */ /* 0x000ea80000300800 */
[----:B------:R-:W-:Y:S01]  /*68fe0*/  STL [R1+0x1590], R225 ;  /* 0x001590e101007387 */ /* 0x000fe20000100800 */
[----:B----4-:R-:W-:-:S05]  /*68ff0*/  IMAD.X R199, R199, 0x1, R2, P5 ;  /* 0x00000001c7c77824 */ /* 0x010fca00028e0602 */
[----:B------:R1:W-:Y:S04]  /*69000*/  STL [R1+0x158c], R199 ;  /* 0x00158cc701007387 */ /* 0x0003e80000100800 */
[----:B------:R4:W-:Y:S04]  /*69010*/  LDGSTS.E [R5+-0x3bff4], desc[UR60][R198.64], P4 ;  /* 0xc400c000c6057fae */ /* 0x0009e8000a12187c */
[----:B------:R-:W-:Y:S01]  /*69020*/  STL [R1+0x1758], R4 ;  /* 0x0017580401007387 */ /* 0x000fe20000100800 */
[----:B----4-:R-:W-:Y:S02]  /*69030*/  IMAD.MOV.U32 R198, RZ, RZ, R4 ;  /* 0x000000ffffc67224 */ /* 0x010fe400078e0004 */
[----:B-1----:R-:W-:Y:S01]  /*69040*/  IMAD.MOV.U32 R199, RZ, RZ, R15 ;  /* 0x000000ffffc77224 */ /* 0x002fe200078e000f */
        /* <DEDUP_REMOVED lines=15> */
[----:B--2---:R-:W-:-:S05]  /*69140*/  IADD3 R14, P6, R14, R8, RZ ;  /* 0x000000080e0e7210 */ /* 0x004fca0007fde0ff */
[----:B------:R-:W-:Y:S01]  /*69150*/  IMAD.MOV.U32 R190, RZ, RZ, R14 ;  /* 0x000000ffffbe7224 */ /* 0x000fe200078e000e */
[----:B----4-:R-:W-:-:S04]  /*69160*/  IADD3 R195, P5, R195, R8, RZ ;  /* 0x00000008c3c37210 */ /* 0x010fc80007fbe0ff */
[----:B---3--:R-:W-:Y:S01]  /*69170*/  IADD3.X R194, R194, R2, RZ, P5, !PT ;  /* 0x00000002c2c27210 */ /* 0x008fe20002ffe4ff */
        /* <DEDUP_REMOVED lines=21> */
[----:B------:R-:W2:Y:S01]  /*692d0*/  LDL.LU R14, [R1+0x1788] ;  /* 0x00178800010e7983 */ /* 0x000ea20000300800 */
[----:B------:R-:W-:-:S03]  /*692e0*/  IMAD.X R15, R15, 0x1, R2, P6 ;  /* 0x000000010f0f7824 */ /* 0x000fc600030e0602 */
[----:B------:R-:W-:Y:S01]  /*692f0*/  STL [R1+0x1770], R225 ;  /* 0x001770e101007387 */ /* 0x000fe20000100800 */
[----:B----4-:R-:W-:-:S05]  /*69300*/  IADD3.X R187, R187, R2, RZ, P5, !PT ;  /* 0x00000002bbbb7210 */ /* 0x010fca0002ffe4ff */
[----:B------:R1:W-:Y:S04]  /*69310*/  STL [R1+0x176c], R187 ;  /* 0x00176cbb01007387 */ /* 0x0003e80000100800 */
[----:B------:R4:W-:Y:S04]  /*69320*/  LDGSTS.E [R5+-0x33ffc], desc[UR60][R186.64], P4 ;  /* 0xcc004000ba057fae */ /* 0x0009e8000a12187c */
[----:B------:R-:W-:Y:S01]  /*69330*/  STL [R1+0x1778], R4 ;  /* 0x0017780401007387 */ /* 0x000fe20000100800 */
[----:B----4-:R-:W-:Y:S01]  /*69340*/  MOV R186, R4 ;  /* 0x0000000400ba7202 */ /* 0x010fe20000000f00 */
[----:B-1----:R-:W-:-:S02]  /*69350*/  IMAD.MOV.U32 R187, RZ, RZ, R15 ;  /* 0x000000ffffbb7224 */ /* 0x002fc400078e000f */
        /* <DEDUP_REMOVED lines=17> */
[----:B----4-:R-:W-:-:S05]  /*69470*/  IADD3 R183, P5, R183, R8, RZ ;  /* 0x00000008b7b77210 */ /* 0x010fca0007fbe0ff */
[----:B---3--:R-:W-:Y:S01]  /*69480*/  IMAD.X R182, R182, 0x1, R2, P5 ;  /* 0x00000001b6b67824 */ /* 0x008fe200028e0602 */
        /* <DEDUP_REMOVED lines=159> */
[----:B------:R-:W4:Y:S04]  /*69e80*/  LDL.LU R14, [R1+0x1b80] ;  /* 0x001b8000010e7983 */ /* 0x000f280000300800 */
[----:B------:R1:W-:Y:S04]  /*69e90*/  STL.64 [R1+0x3368], R148 ;  /* 0x0033689401007387 */ /* 0x0003e80000100a00 */
[----:B-1----:R-:W2:Y:S01]  /*69ea0*/  LDL.LU R149, [R1+0x1b6c] ;  /* 0x001b6c0001957983 */ /* 0x002ea20000300800 */
[----:B------:R-:W-:-:S04]  /*69eb0*/  ISETP.GT.AND P2, PT, R3, 0x62, PT ;  /* 0x000000620300780c */ /* 0x000fc80003f44270 */
[----:B------:R-:W-:-:S04]  /*69ec0*/  SEL R8, RZ, 0x4, !P2 ;  /* 0x00000004ff087807 */ /* 0x000fc80005000000 */
[----:B------:R-:W-:-:S04]  /*69ed0*/  SEL R8, R8, RZ, !P1 ;  /* 0x000000ff08087207 */ /* 0x000fc80004800000 */
[----:B------:R-:W-:Y:S02]  /*69ee0*/  ISETP.NE.U32.AND P2, PT, R8, RZ, PT ;  /* 0x000000ff0800720c */ /* 0x000fe40003f45070 */
[----:B------:R-:W1:Y:S02]  /*69ef0*/  LDC R8, c[0x0][0x238] ;  /* 0x00008e00ff087b82 */ /* 0x000e640000000800 */
[----:B-1----:R-:W-:-:S05]  /*69f00*/  IMAD.SHL.U32 R8, R8, 0x80, RZ ;  /* 0x0000008008087824 */ /* 0x002fca00078e00ff */
[----:B------:R-:W-:-:S04]  /*69f10*/  SHF.L.U32 R8, R8, 0x2, RZ ;  /* 0x0000000208087819 */ /* 0x000fc800000006ff */
[-C--:B------:R-:W-:Y:S02]  /*69f20*/  IADD3 R15, P5, R15, R8.reuse, RZ ;  /* 0x000000080f0f7210 */ /* 0x080fe40007fbe0ff */
[----:B------:R-:W-:Y:S02]  /*69f30*/  IADD3 R4, P6, R4, R8, RZ ;  /* 0x0000000804047210 */ /* 0x000fe40007fde0ff */
[----:B------:R-:W-:Y:S01]  /*69f40*/  MOV R148, R15 ;  /* 0x0000000f00947202 */ /* 0x000fe20000000f00 */
[----:B------:R1:W-:Y:S02]  /*69f50*/  STL [R1+0x1b70], R15 ;  /* 0x001b700f01007387 */ /* 0x0003e40000100800 */
[--C-:B------:R-:W-:Y:S02]  /*69f60*/  IMAD.X R225, R225, 0x1, R2.reuse, P6 ;  /* 0x00000001e1e17824 */ /* 0x100fe400030e0602 */
[----:B--2---:R-:W-:-:S05]  /*69f70*/  IMAD.X R149, R149, 0x1, R2, P5 ;  /* 0x0000000195957824 */ /* 0x004fca00028e0602 */
[----:B------:R2:W-:Y:S04]  /*69f80*/  STL [R1+0x1b6c], R149 ;  /* 0x001b6c9501007387 */ /* 0x0005e80000100800 */
[----:B------:R3:W-:Y:S04]  /*69f90*/  LDGSTS.E [R5+-0x23ffc], desc[UR60][R148.64], P4 ;  /* 0xdc00400094057fae */ /* 0x0007e8000a12187c */
[----:B------:R-:W-:Y:S01]  /*69fa0*/  STL [R1+0x1b78], R4 ;  /* 0x001b780401007387 */ /* 0x000fe20000100800 */
[----:B----4-:R-:W-:-:S03]  /*69fb0*/  IADD3 R14, P5, R14, R8, RZ ;  /* 0x000000080e0e7210 */ /* 0x010fc60007fbe0ff */
[----:B-1----:R-:W4:Y:S01]  /*69fc0*/  LDL.LU R15, [R1+0x1b90] ;  /* 0x001b9000010f7983 */ /* 0x002f220000300800 */
[----:B---3--:R-:W-:Y:S02]  /*69fd0*/  IMAD.MOV.U32 R148, RZ, RZ, R4 ;  /* 0x000000ffff947224 */ /* 0x008fe400078e0004 */
[----:B--2---:R-:W-:Y:S01]  /*69fe0*/  IMAD.MOV.U32 R149, RZ, RZ, R225 ;  /* 0x000000ffff957224 */ /* 0x004fe200078e00e1 */
[----:B------:R1:W-:Y:S04]  /*69ff0*/  STL [R1+0x1b74], R225 ;  /* 0x001b74e101007387 */ /* 0x0003e80000100800 */
[----:B------:R-:W-:Y:S04]  /*6a000*/  LDGSTS.E [R5+-0x27ff8], desc[UR60][R148.64], P2 ;  /* 0xd800800094057fae */ /* 0x000fe8000912187c */
[----:B-1----:R-:W2:Y:S04]  /*6a010*/  LDL.LU R225, [R1+0x1b8c] ;  /* 0x001b8c0001e17983 */ /* 0x002ea80000300800 */
[----:B------:R-:W3:Y:S04]  /*6a020*/  LDL.LU.64 R148, [R1+0x3368] ;  /* 0x0033680001947983 */ /* 0x000ee80000300a00 */
[----:B------:R-:W4:Y:S01]  /*6a030*/  LDL.LU R8, [R1+0x1b7c] ;  /* 0x001b7c0001087983 */ /* 0x000f220000300800 */
[----:B------:R-:W-:-:S04]  /*6a040*/  ISETP.GT.AND P4, PT, R3, 0x63, PT ;  /* 0x000000630300780c */ /* 0x000fc80003f84270 */
[----:B------:R-:W-:Y:S01]  /*6a050*/  SEL R4, RZ, 0x4, !P4 ;  /* 0x00000004ff047807 */ /* 0x000fe20006000000 */
[----:B------:R-:W-:Y:S03]  /*6a060*/  STL [R1+0x1b80], R14 ;  /* 0x001b800e01007387 */ /* 0x000fe60000100800 */
[----:B------:R-:W-:-:S04]  /*6a070*/  SEL R4, R4, RZ, !P1 ;  /* 0x000000ff04047207 */ /* 0x000fc80004800000 */
[----:B------:R-:W-:Y:S02]  /*6a080*/  ISETP.NE.U32.AND P4, PT, R4, RZ, PT ;  /* 0x000000ff0400720c */ /* 0x000fe40003f85070 */
[----:B----4-:R-:W-:-:S05]  /*6a090*/  IADD3.X R8, R8, R2, RZ, P5, !PT ;  /* 0x0000000208087210 */ /* 0x010fca0002ffe4ff */
[----:B------:R-:W-:Y:S04]  /*6a0a0*/  STL [R1+0x1b7c], R8 ;  /* 0x001b7c0801007387 */ /* 0x000fe80000100800 */
[----:B------:R-:W-:Y:S04]  /*6a0b0*/  STL.64 [R1+0x3360], R146 ;  /* 0x0033609201007387 */ /* 0x000fe80000100a00 */
[----:B------:R-:W4:Y:S04]  /*6a0c0*/  LDL.LU R4, [R1+0x1598] ;  /* 0x0015980001047983 */ /* 0x000f280000300800 */
[----:B------:R1:W-:Y:S04]  /*6a0d0*/  STL.64 [R1+0x3358], R144 ;  /* 0x0033589001007387 */ /* 0x0003e80000100a00 */
[----:B-1----:R-:W3:Y:S04]  /*6a0e0*/  LDL.LU R144, [R1+0x1b84] ;  /* 0x001b840001907983 */ /* 0x002ee80000300800 */
[----:B------:R-:W4:Y:S01]  /*6a0f0*/  LDL.LU R145, [R1+0x1b88] ;  /* 0x001b880001917983 */ /* 0x000f220000300800 */
[----:B------:R-:W-:-:S02]  /*6a100*/  IMAD.MOV.U32 R146, RZ, RZ, R14 ;  /* 0x000000ffff927224 */ /* 0x000fc400078e000e */
[----:B------:R-:W-:Y:S02]  /*6a110*/  IMAD.MOV.U32 R147, RZ, RZ, R8 ;  /* 0x000000ffff937224 */ /* 0x000fe400078e0008 */
[----:B------:R-:W1:Y:S03]  /*6a120*/  LDC R8, c[0x0][0x238] ;  /* 0x00008e00ff087b82 */ /* 0x000e660000000800 */
[----:B------:R-:W-:Y:S04]  /*6a130*/  LDGSTS.E [R5+-0x23ff8], desc[UR60][R146.64], P2 ;  /* 0xdc00800092057fae */ /* 0x000fe8000912187c */
[----:B------:R-:W3:Y:S04]  /*6a140*/  LDL.LU.64 R146, [R1+0x3360] ;  /* 0x0033600001927983 */ /* 0x000ee80000300a00 */
[----:B------:R-:W3:Y:S01]  /*6a150*/  LDL.LU R14, [R1+0x1594] ;  /* 0x00159400010e7983 */ /* 0x000ee20000300800 */
[----:B-1----:R-:W-:-:S05]  /*6a160*/  SHF.L.U32 R8, R8, 0x7, RZ ;  /* 0x0000000708087819 */ /* 0x002fca00000006ff */
[----:B------:R-:W-:-:S05]  /*6a170*/  IMAD.SHL.U32 R8, R8, 0x4, RZ ;  /* 0x0000000408087824 */ /* 0x000fca00078e00ff */
[----:B------:R-:W-:-:S04]  /*6a180*/  IADD3 R15, P5, R15, R8, RZ ;  /* 0x000000080f0f7210 */ /* 0x000fc80007fbe0ff */
[----:B--2---:R-:W-:Y:S02]  /*6a190*/  IADD3.X R225, R225, R2, RZ, P5, !PT ;  /* 0x00000002e1e17210 */ /* 0x004fe40002ffe4ff */
[----:B----4-:R-:W-:-:S05]  /*6a1a0*/  IADD3 R145, P2, R145, R8, RZ ;  /* 0x0000000891917210 */ /* 0x010fca0007f5e0ff */
[----:B---3--:R-:W-:Y:S01]  /*6a1b0*/  IMAD.X R144, R144, 0x1, R2, P2 ;  /* 0x0000000190907824 */ /* 0x008fe200010e0602 */
[----:B------:R1:W-:Y:S04]  /*6a1c0*/  STL [R1+0x1b88], R145 ;  /* 0x001b889101007387 */ /* 0x0003e80000100800 */
[----:B------:R2:W-:Y:S01]  /*6a1d0*/  STL [R1+0x1b84], R144 ;  /* 0x001b849001007387 */ /* 0x0005e20000100800 */
[----:B-1----:R-:W-:-:S04]  /*6a1e0*/  LOP3.LUT R145, R145, R144, RZ, 0x3c, !PT ;  /* 0x0000009091917212 */ /* 0x002fc800078e3cff */
[----:B--2---:R-:W-:-:S04]  /*6a1f0*/  LOP3.LUT R144, R145, R144, RZ, 0x3c, !PT ;  /* 0x0000009091907212 */ /* 0x004fc800078e3cff */
[----:B------:R-:W-:Y:S02]  /*6a200*/  LOP3.LUT R145, R145, R144, RZ, 0x3c, !PT ;  /* 0x0000009091917212 */ /* 0x000fe400078e3cff */
[----:B------:R-:W-:-:S03]  /*6a210*/  ISETP.GT.AND P2, PT, R3, 0x4, PT ;  /* 0x000000040300780c */ /* 0x000fc60003f44270 */
[----:B------:R1:W-:Y:S02]  /*6a220*/  LDGSTS.E [R5+-0x27ff4], desc[UR60][R144.64], P4 ;  /* 0xd800c00090057fae */ /* 0x0003e4000a12187c */
[----:B-1----:R-:W-:Y:S02]  /*6a230*/  IMAD.MOV.U32 R144, RZ, RZ, R15 ;  /* 0x000000ffff907224 */ /* 0x002fe400078e000f */
[----:B------:R-:W-:-:S05]  /*6a240*/  IMAD.MOV.U32 R145, RZ, RZ, R225 ;  /* 0x000000ffff917224 */ /* 0x000fca00078e00e1 */
[----:B------:R1:W-:Y:S02]  /*6a250*/  LDGSTS.E [R5+-0x23ff4], desc[UR60][R144.64], P4 ;  /* 0xdc00c00090057fae */ /* 0x0003e4000a12187c */
[----:B-1----:R-:W-:-:S04]  /*6a260*/  SEL R5, RZ, 0x4, !P2 ;  /* 0x00000004ff057807 */ /* 0x002fc80005000000 */
[----:B------:R-:W-:Y:S02]  /*6a270*/  SEL R5, R5, RZ, !P1 ;  /* 0x000000ff05057207 */ /* 0x000fe40004800000 */
[----:B------:R-:W-:Y:S02]  /*6a280*/  IADD3 R4, P2, R4, R8, RZ ;  /* 0x0000000804047210 */ /* 0x000fe40007f5e0ff */
[----:B------:R-:W-:Y:S02]  /*6a290*/  ISETP.NE.U32.AND P4, PT, R5, RZ, PT ;  /* 0x000000ff0500720c */ /* 0x000fe40003f85070 */
[----:B------:R-:W-:Y:S02]  /*6a2a0*/  IADD3.X R14, R14, R2, RZ, P2, !PT ;  /* 0x000000020e0e7210 */ /* 0x000fe400017fe4ff */
[----:B------:R-:W-:Y:S01]  /*6a2b0*/  LOP3.LUT R5, R12, 0x10, RZ, 0x3c, !PT ;  /* 0x000000100c057812 */ /* 0x000fe200078e3cff */
[----:B------:R-:W-:Y:S01]  /*6a2c0*/  IMAD.MOV.U32 R144, RZ, RZ, R4 ;  /* 0x000000ffff907224 */ /* 0x000fe200078e0004 */
[----:B------:R1:W-:Y:S01]  /*6a2d0*/  STL [R1+0x1b90], R15 ;  /* 0x001b900f01007387 */ /* 0x0003e20000100800 */
[----:B------:R-:W-:Y:S01]  /*6a2e0*/  IMAD.MOV.U32 R145, RZ, RZ, R14 ;  /* 0x000000ffff917224 */ /* 0x000fe200078e000e */
[----:B------:R-:W-:-:S02]  /*6a2f0*/  IADD3 R5, R5, 0x100000, R252 ;  /* 0x0010000005057810 */ /* 0x000fc40007ffe0fc */
[----:B------:R-:W-:Y:S04]  /*6a300*/  STL [R1+0x1b8c], R225 ;  /* 0x001b8ce101007387 */ /* 0x000fe80000100800 */
[----:B------:R-:W-:Y:S04]  /*6a310*/  LDGSTS.E [R5+-0x40000], desc[UR60][R144.64], P4 ;  /* 0xc000000090057fae */ /* 0x000fe8000a12187c */
[----:B-1----:R-:W2:Y:S04]  /*6a320*/  LDL.LU R15, [R1+0x15a8] ;  /* 0x0015a800010f7983 */ /* 0x002ea80000300800 */
[----:B------:R-:W-:Y:S04]  /*6a330*/  STL [R1+0x1598], R4 ;  /* 0x0015980401007387 */ /* 0x000fe80000100800 */
[----:B------:R-:W-:Y:S04]  /*6a340*/  STL [R1+0x1594], R14 ;  /* 0x0015940e01007387 */ /* 0x000fe80000100800 */
        /* <DEDUP_REMOVED lines=15> */
[----:B---3--:R-:W-:-:S04]  /*6a440*/  IADD3 R143, P5, R143, R8, RZ ;  /* 0x000000088f8f7210 */ /* 0x008fc80007fbe0ff */
[----:B----4-:R-:W-:Y:S01]  /*6a450*/  IADD3.X R142, R142, R2, RZ, P5, !PT ;  /* 0x000000028e8e7210 */ /* 0x010fe20002ffe4ff */
        /* <DEDUP_REMOVED lines=314> */
[----:B-1----:R-:W-:-:S05]  /*6b800*/  SHF.L.U32 R8, R8, 0x7, RZ ;  /* 0x0000000708087819 */ /* 0x002fca00000006ff */
[----:B------:R-:W-:-:S05]  /*6b810*/  IMAD.SHL.U32 R8, R8, 0x4, RZ ;  /* 0x0000000408087824 */ /* 0x000fca00078e00ff */
[-C--:B------:R-:W-:Y:S02]  /*6b820*/  IADD3 R14, P5, R14, R8.reuse, RZ ;  /* 0x000000080e0e7210 */ /* 0x080fe40007fbe0ff */
[----:B------:R-:W-:-:S03]  /*6b830*/  IADD3 R4, P6, R4, R8, RZ ;  /* 0x0000000804047210 */ /* 0x000fc60007fde0ff */
[----:B------:R-:W-:Y:S01]  /*6b840*/  IMAD.MOV.U32 R102, RZ, RZ, R14 ;  /* 0x000000ffff667224 */ /* 0x000fe200078e000e */
[----:B------:R-:W-:Y:S01]  /*6b850*/  IADD3.X R225, R225, R2, RZ, P6, !PT ;  /* 0x00000002e1e17210 */ /* 0x000fe200037fe4ff */
[----:B------:R1:W-:Y:S01]  /*6b860*/  STL [R1+0x1bb0], R14 ;  /* 0x001bb00e01007387 */ /* 0x0003e20000100800 */
[----:B--2---:R-:W-:-:S05]  /*6b870*/  IMAD.X R103, R103, 0x1, R2, P5 ;  /* 0x0000000167677824 */ /* 0x004fca00028e0602 */
[----:B------:R2:W-:Y:S04]  /*6b880*/  STL [R1+0x1bac], R103 ;  /* 0x001bac6701007387 */ /* 0x0005e80000100800 */
[----:B------:R3:W-:Y:S04]  /*6b890*/  LDGSTS.E [R5+-0x23ffc], desc[UR60][R102.64], P2 ;  /* 0xdc00400066057fae */ /* 0x0007e8000912187c */
[----:B------:R-:W-:Y:S01]  /*6b8a0*/  STL [R1+0x1bb8], R4 ;  /* 0x001bb80401007387 */ /* 0x000fe20000100800 */
[----:B----4-:R-:W-:-:S03]  /*6b8b0*/  IADD3 R15, P5, R15, R8, RZ ;  /* 0x000000080f0f7210 */ /* 0x010fc60007fbe0ff */
[----:B-1----:R-:W4:Y:S01]  /*6b8c0*/  LDL.LU R14, [R1+0x1bd0] ;  /* 0x001bd000010e7983 */ /* 0x002f220000300800 */
[----:B---3--:R-:W-:Y:S01]  /*6b8d0*/  IMAD.MOV.U32 R102, RZ, RZ, R4 ;  /* 0x000000ffff667224 */ /* 0x008fe200078e0004 */
[----:B--2---:R-:W-:Y:S02]  /*6b8e0*/  MOV R103, R225 ;  /* 0x000000e100677202 */ /* 0x004fe40000000f00 */
        /* <DEDUP_REMOVED lines=9> */
[----:B------:R-:W-:Y:S01]  /*6b980*/  ISETP.NE.U32.AND P2, PT, R4, RZ, PT ;  /* 0x000000ff0400720c */ /* 0x000fe20003f45070 */
[----:B----4-:R-:W-:-:S05]  /*6b990*/  IMAD.X R8, R8, 0x1, R2, P5 ;  /* 0x0000000108087824 */ /* 0x010fca00028e0602 */
[----:B------:R-:W-:Y:S04]  /*6b9a0*/  STL [R1+0x1bbc], R8 ;  /* 0x001bbc0801007387 */ /* 0x000fe80000100800 */
[----:B------:R-:W-:Y:S04]  /*6b9b0*/  STL.64 [R1+0x32a8], R100 ;  /* 0x0032a86401007387 */ /* 0x000fe80000100a00 */
[----:B------:R-:W4:Y:S04]  /*6b9c0*/  LDL.LU R4, [R1+0x15d8] ;  /* 0x0015d80001047983 */ /* 0x000f280000300800 */
[----:B------:R1:W-:Y:S04]  /*6b9d0*/  STL.64 [R1+0x32a0], R98 ;  /* 0x0032a06201007387 */ /* 0x0003e80000100a00 */
[----:B-1----:R-:W3:Y:S04]  /*6b9e0*/  LDL.LU R98, [R1+0x1bc4] ;  /* 0x001bc40001627983 */ /* 0x002ee80000300800 */
[----:B------:R-:W4:Y:S01]  /*6b9f0*/  LDL.LU R99, [R1+0x1bc8] ;  /* 0x001bc80001637983 */ /* 0x000f220000300800 */
[----:B------:R-:W-:Y:S01]  /*6ba00*/  IMAD.MOV.U32 R100, RZ, RZ, R15 ;  /* 0x000000ffff647224 */ /* 0x000fe200078e000f */
[----:B------:R-:W-:-:S02]  /*6ba10*/  MOV R101, R8 ;  /* 0x0000000800657202 */ /* 0x000fc40000000f00 */
[----:B------:R-:W1:Y:S03]  /*6ba20*/  LDC R8, c[0x0][0x238] ;  /* 0x00008e00ff087b82 */ /* 0x000e660000000800 */
[----:B------:R-:W-:Y:S04]  /*6ba30*/  LDGSTS.E [R5+-0x23ff8], desc[UR60][R100.64], P4 ;  /* 0xdc00800064057fae */ /* 0x000fe8000a12187c */
[----:B------:R-:W3:Y:S04]  /*6ba40*/  LDL.LU.64 R100, [R1+0x32a8] ;  /* 0x0032a80001647983 */ /* 0x000ee80000300a00 */
[----:B------:R-:W3:Y:S01]  /*6ba50*/  LDL.LU R15, [R1+0x15d4] ;  /* 0x0015d400010f7983 */ /* 0x000ee20000300800 */
[----:B-1----:R-:W-:-:S04]  /*6ba60*/  IMAD.SHL.U32 R8, R8, 0x80, RZ ;  /* 0x0000008008087824 */ /* 0x002fc800078e00ff */
[----:B------:R-:W-:-:S05]  /*6ba70*/  IMAD.SHL.U32 R8, R8, 0x4, RZ ;  /* 0x0000000408087824 */ /* 0x000fca00078e00ff */
[----:B------:R-:W-:-:S05]  /*6ba80*/  IADD3 R14, P5, R14, R8, RZ ;  /* 0x000000080e0e7210 */ /* 0x000fca0007fbe0ff */
[----:B--2---:R-:W-:Y:S01]  /*6ba90*/  IMAD.X R225, R225, 0x1, R2, P5 ;  /* 0x00000001e1e17824 */ /* 0x004fe200028e0602 */
[----:B----4-:R-:W-:-:S04]  /*6baa0*/  IADD3 R99, P4, R99, R8, RZ ;  /* 0x0000000863637210 */ /* 0x010fc80007f9e0ff */
[----:B---3--:R-:W-:Y:S01]  /*6bab0*/  IADD3.X R98, R98, R2, RZ, P4, !PT ;  /* 0x0000000262627210 */ /* 0x008fe200027fe4ff */
[----:B------:R1:W-:Y:S04]  /*6bac0*/  STL [R1+0x1bc8], R99 ;  /* 0x001bc86301007387 */ /* 0x0003e80000100800 */
[----:B------:R2:W-:Y:S01]  /*6bad0*/  STL [R1+0x1bc4], R98 ;  /* 0x001bc46201007387 */ /* 0x0005e20000100800 */
[----:B-1----:R-:W-:-:S04]  /*6bae0*/  LOP3.LUT R99, R99, R98, RZ, 0x3c, !PT ;  /* 0x0000006263637212 */ /* 0x002fc800078e3cff */
[----:B--2---:R-:W-:-:S04]  /*6baf0*/  LOP3.LUT R98, R99, R98, RZ, 0x3c, !PT ;  /* 0x0000006263627212 */ /* 0x004fc800078e3cff */
[----:B------:R-:W-:-:S05]  /*6bb00*/  LOP3.LUT R99, R99, R98, RZ, 0x3c, !PT ;  /* 0x0000006263637212 */ /* 0x000fca00078e3cff */
[----:B------:R1:W-:Y:S02]  /*6bb10*/  LDGSTS.E [R5+-0x27ff4], desc[UR60][R98.64], P2 ;  /* 0xd800c00062057fae */ /* 0x0003e4000912187c */
[----:B-1----:R-:W-:Y:S01]  /*6bb20*/  IMAD.MOV.U32 R98, RZ, RZ, R14 ;  /* 0x000000ffff627224 */ /* 0x002fe200078e000e */
[----:B------:R-:W-:-:S05]  /*6bb30*/  MOV R99, R225 ;  /* 0x000000e100637202 */ /* 0x000fca0000000f00 */
[----:B------:R1:W-:Y:S01]  /*6bb40*/  LDGSTS.E [R5+-0x23ff4], desc[UR60][R98.64], P2 ;  /* 0xdc00c00062057fae */ /* 0x0003e2000912187c */
[----:B------:R-:W-:-:S04]  /*6bb50*/  ISETP.GT.AND P2, PT, R3, 0x8, PT ;  /* 0x000000080300780c */ /* 0x000fc80003f44270 */
[----:B-1----:R-:W-:Y:S02]  /*6bb60*/  SEL R5, RZ, 0x4, !P2 ;  /* 0x00000004ff057807 */ /* 0x002fe40005000000 */
[----:B------:R-:W-:Y:S02]  /*6bb70*/  IADD3 R4, P2, R4, R8, RZ ;  /* 0x0000000804047210 */ /* 0x000fe40007f5e0ff */
[----:B------:R-:W-:-:S04]  /*6bb80*/  SEL R5, R5, RZ, !P1 ;  /* 0x000000ff05057207 */ /* 0x000fc80004800000 */
[----:B------:R-:W-:Y:S01]  /*6bb90*/  ISETP.NE.U32.AND P4, PT, R5, RZ, PT ;  /* 0x000000ff0500720c */ /* 0x000fe20003f85070 */
[----:B------:R-:W-:Y:S01]  /*6bba0*/  IMAD.X R15, R15, 0x1, R2, P2 ;  /* 0x000000010f0f7824 */ /* 0x000fe200010e0602 */
[----:B------:R-:W-:Y:S01]  /*6bbb0*/  LOP3.LUT R5, R12, 0x20, RZ, 0x3c, !PT ;  /* 0x000000200c057812 */ /* 0x000fe200078e3cff */
[----:B------:R-:W-:Y:S01]  /*6bbc0*/  IMAD.MOV.U32 R98, RZ, RZ, R4 ;  /* 0x000000ffff627224 */ /* 0x000fe200078e0004 */
[----:B------:R1:W-:Y:S02]  /*6bbd0*/  STL [R1+0x1bd0], R14 ;  /* 0x001bd00e01007387 */ /* 0x0003e40000100800 */
[----:B------:R-:W-:Y:S02]  /*6bbe0*/  IADD3 R5, R5, 0x100000, R252 ;  /* 0x0010000005057810 */ /* 0x000fe40007ffe0fc */
[----:B------:R-:W-:Y:S01]  /*6bbf0*/  MOV R99, R15 ;  /* 0x0000000f00637202 */ /* 0x000fe20000000f00 */
        /* <DEDUP_REMOVED lines=18> */
[----:B--2---:R-:W-:-:S04]  /*6bd20*/  IADD3 R14, P6, R14, R8, RZ ;  /* 0x000000080e0e7210 */ /* 0x004fc80007fde0ff */
[----:B------:R-:W-:Y:S02]  /*6bd30*/  MOV R94, R14 ;  /* 0x0000000e005e7202 */ /* 0x000fe40000000f00 */
[----:B---3--:R-:W-:-:S05]  /*6bd40*/  IADD3 R97, P5, R97, R8, RZ ;  /* 0x0000000861617210 */ /* 0x008fca0007fbe0ff */
[----:B----4-:R-:W-:Y:S01]  /*6bd50*/  IMAD.X R96, R96, 0x1, R2, P5 ;  /* 0x0000000160607824 */ /* 0x010fe200028e0602 */
        /* <DEDUP_REMOVED lines=314> */
[----:B-1----:R-:W-:-:S04]  /*6d100*/  IMAD.SHL.U32 R8, R8, 0x80, RZ ;  /* 0x0000008008087824 */ /* 0x002fc800078e00ff */
[----:B------:R-:W-:-:S05]  /*6d110*/  IMAD.SHL.U32 R8, R8, 0x4, RZ ;  /* 0x0000000408087824 */ /* 0x000fca00078e00ff */
[-C--:B------:R-:W-:Y:S02]  /*6d120*/  IADD3 R15, P5, R15, R8.reuse, RZ ;  /* 0x000000080f0f7210 */ /* 0x080fe40007fbe0ff */
[----:B------:R-:W-:-:S03]  /*6d130*/  IADD3 R4, P6, R4, R8, RZ ;  /* 0x0000000804047210 */ /* 0x000fc60007fde0ff */
[----:B------:R-:W-:Y:S02]  /*6d140*/  IMAD.MOV.U32 R56, RZ, RZ, R15 ;  /* 0x000000ffff387224 */ /* 0x000fe400078e000f */
[----:B------:R-:W-:Y:S01]  /*6d150*/  IMAD.X R225, R225, 0x1, R2, P6 ;  /* 0x00000001e1e17824 */ /* 0x000fe200030e0602 */
[----:B------:R1:W-:Y:S01]  /*6d160*/  STL [R1+0x1bf0], R15 ;  /* 0x001bf00f01007387 */ /* 0x0003e20000100800 */
[----:B--2---:R-:W-:-:S05]  /*6d170*/  IADD3.X R57, R57, R2, RZ, P5, !PT ;  /* 0x0000000239397210 */ /* 0x004fca0002ffe4ff */
[----:B------:R2:W-:Y:S04]  /*6d180*/  STL [R1+0x1bec], R57 ;  /* 0x001bec3901007387 */ /* 0x0005e80000100800 */
[----:B------:R3:W-:Y:S04]  /*6d190*/  LDGSTS.E [R5+-0x23ffc], desc[UR60][R56.64], P2 ;  /* 0xdc00400038057fae */ /* 0x0007e8000912187c */
[----:B------:R-:W-:Y:S01]  /*6d1a0*/  STL [R1+0x1bf8], R4 ;  /* 0x001bf80401007387 */ /* 0x000fe20000100800 */
[----:B----4-:R-:W-:-:S03]  /*6d1b0*/  IADD3 R14, P5, R14, R8, RZ ;  /* 0x000000080e0e7210 */ /* 0x010fc60007fbe0ff */
[----:B-1----:R-:W4:Y:S01]  /*6d1c0*/  LDL.LU R15, [R1+0x1c10] ;  /* 0x001c1000010f7983 */ /* 0x002f220000300800 */
[----:B---3--:R-:W-:Y:S01]  /*6d1d0*/  MOV R56, R4 ;  /* 0x0000000400387202 */ /* 0x008fe20000000f00 */
[----:B--2---:R-:W-:Y:S02]  /*6d1e0*/  IMAD.MOV.U32 R57, RZ, RZ, R225 ;  /* 0x000000ffff397224 */ /* 0x004fe400078e00e1 */
        /* <DEDUP_REMOVED lines=17> */
[----:B------:R-:W-:Y:S01]  /*6d300*/  MOV R54, R14 ;  /* 0x0000000e00367202 */ /* 0x000fe20000000f00 */
[----:B------:R-:W-:-:S02]  /*6d310*/  IMAD.MOV.U32 R55, RZ, RZ, R8 ;  /* 0x000000ffff377224 */ /* 0x000fc400078e0008 */
[----:B------:R-:W1:Y:S03]  /*6d320*/  LDC R8, c[0x0][0x238] ;  /* 0x00008e00ff087b82 */ /* 0x000e660000000800 */
[----:B------:R-:W-:Y:S04]  /*6d330*/  LDGSTS.E [R5+-0x23ff8], desc[UR60][R54.64], P4 ;  /* 0xdc00800036057fae */ /* 0x000fe8000a12187c */
[----:B------:R-:W3:Y:S04]  /*6d340*/  LDL.LU.64 R54, [R1+0x31f0] ;  /* 0x0031f00001367983 */ /* 0x000ee80000300a00 */
[----:B------:R-:W3:Y:S01]  /*6d350*/  LDL.LU R14, [R1+0x1614] ;  /* 0x00161400010e7983 */ /* 0x000ee20000300800 */
[----:B-1----:R-:W-:-:S05]  /*6d360*/  IMAD.SHL.U32 R8, R8, 0x80, RZ ;  /* 0x0000008008087824 */ /* 0x002fca00078e00ff */
[----:B------:R-:W-:-:S04]  /*6d370*/  SHF.L.U32 R8, R8, 0x2, RZ ;  /* 0x0000000208087819 */ /* 0x000fc800000006ff */
[----:B------:R-:W-:-:S05]  /*6d380*/  IADD3 R15, P5, R15, R8, RZ ;  /* 0x000000080f0f7210 */ /* 0x000fca0007fbe0ff */
[----:B--2---:R-:W-:Y:S01]  /*6d390*/  IMAD.X R225, R225, 0x1, R2, P5 ;  /* 0x00000001e1e17824 */ /* 0x004fe200028e0602 */
[----:B----4-:R-:W-:-:S05]  /*6d3a0*/  IADD3 R53, P4, R53, R8, RZ ;  /* 0x0000000835357210 */ /* 0x010fca0007f9e0ff */
[----:B---3--:R-:W-:Y:S01]  /*6d3b0*/  IMAD.X R52, R52, 0x1, R2, P4 ;  /* 0x0000000134347824 */ /* 0x008fe200020e0602 */
[----:B------:R1:W-:Y:S04]  /*6d3c0*/  STL [R1+0x1c08], R53 ;  /* 0x001c083501007387 */ /* 0x0003e80000100800 */
[----:B------:R2:W-:Y:S01]  /*6d3d0*/  STL [R1+0x1c04], R52 ;  /* 0x001c043401007387 */ /* 0x0005e20000100800 */
[----:B-1----:R-:W-:-:S04]  /*6d3e0*/  LOP3.LUT R53, R53, R52, RZ, 0x3c, !PT ;  /* 0x0000003435357212 */ /* 0x002fc800078e3cff */
[----:B--2---:R-:W-:-:S04]  /*6d3f0*/  LOP3.LUT R52, R53, R52, RZ, 0x3c, !PT ;  /* 0x0000003435347212 */ /* 0x004fc800078e3cff */
[----:B------:R-:W-:-:S05]  /*6d400*/  LOP3.LUT R53, R53, R52, RZ, 0x3c, !PT ;  /* 0x0000003435357212 */ /* 0x000fca00078e3cff */
[----:B------:R1:W-:Y:S02]  /*6d410*/  LDGSTS.E [R5+-0x27ff4], desc[UR60][R52.64], P2 ;  /* 0xd800c00034057fae */ /* 0x0003e4000912187c */
[----:B-1----:R-:W-:Y:S01]  /*6d420*/  MOV R52, R15 ;  /* 0x0000000f00347202 */ /* 0x002fe20000000f00 */
[----:B------:R-:W-:-:S05]  /*6d430*/  IMAD.MOV.U32 R53, RZ, RZ, R225 ;  /* 0x000000ffff357224 */ /* 0x000fca00078e00e1 */
[----:B------:R1:W-:Y:S01]  /*6d440*/  LDGSTS.E [R5+-0x23ff4], desc[UR60][R52.64], P2 ;  /* 0xdc00c00034057fae */ /* 0x0003e2000912187c */
[----:B------:R-:W-:-:S04]  /*6d450*/  ISETP.GT.AND P2, PT, R3, 0xc, PT ;  /* 0x0000000c0300780c */ /* 0x000fc80003f44270 */
[----:B-1----:R-:W-:-:S04]  /*6d460*/  SEL R5, RZ, 0x4, !P2 ;  /* 0x00000004ff057807 */ /* 0x002fc80005000000 */
[----:B------:R-:W-:Y:S02]  /*6d470*/  SEL R5, R5, RZ, !P1 ;  /* 0x000000ff05057207 */ /* 0x000fe40004800000 */
[----:B------:R-:W-:Y:S02]  /*6d480*/  IADD3 R4, P2, R4, R8, RZ ;  /* 0x0000000804047210 */ /* 0x000fe40007f5e0ff */
[----:B------:R-:W-:Y:S02]  /*6d490*/  ISETP.NE.U32.AND P4, PT, R5, RZ, PT ;  /* 0x000000ff0500720c */ /* 0x000fe40003f85070 */
[----:B------:R-:W-:Y:S01]  /*6d4a0*/  LOP3.LUT R5, R12, 0x30, RZ, 0x3c, !PT ;  /* 0x000000300c057812 */ /* 0x000fe200078e3cff */
[----:B------:R-:W-:Y:S01]  /*6d4b0*/  IMAD.X R14, R14, 0x1, R2, P2 ;  /* 0x000000010e0e7824 */ /* 0x000fe200010e0602 */
[----:B------:R-:W-:Y:S01]  /*6d4c0*/  MOV R52, R4 ;  /* 0x0000000400347202 */ /* 0x000fe20000000f00 */
[----:B------:R1:W-:Y:S01]  /*6d4d0*/  STL [R1+0x1c10], R15 ;  /* 0x001c100f01007387 */ /* 0x0003e20000100800 */
[----:B------:R-:W-:Y:S01]  /*6d4e0*/  IADD3 R5, R5, 0x100000, R252 ;  /* 0x0010000005057810 */ /* 0x000fe20007ffe0fc */
[----:B------:R-:W-:-:S02]  /*6d4f0*/  IMAD.MOV.U32 R53, RZ, RZ, R14 ;  /* 0x000000ffff357224 */ /* 0x000fc400078e000e */
        /* <DEDUP_REMOVED lines=305> */
[----:B------:R-:W-:-:S04]  /*6e810*/  ISETP.GT.AND P2, PT, R3, 0x6d, PT ;  /* 0x0000006d0300780c */ /* 0x000fc80003f44270 */
[----:B------:R-:W-:-:S04]  /*6e820*/  SEL R4, RZ, 0x4, !P2 ;  /* 0x00000004ff047807 */ /* 0x000fc80005000000 */
[----:B------:R-:W-:-:S04]  /*6e830*/  SEL R4, R4, RZ, !P1 ;  /* 0x000000ff04047207 */ /* 0x000fc80004800000 */
[----:B------:R-:W-:Y:S02]  /*6e840*/  ISETP.NE.U32.AND P2, PT, R4, RZ, PT ;  /* 0x000000ff0400720c */ /* 0x000fe40003f45070 */
[----:B------:R-:W3:Y:S04]  /*6e850*/  LDL.LU R4, [R1+0x1c30] ;  /* 0x001c300001047983 */ /* 0x000ee80000300800 */
[----:B------:R-:W3:Y:S04]  /*6e860*/  LDL.LU R225, [R1+0x1c34] ;  /* 0x001c340001e17983 */ /* 0x000ee80000300800 */
        /* <DEDUP_REMOVED lines=35> */
[----:B------:R3:W-:Y:S01]  /*6eaa0*/  STL [R1+0x1c38], R14 ;  /* 0x001c380e01007387 */ /* 0x0007e20000100800 */
[----:B----4-:R-:W-:-:S03]  /*6eab0*/  IADD3 R15, P5, R15, R8, RZ ;  /* 0x000000080f0f7210 */ /* 0x010fc60007fbe0ff */
[----:B------:R4:W-:Y:S01]  /*6eac0*/  STL [R1+0x1c34], R225 ;  /* 0x001c34e101007387 */ /* 0x0009e20000100800 */
[----:B-1----:R-:W-:-:S03]  /*6ead0*/  IMAD.MOV.U32 R226, RZ, RZ, R14 ;  /* 0x000000ffffe27224 */ /* 0x002fc600078e000e */
[----:B------:R-:W4:Y:S01]  /*6eae0*/  LDL.LU R4, [R1+0x1c50] ;  /* 0x001c500001047983 */ /* 0x000f220000300800 */
[----:B--2---:R-:W-:-:S05]  /*6eaf0*/  IMAD.MOV.U32 R227, RZ, RZ, R225 ;  /* 0x000000ffffe37224 */ /* 0x004fca00078e00e1 */
[----:B------:R-:W-:Y:S04]  /*6eb00*/  LDGSTS.E [R5+-0x27ff8], desc[UR60][R226.64], P4 ;  /* 0xd8008000e2057fae */ /* 0x000fe8000a12187c */
[----:B------:R-:W2:Y:S04]  /*6eb10*/  LDL.LU.64 R226, [R1+0x3140] ;  /* 0x0031400001e27983 */ /* 0x000ea80000300a00 */
[----:B---3--:R-:W3:Y:S04]  /*6eb20*/  LDL.LU R14, [R1+0x1c4c] ;  /* 0x001c4c00010e7983 */ /* 0x008ee80000300800 */
[----:B------:R-:W2:Y:S01]  /*6eb30*/  LDL.LU R8, [R1+0x1c3c] ;  /* 0x001c3c0001087983 */ /* 0x000ea20000300800 */
[----:B------:R-:W-:-:S04]  /*6eb40*/  ISETP.GT.AND P2, PT, R3, 0x6f, PT ;  /* 0x0000006f0300780c */ /* 0x000fc80003f44270 */
[----:B----4-:R-:W-:-:S04]  /*6eb50*/  SEL R225, RZ, 0x4, !P2 ;  /* 0x00000004ffe17807 */ /* 0x010fc80005000000 */
[----:B------:R-:W-:Y:S01]  /*6eb60*/  SEL R225, R225, RZ, !P1 ;  /* 0x000000ffe1e17207 */ /* 0x000fe20004800000 */
[----:B------:R-:W-:Y:S03]  /*6eb70*/  STL [R1+0x1c40], R15 ;  /* 0x001c400f01007387 */ /* 0x000fe60000100800 */
[----:B------:R-:W-:Y:S02]  /*6eb80*/  ISETP.NE.U32.AND P2, PT, R225, RZ, PT ;  /* 0x000000ffe100720c */ /* 0x000fe40003f45070 */
[----:B------:R-:W4:Y:S01]  /*6eb90*/  LDL.LU R225, [R1+0x3138] ;  /* 0x0031380001e17983 */ /* 0x000f220000300800 */
[----:B--2---:R-:W-:-:S05]  /*6eba0*/  IADD3.X R8, R8, R2, RZ, P5, !PT ;  /* 0x0000000208087210 */ /* 0x004fca0002ffe4ff */
[----:B------:R-:W-:Y:S04]  /*6ebb0*/  STL [R1+0x1c3c], R8 ;  /* 0x001c3c0801007387 */ /* 0x000fe80000100800 */
[----:B------:R1:W-:Y:S04]  /*6ebc0*/  STL.64 [R1+0x3130], R222 ;  /* 0x003130de01007387 */ /* 0x0003e80000100a00 */
[----:B-1----:R-:W2:Y:S04]  /*6ebd0*/  LDL.LU R222, [R1+0x1c44] ;  /* 0x001c440001de7983 */ /* 0x002ea80000300800 */
[----:B------:R-:W4:Y:S04]  /*6ebe0*/  LDL.LU R223, [R1+0x1c48] ;  /* 0x001c480001df7983 */ /* 0x000f280000300800 */
[----:B------:R1:W-:Y:S02]  /*6ebf0*/  STL.64 [R1+0x3128], R220 ;  /* 0x003128dc01007387 */ /* 0x0003e40000100a00 */
[----:B-1----:R-:W-:-:S02]  /*6ec00*/  IMAD.MOV.U32 R220, RZ, RZ, R15 ;  /* 0x000000ffffdc7224 */ /* 0x002fc400078e000f */
[----:B------:R-:W-:Y:S01]  /*6ec10*/  IMAD.MOV.U32 R221, RZ, RZ, R8 ;  /* 0x000000ffffdd7224 */ /* 0x000fe200078e0008 */
[----:B------:R-:W2:Y:S01]  /*6ec20*/  LDL.LU R15, [R1+0x1658] ;  /* 0x00165800010f7983 */ /* 0x000ea20000300800 */
[----:B------:R-:W1:Y:S03]  /*6ec30*/  LDC R8, c[0x0][0x238] ;  /* 0x00008e00ff087b82 */ /* 0x000e660000000800 */
[----:B------:R-:W-:Y:S04]  /*6ec40*/  LDGSTS.E [R5+-0x23ff8], desc[UR60][R220.64], P4 ;  /* 0xdc008000dc057fae */ /* 0x000fe8000a12187c */
[----:B------:R-:W2:Y:S01]  /*6ec50*/  LDL.LU R220, [R1+0x1654] ;  /* 0x0016540001dc7983 */ /* 0x000ea20000300800 */
[----:B-1----:R-:W-:-:S05]  /*6ec60*/  SHF.L.U32 R8, R8, 0x7, RZ ;  /* 0x0000000708087819 */ /* 0x002fca00000006ff */
[----:B------:R-:W-:-:S05]  /*6ec70*/  IMAD.SHL.U32 R8, R8, 0x4, RZ ;  /* 0x0000000408087824 */ /* 0x000fca00078e00ff */
[----:B------:R-:W-:-:S04]  /*6ec80*/  IADD3 R4, P5, R4, R8, RZ ;  /* 0x0000000804047210 */ /* 0x000fc80007fbe0ff */
[----:B---3--:R-:W-:Y:S02]  /*6ec90*/  IADD3.X R14, R14, R2, RZ, P5, !PT ;  /* 0x000000020e0e7210 */ /* 0x008fe40002ffe4ff */
[----:B----4-:R-:W-:-:S05]  /*6eca0*/  IADD3 R223, P4, R223, R8, RZ ;  /* 0x00000008dfdf7210 */ /* 0x010fca0007f9e0ff */
[----:B--2---:R-:W-:Y:S01]  /*6ecb0*/  IMAD.X R222, R222, 0x1, R2, P4 ;  /* 0x00000001dede7824 */ /* 0x004fe200020e0602 */
[----:B------:R1:W-:Y:S04]  /*6ecc0*/  STL [R1+0x1c48], R223 ;  /* 0x001c48df01007387 */ /* 0x0003e80000100800 */
[----:B------:R2:W-:Y:S01]  /*6ecd0*/  STL [R1+0x1c44], R222 ;  /* 0x001c44de01007387 */ /* 0x0005e20000100800 */
[----:B-1----:R-:W-:-:S04]  /*6ece0*/  LOP3.LUT R223, R223, R222, RZ, 0x3c, !PT ;  /* 0x000000dedfdf7212 */ /* 0x002fc800078e3cff */
[----:B--2---:R-:W-:-:S04]  /*6ecf0*/  LOP3.LUT R222, R223, R222, RZ, 0x3c, !PT ;  /* 0x000000dedfde7212 */ /* 0x004fc800078e3cff */
[----:B------:R-:W-:-:S05]  /*6ed00*/  LOP3.LUT R223, R223, R222, RZ, 0x3c, !PT ;  /* 0x000000dedfdf7212 */ /* 0x000fca00078e3cff */
[----:B------:R1:W-:Y:S02]  /*6ed10*/  LDGSTS.E [R5+-0x27ff4], desc[UR60][R222.64], P2 ;  /* 0xd800c000de057fae */ /* 0x0003e4000912187c */
[----:B-1----:R-:W-:Y:S02]  /*6ed20*/  IMAD.MOV.U32 R222, RZ, RZ, R4 ;  /* 0x000000ffffde7224 */ /* 0x002fe400078e0004 */
[----:B------:R-:W-:-:S05]  /*6ed30*/  IMAD.MOV.U32 R223, RZ, RZ, R14 ;  /* 0x000000ffffdf7224 */ /* 0x000fca00078e000e */
[----:B------:R1:W-:Y:S01]  /*6ed40*/  LDGSTS.E [R5+-0x23ff4], desc[UR60][R222.64], P2 ;  /* 0xdc00c000de057fae */ /* 0x0003e2000912187c */
[----:B------:R-:W-:-:S04]  /*6ed50*/  ISETP.GT.AND P2, PT, R3, 0x10, PT ;  /* 0x000000100300780c */ /* 0x000fc80003f44270 */
[----:B-1----:R-:W-:Y:S02]  /*6ed60*/  SEL R5, RZ, 0x4, !P2 ;  /* 0x00000004ff057807 */ /* 0x002fe40005000000 */
[----:B------:R-:W-:Y:S02]  /*6ed70*/  IADD3 R15, P2, R15, R8, RZ ;  /* 0x000000080f0f7210 */ /* 0x000fe40007f5e0ff */
[----:B------:R-:W-:Y:S01]  /*6ed80*/  SEL R5, R5, RZ, !P1 ;  /* 0x000000ff05057207 */ /* 0x000fe20004800000 */
[----:B------:R-:W-:Y:S01]  /*6ed90*/  STL [R1+0x1c50], R4 ;  /* 0x001c500401007387 */ /* 0x000fe20000100800 */
[----:B------:R-:W-:Y:S02]  /*6eda0*/  IADD3.X R220, R220, R2, RZ, P2, !PT ;  /* 0x00000002dcdc7210 */ /* 0x000fe400017fe4ff */
[----:B------:R-:W-:Y:S01]  /*6edb0*/  ISETP.NE.U32.AND P4, PT, R5, RZ, PT ;  /* 0x000000ff0500720c */ /* 0x000fe20003f85070 */
[----:B------:R1:W-:Y:S01]  /*6edc0*/  STL [R1+0x1c4c], R14 ;  /* 0x001c4c0e01007387 */ /* 0x0003e20000100800 */
[----:B------:R-:W-:-:S03]  /*6edd0*/  LOP3.LUT R5, R12, 0x40, RZ, 0x3c, !PT ;  /* 0x000000400c057812 */ /* 0x000fc600078e3cff */
[----:B------:R-:W2:Y:S01]  /*6ede0*/  LDL.LU.64 R222, [R1+0x3130] ;  /* 0x0031300001de7983 */ /* 0x000ea20000300a00 */
[----:B------:R-:W-:Y:S01]  /*6edf0*/  IMAD.MOV.U32 R221, RZ, RZ, R220 ;  /* 0x000000ffffdd7224 */ /* 0x000fe200078e00dc */
[----:B------:R-:W-:Y:S02]  /*6ee00*/  IADD3 R5, R5, 0x100000, R252 ;  /* 0x0010000005057810 */ /* 0x000fe40007ffe0fc */
[----:B-1----:R-:W3:Y:S04]  /*6ee10*/  LDL.LU R14, [R1+0x1664] ;  /* 0x00166400010e7983 */ /* 0x002ee80000300800 */
[----:B------:R-:W4:Y:S04]  /*6ee20*/  LDL.LU R4, [R1+0x1668] ;  /* 0x0016680001047983 */ /* 0x000f280000300800 */
[----:B------:R-:W-:Y:S04]  /*6ee30*/  STL [R1+0x1658], R15 ;  /* 0x0016580f01007387 */ /* 0x000fe80000100800 */
[----:B------:R1:W-:Y:S02]  /*6ee40*/  STL [R1+0x1654], R220 ;  /* 0x001654dc01007387 */ /* 0x0003e40000100800 */
[----:B-1----:R-:W-:-:S05]  /*6ee50*/  IMAD.MOV.U32 R220, RZ, RZ, R15 ;  /* 0x000000ffffdc7224 */ /* 0x002fca00078e000f */
[----:B------:R-:W-:Y:S04]  /*6ee60*/  LDGSTS.E [R5+-0x40000], desc[UR60][R220.64], P4 ;  /* 0xc0000000dc057fae */ /* 0x000fe8000a12187c */
[----:B------:R-:W2:Y:S04]  /*6ee70*/  LDL.LU.64 R220, [R1+0x3128] ;  /* 0x0031280001dc7983 */ /* 0x000ea80000300a00 */
[----:B------:R1:W-:Y:S04]  /*6ee80*/  STL.64 [R1+0x3120], R218 ;  /* 0x003120da01007387 */ /* 0x0003e80000100a00 */
[----:B-1----:R-:W2:Y:S04]  /*6ee90*/  LDL.LU R218, [R1+0x165c] ;  /* 0x00165c0001da7983 */ /* 0x002ea80000300800 */
[----:B------:R-:W2:Y:S01]  /*6eea0*/  LDL.LU R219, [R1+0x1660] ;  /* 0x0016600001db7983 */ /* 0x000ea20000300800 */
[----:B------:R-:W-:-:S04]  /*6eeb0*/  ISETP.GT.AND P2, PT, R3, 0x11, PT ;  /* 0x000000110300780c */ /* 0x000fc80003f44270 */
[----:B------:R-:W-:-:S04]  /*6eec0*/  SEL R15, RZ, 0x4, !P2 ;  /* 0x00000004ff0f7807 */ /* 0x000fc80005000000 */
[----:B------:R-:W-:-:S04]  /*6eed0*/  SEL R15, R15, RZ, !P1 ;  /* 0x000000ff0f0f7207 */ /* 0x000fc80004800000 */
[----:B------:R-:W-:Y:S02]  /*6eee0*/  ISETP.NE.U32.AND P2, PT, R15, RZ, PT ;  /* 0x000000ff0f00720c */ /* 0x000fe40003f45070 */
[----:B------:R-:W2:Y:S01]  /*6eef0*/  LDL.LU R15, [R1+0x1678] ;  /* 0x00167800010f7983 */ /* 0x000ea20000300800 */
[----:B----4-:R-:W-:-:S05]  /*6ef00*/  IADD3 R4, P6, R4, R8, RZ ;  /* 0x0000000804047210 */ /* 0x010fca0007fde0ff */
[----:B---3--:R-:W-:Y:S01]  /*6ef10*/  IMAD.X R14, R14, 0x1, R2, P6 ;  /* 0x000000010e0e7824 */ /* 0x008fe200030e0602 */
[----:B--2---:R-:W-:-:S04]  /*6ef20*/  IADD3 R219, P5, R219, R8, RZ ;  /* 0x00000008dbdb7210 */ /* 0x004fc80007fbe0ff */
[----:B------:R-:W-:Y:S01]  /*6ef30*/  IADD3.X R218, R218, R2, RZ, P5, !PT ;  /* 0x00000002dada7210 */ /* 0x000fe20002ffe4ff */
[----:B------:R1:W-:Y:S04]  /*6ef40*/  STL [R1+0x1660], R219 ;  /* 0x001660db01007387 */ /* 0x0003e80000100800 */
[----:B------:R2:W-:Y:S01]  /*6ef50*/  STL [R1+0x165c], R218 ;  /* 0x00165cda01007387 */ /* 0x0005e20000100800 */
[----:B-1----:R-:W-:-:S04]  /*6ef60*/  LOP3.LUT R219, R219, R218, RZ, 0x3c, !PT ;  /* 0x000000dadbdb7212 */ /* 0x002fc800078e3cff */
[----:B--2---:R-:W-:-:S04]  /*6ef70*/  LOP3.LUT R218, R219, R218, RZ, 0x3c, !PT ;  /* 0x000000dadbda7212 */ /* 0x004fc800078e3cff */
[----:B------:R-:W-:-:S05]  /*6ef80*/  LOP3.LUT R219, R219, R218, RZ, 0x3c, !PT ;  /* 0x000000dadbdb7212 */ /* 0x000fca00078e3cff */
[----:B------:R1:W-:Y:S04]  /*6ef90*/  LDGSTS.E [R5+-0x3c000], desc[UR60][R218.64], P4 ;  /* 0xc4000000da057fae */ /* 0x0003e8000a12187c */
[----:B------:R-:W-:Y:S01]  /*6efa0*/  STL [R1+0x1668], R4 ;  /* 0x0016680401007387 */ /* 0x000fe20000100800 */
[----:B-1----:R-:W-:Y:S01]  /*6efb0*/  IMAD.MOV.U32 R218, RZ, RZ, R4 ;  /* 0x000000ffffda7224 */ /* 0x002fe200078e0004 */
[----:B------:R-:W-:Y:S02]  /*6efc0*/  MOV R219, R14 ;  /* 0x0000000e00db7202 */ /* 0x000fe40000000f00 */
[----:B------:R-:W-:Y:S04]  /*6efd0*/  STL [R1+0x1664], R14 ;  /* 0x0016640e01007387 */ /* 0x000fe80000100800 */
[----:B------:R-:W-:Y:S04]  /*6efe0*/  LDGSTS.E [R5+-0x3fffc], desc[UR60][R218.64], P2 ;  /* 0xc0004000da057fae */ /* 0x000fe8000912187c */
[----:B------:R-:W2:Y:S04]  /*6eff0*/  LDL.LU.64 R218, [R1+0x3120] ;  /* 0x0031200001da7983 */ /* 0x000ea80000300a00 */
[----:B------:R1:W-:Y:S04]  /*6f000*/  STL.64 [R1+0x3118], R216 ;  /* 0x003118d801007387 */ /* 0x0003e80000100a00 */
[----:B-1----:R-:W3:Y:S04]  /*6f010*/  LDL.LU R216, [R1+0x166c] ;  /* 0x00166c0001d87983 */ /* 0x002ee80000300800 */
[----:B------:R-:W4:Y:S04]  /*6f020*/  LDL.LU R217, [R1+0x1670] ;  /* 0x0016700001d97983 */ /* 0x000f280000300800 */
[----:B------:R1:W-:Y:S04]  /*6f030*/  STL.64 [R1+0x3110], R214 ;  /* 0x003110d601007387 */ /* 0x0003e80000100a00 */
[----:B-1----:R-:W2:Y:S01]  /*6f040*/  LDL.LU R215, [R1+0x1674] ;  /* 0x0016740001d77983 */ /* 0x002ea20000300800 */
[----:B------:R-:W-:-:S03]  /*6f050*/  ISETP.GT.AND P4, PT, R3, 0x12, PT ;  /* 0x000000120300780c */ /* 0x000fc60003f84270 */
[----:B------:R-:W2:Y:S01]  /*6f060*/  LDL.LU R14, [R1+0x1684] ;  /* 0x00168400010e7983 */ /* 0x000ea20000300800 */
[----:B------:R-:W-:-:S04]  /*6f070*/  SEL R4, RZ, 0x4, !P4 ;  /* 0x00000004ff047807 */ /* 0x000fc80006000000 */
[----:B------:R-:W-:-:S04]  /*6f080*/  SEL R4, R4, RZ, !P1 ;  /* 0x000000ff04047207 */ /* 0x000fc80004800000 */
[----:B------:R-:W-:Y:S02]  /*6f090*/  ISETP.NE.U32.AND P4, PT, R4, RZ, PT ;  /* 0x000000ff0400720c */ /* 0x000fe40003f85070 */
[----:B------:R-:W2:Y:S01]  /*6f0a0*/  LDL.LU R4, [R1+0x1688] ;  /* 0x0016880001047983 */ /* 0x000ea20000300800 */
[----:B------:R-:W-:-:S04]  /*6f0b0*/  IADD3 R15, P6, R15, R8, RZ ;  /* 0x000000080f0f7210 */ /* 0x000fc80007fde0ff */
[----:B------:R-:W-:Y:S02]  /*6f0c0*/  MOV R214, R15 ;  /* 0x0000000f00d67202 */ /* 0x000fe40000000f00 */
[----:B----4-:R-:W-:-:S05]  /*6f0d0*/  IADD3 R217, P5, R217, R8, RZ ;  /* 0x00000008d9d97210 */ /* 0x010fca0007fbe0ff */
[----:B---3--:R-:W-:Y:S01]  /*6f0e0*/  IMAD.X R216, R216, 0x1, R2, P5 ;  /* 0x00000001d8d87824 */ /* 0x008fe200028e0602 */
[----:B------:R1:W-:Y:S04]  /*6f0f0*/  STL [R1+0x1670], R217 ;  /* 0x001670d901007387 */ /* 0x0003e80000100800 */
[----:B------:R3:W-:Y:S01]  /*6f100*/  STL [R1+0x166c], R216 ;  /* 0x00166cd801007387 */ /* 0x0007e20000100800 */
[----:B-1----:R-:W-:-:S04]  /*6f110*/  LOP3.LUT R217, R217, R216, RZ, 0x3c, !PT ;  /* 0x000000d8d9d97212 */ /* 0x002fc800078e3cff */
[----:B---3--:R-:W-:Y:S01]  /*6f120*/  LOP3.LUT R216, R217, R216, RZ, 0x3c, !PT ;  /* 0x000000d8d9d87212 */ /* 0x008fe200078e3cff */
[----:B--2---:R-:W-:-:S03]  /*6f130*/  IMAD.X R215, R215, 0x1, R2, P6 ;  /* 0x00000001d7d77824 */ /* 0x004fc600030e0602 */
        /* <DEDUP_REMOVED lines=8> */
[----:B-1----:R-:W4:Y:S04]  /*6f1c0*/  LDL.LU R212, [R1+0x167c] ;  /* 0x00167c0001d47983 */ /* 0x002f280000300800 */
[----:B------:R-:W2:Y:S01]  /*6f1d0*/  LDL.LU R213, [R1+0x1680] ;  /* 0x0016800001d57983 */ /* 0x000ea20000300800 */
[----:B------:R-:W-:-:S04]  /*6f1e0*/  ISETP.GT.AND P2, PT, R3, 0x13, PT ;  /* 0x000000130300780c */ /* 0x000fc80003f44270 */
[----:B------:R-:W-:-:S04]  /*6f1f0*/  SEL R15, RZ, 0x4, !P2 ;  /* 0x00000004ff0f7807 */ /* 0x000fc80005000000 */
[----:B------:R-:W-:-:S04]  /*6f200*/  SEL R15, R15, RZ, !P1 ;  /* 0x000000ff0f0f7207 */ /* 0x000fc80004800000 */
[----:B------:R-:W-:Y:S02]  /*6f210*/  ISETP.NE.U32.AND P2, PT, R15, RZ, PT ;  /* 0x000000ff0f00720c */ /* 0x000fe40003f45070 */
[----:B------:R-:W3:Y:S01]  /*6f220*/  LDL.LU R15, [R1+0x1858] ;  /* 0x00185800010f7983 */ /* 0x000ee20000300800 */
[----:B------:R-:W-:-:S05]  /*6f230*/  IADD3 R4, P6, R4, R8, RZ ;  /* 0x0000000804047210 */ /* 0x000fca0007fde0ff */
[----:B------:R-:W-:Y:S01]  /*6f240*/  IMAD.X R14, R14, 0x1, R2, P6 ;  /* 0x000000010e0e7824 */ /* 0x000fe200030e0602 */
[----:B--2---:R-:W-:-:S05]  /*6f250*/  IADD3 R213, P5, R213, R8, RZ ;  /* 0x00000008d5d57210 */ /* 0x004fca0007fbe0ff */
[----:B----4-:R-:W-:Y:S01]  /*6f260*/  IMAD.X R212, R212, 0x1, R2, P5 ;  /* 0x00000001d4d47824 */ /* 0x010fe200028e0602 */
[----:B------:R1:W-:Y:S04]  /*6f270*/  STL [R1+0x1680], R213 ;  /* 0x001680d501007387 */ /* 0x0003e80000100800 */
[----:B------:R2:W-:Y:S01]  /*6f280*/  STL [R1+0x167c], R212 ;  /* 0x00167cd401007387 */ /* 0x0005e20000100800 */
[----:B-1----:R-:W-:-:S04]  /*6f290*/  LOP3.LUT R213, R213, R212, RZ, 0x3c, !PT ;  /* 0x000000d4d5d57212 */ /* 0x002fc800078e3cff */
[----:B--2---:R-:W-:-:S04]  /*6f2a0*/  LOP3.LUT R212, R213, R212, RZ, 0x3c, !PT ;  /* 0x000000d4d5d47212 */ /* 0x004fc800078e3cff */
[----:B------:R-:W-:-:S05]  /*6f2b0*/  LOP3.LUT R213, R213, R212, RZ, 0x3c, !PT ;  /* 0x000000d4d5d57212 */ /* 0x000fca00078e3cff */
[----:B------:R1:W-:Y:S04]  /*6f2c0*/  LDGSTS.E [R5+-0x3bff8], desc[UR60][R212.64], P4 ;  /* 0xc4008000d4057fae */ /* 0x0003e8000a12187c */
[----:B------:R-:W-:Y:S01]  /*6f2d0*/  STL [R1+0x1688], R4 ;  /* 0x0016880401007387 */ /* 0x000fe20000100800 */
[----:B-1----:R-:W-:Y:S01]  /*6f2e0*/  MOV R212, R4 ;  /* 0x0000000400d47202 */ /* 0x002fe20000000f00 */
[----:B------:R-:W-:Y:S02]  /*6f2f0*/  IMAD.MOV.U32 R213, RZ, RZ, R14 ;  /* 0x000000ffffd57224 */ /* 0x000fe400078e000e */
[----:B------:R-:W-:Y:S04]  /*6f300*/  STL [R1+0x1684], R14 ;  /* 0x0016840e01007387 */ /* 0x000fe80000100800 */
[----:B------:R-:W-:Y:S04]  /*6f310*/  LDGSTS.E [R5+-0x3fff4], desc[UR60][R212.64], P2 ;  /* 0xc000c000d4057fae */ /* 0x000fe8000912187c */
[----:B------:R-:W2:Y:S04]  /*6f320*/  LDL.LU.64 R212, [R1+0x3108] ;  /* 0x0031080001d47983 */ /* 0x000ea80000300a00 */
[----:B------:R1:W-:Y:S04]  /*6f330*/  STL.64 [R1+0x3100], R210 ;  /* 0x003100d201007387 */ /* 0x0003e80000100a00 */
[----:B-1----:R-:W4:Y:S04]  /*6f340*/  LDL.LU R210, [R1+0x168c] ;  /* 0x00168c0001d27983 */ /* 0x002f280000300800 */
[----:B------:R-:W2:Y:S04]  /*6f350*/  LDL.LU R211, [R1+0x1690] ;  /* 0x0016900001d37983 */ /* 0x000ea80000300800 */
[----:B------:R1:W-:Y:S04]  /*6f360*/  STL.64 [R1+0x30f8], R208 ;  /* 0x0030f8d001007387 */ /* 0x0003e80000100a00 */
[----:B-1----:R-:W4:Y:S01]  /*6f370*/  LDL.LU R209, [R1+0x1854] ;  /* 0x0018540001d17983 */ /* 0x002f220000300800 */
[----:B------:R-:W-:-:S03]  /*6f380*/  ISETP.GT.AND P4, PT, R3, 0x30, PT ;  /* 0x000000300300780c */ /* 0x000fc60003f84270 */
[----:B------:R-:W4:Y:S01]  /*6f390*/  LDL.LU R14, [R1+0x1864] ;  /* 0x00186400010e7983 */ /* 0x000f220000300800 */
[----:B------:R-:W-:-:S04]  /*6f3a0*/  SEL R4, RZ, 0x4, !P4 ;  /* 0x00000004ff047807 */ /* 0x000fc80006000000 */
[----:B------:R-:W-:-:S04]  /*6f3b0*/  SEL R4, R4, RZ, !P1 ;  /* 0x000000ff04047207 */ /* 0x000fc80004800000 */
[----:B------:R-:W-:Y:S02]  /*6f3c0*/  ISETP.NE.U32.AND P4, PT, R4, RZ, PT ;  /* 0x000000ff0400720c */ /* 0x000fe40003f85070 */
[----:B------:R-:W4:Y:S01]  /*6f3d0*/  LDL.LU R4, [R1+0x1868] ;  /* 0x0018680001047983 */ /* 0x000f220000300800 */
[----:B---3--:R-:W-:-:S05]  /*6f3e0*/  IADD3 R15, P6, R15, R8, RZ ;  /* 0x000000080f0f7210 */ /* 0x008fca0007fde0ff */
[----:B------:R-:W-:Y:S01]  /*6f3f0*/  IMAD.MOV.U32 R208, RZ, RZ, R15 ;  /* 0x000000ffffd07224 */ /* 0x000fe200078e000f */
[----:B--2---:R-:W-:-:S05]  /*6f400*/  IADD3 R211, P5, R211, R8, RZ ;  /* 0x00000008d3d37210 */ /* 0x004fca0007fbe0ff */
        /* <DEDUP_REMOVED lines=21> */
[----:B------:R-:W-:-:S04]  /*6f560*/  IADD3 R4, P6, R4, R8, RZ ;  /* 0x0000000804047210 */ /* 0x000fc80007fde0ff */
[----:B------:R-:W-:Y:S02]  /*6f570*/  IADD3.X R14, R14, R2, RZ, P6, !PT ;  /* 0x000000020e0e7210 */ /* 0x000fe400037fe4ff */
        /* <DEDUP_REMOVED lines=9> */
[----:B-1----:R-:W-:Y:S02]  /*6f610*/  IMAD.MOV.U32 R206, RZ, RZ, R4 ;  /* 0x000000ffffce7224 */ /* 0x002fe400078e0004 */
[----:B------:R-:W-:Y:S01]  /*6f620*/  IMAD.MOV.U32 R207, RZ, RZ, R14 ;  /* 0x000000ffffcf7224 */ /* 0x000fe200078e000e */
        /* <DEDUP_REMOVED lines=16> */
[----:B--2---:R-:W-:-:S04]  /*6f730*/  IADD3 R205, P5, R205, R8, RZ ;  /* 0x00000008cdcd7210 */ /* 0x004fc80007fbe0ff */
        /* <DEDUP_REMOVED lines=23> */
[----:B--2---:R-:W-:-:S04]  /*6f8b0*/  IADD3 R247, P5, R247, R8, RZ ;  /* 0x00000008f7f77210 */ /* 0x004fc80007fbe0ff */
[----:B----4-:R-:W-:Y:S01]  /*6f8c0*/  IADD3.X R246, R246, R2, RZ, P5, !PT ;  /* 0x00000002f6f67210 */ /* 0x010fe20002ffe4ff */
        /* <DEDUP_REMOVED lines=23> */
[----:B---3--:R-:W-:-:S04]  /*6fa40*/  IADD3 R15, P6, R15, R8, RZ ;  /* 0x000000080f0f7210 */ /* 0x008fc80007fde0ff */
[----:B------:R-:W-:Y:S02]  /*6fa50*/  MOV R234, R15 ;  /* 0x0000000f00ea7202 */ /* 0x000fe40000000f00 */
[----:B--2---:R-:W-:-:S05]  /*6fa60*/  IADD3 R241, P5, R241, R8, RZ ;  /* 0x00000008f1f17210 */ /* 0x004fca0007fbe0ff */
        /* <DEDUP_REMOVED lines=131> */
[----:B------:R-:W-:Y:S01]  /*702a0*/  LOP3.LUT R177, R177, R176, RZ, 0x3c, !PT ;  /* 0x000000b0b1b17212 */ /* 0x000fe200078e3cff */
[----:B------:R-:W-:Y:S04]  /*702b0*/  STL [R1+0x1c68], R4 ;  /* 0x001c680401007387 */ /* 0x000fe80000100800 */
[----:B------:R1:W-:Y:S04]  /*702c0*/  LDGSTS.E [R5+-0x24000], desc[UR60][R176.64], P4 ;  /* 0xdc000000b0057fae */ /* 0x0003e8000a12187c */
[----:B------:R2:W-:Y:S01]  /*702d0*/  STL [R1+0x1c64], R14 ;  /* 0x001c640e01007387 */ /* 0x0005e20000100800 */
[----:B-1----:R-:W-:Y:S01]  /*702e0*/  IMAD.MOV.U32 R176, RZ, RZ, R4 ;  /* 0x000000ffffb07224 */ /* 0x002fe200078e0004 */
[----:B------:R-:W-:-:S02]  /*702f0*/  MOV R177, R14 ;  /* 0x0000000e00b17202 */ /* 0x000fc40000000f00 */
[----:B--2---:R-:W2:Y:S04]  /*70300*/  LDL.LU R14, [R1+0x1c80] ;  /* 0x001c8000010e7983 */ /* 0x004ea80000300800 */
[----:B------:R-:W-:Y:S04]  /*70310*/  LDGSTS.E [R5+-0x27ffc], desc[UR60][R176.64], P2 ;  /* 0xd8004000b0057fae */ /* 0x000fe8000912187c */
[----:B------:R-:W4:Y:S04]  /*70320*/  LDL.LU.64 R176, [R1+0x3090] ;  /* 0x0030900001b07983 */ /* 0x000f280000300a00 */
[----:B------:R-:W4:Y:S04]  /*70330*/  LDL.LU R4, [R1+0x1c7c] ;  /* 0x001c7c0001047983 */ /* 0x000f280000300800 */
[----:B------:R1:W-:Y:S04]  /*70340*/  STL.64 [R1+0x3088], R172 ;  /* 0x003088ac01007387 */ /* 0x0003e80000100a00 */
[----:B-1----:R-:W2:Y:S04]  /*70350*/  LDL.LU R173, [R1+0x1c6c] ;  /* 0x001c6c0001ad7983 */ /* 0x002ea80000300800 */
[----:B------:R1:W-:Y:S04]  /*70360*/  STL.64 [R1+0x3080], R170 ;  /* 0x003080aa01007387 */ /* 0x0003e80000100a00 */
[----:B-1----:R-:W4:Y:S04]  /*70370*/  LDL.LU R170, [R1+0x1c74] ;  /* 0x001c740001aa7983 */ /* 0x002f280000300800 */
[----:B------:R-:W4:Y:S01]  /*70380*/  LDL.LU R171, [R1+0x1c78] ;  /* 0x001c780001ab7983 */ /* 0x000f220000300800 */
[----:B------:R-:W-:-:S04]  /*70390*/  ISETP.GT.AND P4, PT, R3, 0x72, PT ;  /* 0x000000720300780c */ /* 0x000fc80003f84270 */
[----:B------:R-:W-:-:S04]  /*703a0*/  SEL R8, RZ, 0x4, !P4 ;  /* 0x00000004ff087807 */ /* 0x000fc80006000000 */
[----:B------:R-:W-:-:S04]  /*703b0*/  SEL R8, R8, RZ, !P1 ;  /* 0x000000ff08087207 */ /* 0x000fc80004800000 */
[----:B------:R-:W-:Y:S02]  /*703c0*/  ISETP.NE.U32.AND P4, PT, R8, RZ, PT ;  /* 0x000000ff0800720c */ /* 0x000fe40003f85070 */
[----:B------:R-:W1:Y:S02]  /*703d0*/  LDC R8, c[0x0][0x238] ;  /* 0x00008e00ff087b82 */ /* 0x000e640000000800 */
[----:B-1----:R-:W-:-:S04]  /*703e0*/  IMAD.SHL.U32 R8, R8, 0x80, RZ ;  /* 0x0000008008087824 */ /* 0x002fc800078e00ff */
[----:B------:R-:W-:-:S05]  /*703f0*/  IMAD.SHL.U32 R8, R8, 0x4, RZ ;  /* 0x0000000408087824 */ /* 0x000fca00078e00ff */
[----:B---3--:R-:W-:-:S05]  /*70400*/  IADD3 R15, P5, R15, R8, RZ ;  /* 0x000000080f0f7210 */ /* 0x008fca0007fbe0ff */
[----:B------:R1:W-:Y:S01]  /*70410*/  STL [R1+0x1c70], R15 ;  /* 0x001c700f01007387 */ /* 0x0003e20000100800 */
[----:B------:R-:W-:Y:S01]  /*70420*/  IMAD.MOV.U32 R172, RZ, RZ, R15 ;  /* 0x000000ffffac7224 */ /* 0x000fe200078e000f */
[----:B--2---:R-:W-:-:S05]  /*70430*/  IADD3.X R173, R173, R2, RZ, P5, !PT ;  /* 0x00000002adad7210 */ /* 0x004fca0002ffe4ff */
[----:B------:R-:W-:Y:S01]  /*70440*/  STL [R1+0x1c6c], R173 ;  /* 0x001c6cad01007387 */ /* 0x000fe20000100800 */
[----:B----4-:R-:W-:-:S03]  /*70450*/  IADD3 R171, P6, R171, R8, RZ ;  /* 0x00000008abab7210 */ /* 0x010fc60007fde0ff */
[----:B------:R-:W-:Y:S02]  /*70460*/  LDGSTS.E [R5+-0x23ffc], desc[UR60][R172.64], P2 ;  /* 0xdc004000ac057fae */ /* 0x000fe4000912187c */
[----:B------:R-:W-:Y:S02]  /*70470*/  IMAD.X R170, R170, 0x1, R2, P6 ;  /* 0x00000001aaaa7824 */ /* 0x000fe400030e0602 */
[----:B------:R2:W-:Y:S04]  /*70480*/  STL [R1+0x1c78], R171 ;  /* 0x001c78ab01007387 */ /* 0x0005e80000100800 */
[----:B-1----:R-:W3:Y:S01]  /*70490*/  LDL.LU R15, [R1+0x1c90] ;  /* 0x001c9000010f7983 */ /* 0x002ee20000300800 */
[----:B--2---:R-:W-:-:S03]  /*704a0*/  LOP3.LUT R171, R171, R170, RZ, 0x3c, !PT ;  /* 0x000000aaabab7212 */ /* 0x004fc600078e3cff */
[----:B------:R1:W-:Y:S01]  /*704b0*/  STL [R1+0x1c74], R170 ;  /* 0x001c74aa01007387 */ /* 0x0003e20000100800 */
[----:B------:R-:W-:-:S03]  /*704c0*/  IADD3 R14, P5, R14, R8, RZ ;  /* 0x000000080e0e7210 */ /* 0x000fc60007fbe0ff */
[----:B------:R-:W2:Y:S01]  /*704d0*/  LDL.LU.64 R172, [R1+0x3088] ;  /* 0x0030880001ac7983 */ /* 0x000ea20000300a00 */
[----:B-1----:R-:W-:-:S04]  /*704e0*/  LOP3.LUT R170, R171, R170, RZ, 0x3c, !PT ;  /* 0x000000aaabaa7212 */ /* 0x002fc800078e3cff */
[----:B------:R-:W-:Y:S02]  /*704f0*/  LOP3.LUT R171, R171, R170, RZ, 0x3c, !PT ;  /* 0x000000aaabab7212 */ /* 0x000fe400078e3cff */
[----:B------:R-:W-:-:S03]  /*70500*/  IADD3.X R4, R4, R2, RZ, P5, !PT ;  /* 0x0000000204047210 */ /* 0x000fc60002ffe4ff */
[----:B------:R-:W-:Y:S04]  /*70510*/  LDGSTS.E [R5+-0x27ff8], desc[UR60][R170.64], P4 ;  /* 0xd8008000aa057fae */ /* 0x000fe8000a12187c */
[----:B------:R-:W4:Y:S04]  /*70520*/  LDL.LU.64 R170, [R1+0x3080] ;  /* 0x0030800001aa7983 */ /* 0x000f280000300a00 */
[----:B------:R-:W-:Y:S04]  /*70530*/  STL [R1+0x1c80], R14 ;  /* 0x001c800e01007387 */ /* 0x000fe80000100800 */
[----:B------:R-:W-:Y:S04]  /*70540*/  STL [R1+0x1c7c], R4 ;  /* 0x001c7c0401007387 */ /* 0x000fe80000100800 */
[----:B------:R-:W-:Y:S04]  /*70550*/  STL.64 [R1+0x3078], R168 ;  /* 0x003078a801007387 */ /* 0x000fe80000100a00 */
[----:B------:R1:W-:Y:S04]  /*70560*/  STL.64 [R1+0x3070], R166 ;  /* 0x003070a601007387 */ /* 0x0003e80000100a00 */
[----:B-1----:R-:W2:Y:S04]  /*70570*/  LDL.LU R166, [R1+0x1c84] ;  /* 0x001c840001a67983 */ /* 0x002ea80000300800 */
[----:B------:R-:W4:Y:S01]  /*70580*/  LDL.LU R167, [R1+0x1c88] ;  /* 0x001c880001a77983 */ /* 0x000f220000300800 */
[----:B------:R-:W-:-:S03]  /*70590*/  MOV R169, R4 ;  /* 0x0000000400a97202 */ /* 0x000fc60000000f00 */
[----:B------:R-:W2:Y:S04]  /*705a0*/  LDL.LU R4, [R1+0x1698] ;  /* 0x0016980001047983 */ /* 0x000ea80000300800 */
[----:B------:R1:W-:Y:S04]  /*705b0*/  STL.64 [R1+0x3068], R164 ;  /* 0x003068a401007387 */ /* 0x0003e80000100a00 */
[----:B-1----:R-:W2:Y:S01]  /*705c0*/  LDL.LU R165, [R1+0x1c8c] ;  /* 0x001c8c0001a57983 */ /* 0x002ea20000300800 */
[----:B------:R-:W-:-:S05]  /*705d0*/  IMAD.MOV.U32 R168, RZ, RZ, R14 ;  /* 0x000000ffffa87224 */ /* 0x000fca00078e000e */
[----:B------:R-:W-:Y:S04]  /*705e0*/  LDGSTS.E [R5+-0x23ff8], desc[UR60][R168.64], P4 ;  /* 0xdc008000a8057fae */ /* 0x000fe8000a12187c */
[----:B------:R-:W2:Y:S04]  /*705f0*/  LDL.LU.64 R168, [R1+0x3078] ;  /* 0x0030780001a87983 */ /* 0x000ea80000300a00 */
[----:B------:R-:W2:Y:S01]  /*70600*/  LDL.LU R14, [R1+0x1694] ;  /* 0x00169400010e7983 */ /* 0x000ea20000300800 */
        /* <DEDUP_REMOVED lines=8> */
[----:B------:R-:W-:Y:S01]  /*70690*/  IMAD.MOV.U32 R164, RZ, RZ, R15 ;  /* 0x000000ffffa47224 */ /* 0x000fe200078e000f */
[----:B----4-:R-:W-:-:S05]  /*706a0*/  IADD3 R167, P4, R167, R8, RZ ;  /* 0x00000008a7a77210 */ /* 0x010fca0007f9e0ff */
[----:B--2---:R-:W-:Y:S01]  /*706b0*/  IMAD.X R166, R166, 0x1, R2, P4 ;  /* 0x00000001a6a67824 */ /* 0x004fe200020e0602 */
[----:B------:R1:W-:Y:S04]  /*706c0*/  STL [R1+0x1c88], R167 ;  /* 0x001c88a701007387 */ /* 0x0003e80000100800 */
[----:B------:R2:W-:Y:S01]  /*706d0*/  STL [R1+0x1c84], R166 ;  /* 0x001c84a601007387 */ /* 0x0005e20000100800 */
[----:B-1----:R-:W-:-:S04]  /*706e0*/  LOP3.LUT R167, R167, R166, RZ, 0x3c, !PT ;  /* 0x000000a6a7a77212 */ /* 0x002fc800078e3cff */
[----:B--2---:R-:W-:Y:S02]  /*706f0*/  LOP3.LUT R166, R167, R166, RZ, 0x3c, !PT ;  /* 0x000000a6a7a67212 */ /* 0x004fe400078e3cff */
[----:B------:R-:W-:Y:S02]  /*70700*/  IADD3.X R165, R165, R2, RZ, P5, !PT ;  /* 0x00000002a5a57210 */ /* 0x000fe40002ffe4ff */
[----:B------:R-:W-:-:S05]  /*70710*/  LOP3.LUT R167, R167, R166, RZ, 0x3c, !PT ;  /* 0x000000a6a7a77212 */ /* 0x000fca00078e3cff */
[----:B------:R-:W-:Y:S04]  /*70720*/  LDGSTS.E [R5+-0x27ff4], desc[UR60][R166.64], P2 ;  /* 0xd800c000a6057fae */ /* 0x000fe8000912187c */
[----:B------:R1:W-:Y:S01]  /*70730*/  LDGSTS.E [R5+-0x23ff4], desc[UR60][R164.64], P2 ;  /* 0xdc00c000a4057fae */ /* 0x0003e2000912187c */
[----:B------:R-:W-:-:S04]  /*70740*/  ISETP.GT.AND P2, PT, R3, 0x14, PT ;  /* 0x000000140300780c */ /* 0x000fc80003f44270 */
[----:B-1----:R-:W-:-:S04]  /*70750*/  SEL R5, RZ, 0x4, !P2 ;  /* 0x00000004ff057807 */ /* 0x002fc80005000000 */
[----:B------:R-:W-:Y:S02]  /*70760*/  SEL R5, R5, RZ, !P1 ;  /* 0x000000ff05057207 */ /* 0x000fe40004800000 */
[----:B------:R-:W-:Y:S02]  /*70770*/  IADD3 R4, P2, R4, R8, RZ ;  /* 0x0000000804047210 */ /* 0x000fe40007f5e0ff */
[----:B------:R-:W-:Y:S01]  /*70780*/  ISETP.NE.U32.AND P4, PT, R5, RZ, PT ;  /* 0x000000ff0500720c */ /* 0x000fe20003f85070 */
[----:B------:R1:W-:Y:S01]  /*70790*/  STL [R1+0x1c90], R15 ;  /* 0x001c900f01007387 */ /* 0x0003e20000100800 */
[----:B------:R-:W-:Y:S01]  /*707a0*/  LOP3.LUT R5, R12, 0x50, RZ, 0x3c, !PT ;  /* 0x000000500c057812 */ /* 0x000fe200078e3cff */
[----:B------:R-:W-:Y:S02]  /*707b0*/  IMAD.X R14, R14, 0x1, R2, P2 ;  /* 0x000000010e0e7824 */ /* 0x000fe400010e0602 */
[----:B------:R-:W2:Y:S01]  /*707c0*/  LDL.LU.64 R166, [R1+0x3070] ;  /* 0x0030700001a67983 */ /* 0x000ea20000300a00 */
[----:B------:R-:W-:-:S02]  /*707d0*/  IADD3 R5, R5, 0x100000, R252 ;  /* 0x0010000005057810 */ /* 0x000fc40007ffe0fc */
[----:B------:R-:W-:Y:S01]  /*707e0*/  MOV R164, R4 ;  /* 0x0000000400a47202 */ /* 0x000fe20000000f00 */
[----:B------:R3:W-:Y:S04]  /*707f0*/  STL [R1+0x1c8c], R165 ;  /* 0x001c8ca501007387 */ /* 0x0007e80000100800 */
[----:B-1----:R-:W4:Y:S01]  /*70800*/  LDL.LU R15, [R1+0x16a8] ;  /* 0x0016a800010f7983 */ /* 0x002f220000300800 */
[----:B---3--:R-:W-:-:S03]  /*70810*/  IMAD.MOV.U32 R165, RZ, RZ, R14 ;  /* 0x000000ffffa57224 */ /* 0x008fc600078e000e */
[----:B------:R-:W-:Y:S04]  /*70820*/  STL [R1+0x1698], R4 ;  /* 0x0016980401007387 */ /* 0x000fe80000100800 */
[----:B------:R-:W-:Y:S04]  /*70830*/  STL [R1+0x1694], R14 ;  /* 0x0016940e01007387 */ /* 0x000fe80000100800 */
[----:B------:R-:W-:Y:S04]  /*70840*/  LDGSTS.E [R5+-0x40000], desc[UR60][R164.64], P4 ;  /* 0xc0000000a4057fae */ /* 0x000fe8000a12187c */
[----:B------:R-:W3:Y:S04]  /*70850*/  LDL.LU.64 R164, [R1+0x3068] ;  /* 0x0030680001a47983 */ /* 0x000ee80000300a00 */
[----:B------:R1:W-:Y:S04]  /*70860*/  STL.64 [R1+0x3060], R162 ;  /* 0x003060a201007387 */ /* 0x0003e80000100a00 */
[----:B-1----:R-:W2:Y:S04]  /*70870*/  LDL.LU R162, [R1+0x169c] ;  /* 0x00169c0001a27983 */ /* 0x002ea80000300800 */
[----:B------:R-:W3:Y:S04]  /*70880*/  LDL.LU R163, [R1+0x16a0] ;  /* 0x0016a00001a37983 */ /* 0x000ee80000300800 */
        /* <DEDUP_REMOVED lines=8> */
[----:B----4-:R-:W-:-:S05]  /*70910*/  IADD3 R15, P6, R15, R8, RZ ;  /* 0x000000080f0f7210 */ /* 0x010fca0007fde0ff */
[----:B------:R-:W-:Y:S01]  /*70920*/  IMAD.MOV.U32 R160, RZ, RZ, R15 ;  /* 0x000000ffffa07224 */ /* 0x000fe200078e000f */
[----:B---3--:R-:W-:-:S05]  /*70930*/  IADD3 R163, P5, R163, R8, RZ ;  /* 0x00000008a3a37210 */ /* 0x008fca0007fbe0ff */
[----:B--2---:R-:W-:Y:S01]  /*70940*/  IMAD.X R162, R162, 0x1, R2, P5 ;  /* 0x00000001a2a27824 */ /* 0x004fe200028e0602 */
        /* <DEDUP_REMOVED lines=296> */
[----:B------:R-:W-:-:S04]  /*71bd0*/  ISETP.GT.AND P2, PT, R3, 0x75, PT ;  /* 0x000000750300780c */ /* 0x000fc80003f44270 */
[----:B------:R-:W-:-:S04]  /*71be0*/  SEL R4, RZ, 0x4, !P2 ;  /* 0x00000004ff047807 */ /* 0x000fc80005000000 */
[----:B------:R-:W-:-:S04]  /*71bf0*/  SEL R4, R4, RZ, !P1 ;  /* 0x000000ff04047207 */ /* 0x000fc80004800000 */
[----:B------:R-:W-:Y:S02]  /*71c00*/  ISETP.NE.U32.AND P2, PT, R4, RZ, PT ;  /* 0x000000ff0400720c */ /* 0x000fe40003f45070 */
[----:B------:R-:W4:Y:S04]  /*71c10*/  LDL.LU R4, [R1+0x1cb0] ;  /* 0x001cb00001047983 */ /* 0x000f280000300800 */
        /* <DEDUP_REMOVED lines=11> */
[----:B------:R1:W-:Y:S04]  /*71cd0*/  STL [R1+0x1ca8], R15 ;  /* 0x001ca80f01007387 */ /* 0x0003e80000100800 */
[----:B------:R-:W-:Y:S04]  /*71ce0*/  LDGSTS.E [R5+-0x24000], desc[UR60][R20.64], P4 ;  /* 0xdc00000014057fae */ /* 0x000fe8000a12187c */
[----:B------:R-:W-:Y:S04]  /*71cf0*/  LDGSTS.E [R5+-0x27ffc], desc[UR60][R18.64], P2 ;  /* 0xd800400012057fae */ /* 0x000fe8000912187c */
[----:B------:R-:W2:Y:S04]  /*71d00*/  LDL.LU.64 R20, [R1+0x2fd0] ;  /* 0x002fd00001147983 */ /* 0x000ea80000300a00 */
[----:B------:R3:W-:Y:S04]  /*71d10*/  STL [R1+0x1ca4], R19 ;  /* 0x001ca41301007387 */ /* 0x0007e80000100800 */
[----:B-1----:R-:W4:Y:S04]  /*71d20*/  LDL.LU R15, [R1+0x1cc0] ;  /* 0x001cc000010f7983 */ /* 0x002f280000300800 */
[----:B---3--:R-:W3:Y:S04]  /*71d30*/  LDL.LU.64 R18, [R1+0x2fc8] ;  /* 0x002fc80001127983 */ /* 0x008ee80000300a00 */
[----:B------:R1:W-:Y:S04]  /*71d40*/  STL.64 [R1+0x2fc0], R16 ;  /* 0x002fc01001007387 */ /* 0x0003e80000100a00 */
[----:B-1----:R-:W2:Y:S04]  /*71d50*/  LDL.LU R17, [R1+0x1cac] ;  /* 0x001cac0001117983 */ /* 0x002ea80000300800 */
[----:B------:R1:W-:Y:S04]  /*71d60*/  STL.64 [R1+0x2fb8], R150 ;  /* 0x002fb89601007387 */ /* 0x0003e80000100a00 */
[----:B-1----:R-:W4:Y:S01]  /*71d70*/  LDL.LU R151, [R1+0x1cb4] ;  /* 0x001cb40001977983 */ /* 0x002f220000300800 */
        /* <DEDUP_REMOVED lines=10> */
[----:B------:R-:W-:Y:S02]  /*71e20*/  STL [R1+0x1cb0], R4 ;  /* 0x001cb00401007387 */ /* 0x000fe40000100800 */
[----:B------:R-:W-:Y:S02]  /*71e30*/  IMAD.MOV.U32 R150, RZ, RZ, R14 ;  /* 0x000000ffff967224 */ /* 0x000fe400078e000e */
[----:B--2---:R-:W-:-:S05]  /*71e40*/  IMAD.X R17, R17, 0x1, R2, P5 ;  /* 0x0000000111117824 */ /* 0x004fca00028e0602 */
[----:B------:R1:W-:Y:S04]  /*71e50*/  STL [R1+0x1cac], R17 ;  /* 0x001cac1101007387 */ /* 0x0003e80000100800 */
[----:B------:R-:W-:Y:S04]  /*71e60*/  STL [R1+0x1cb8], R14 ;  /* 0x001cb80e01007387 */ /* 0x000fe80000100800 */
[----:B------:R-:W-:Y:S01]  /*71e70*/  LDGSTS.E [R5+-0x23ffc], desc[UR60][R16.64], P2 ;  /* 0xdc00400010057fae */ /* 0x000fe2000912187c */
[----:B----4-:R-:W-:Y:S01]  /*71e80*/  IMAD.X R151, R151, 0x1, R2, P6 ;  /* 0x0000000197977824 */ /* 0x010fe200030e0602 */
[----:B------:R-:W-:-:S04]  /*71e90*/  IADD3 R15, P5, R15, R8, RZ ;  /* 0x000000080f0f7210 */ /* 0x000fc80007fbe0ff */
[----:B------:R-:W-:Y:S04]  /*71ea0*/  LDGSTS.E [R5+-0x27ff8], desc[UR60][R150.64], P4 ;  /* 0xd800800096057fae */ /* 0x000fe8000a12187c */
[----:B-1----:R-:W2:Y:S04]  /*71eb0*/  LDL.LU.64 R16, [R1+0x2fc0] ;  /* 0x002fc00001107983 */ /* 0x002ea80000300a00 */
[----:B------:R1:W-:Y:S04]  /*71ec0*/  STL [R1+0x1cb4], R151 ;  /* 0x001cb49701007387 */ /* 0x0003e80000100800 */
[----:B------:R-:W4:Y:S04]  /*71ed0*/  LDL.LU R4, [R1+0x1cd0] ;  /* 0x001cd00001047983 */ /* 0x000f280000300800 */
[----:B-1----:R-:W5:Y:S04]  /*71ee0*/  LDL.LU.64 R150, [R1+0x2fb8] ;  /* 0x002fb80001967983 */ /* 0x002f680000300a00 */
[----:B------:R-:W3:Y:S01]  /*71ef0*/  LDL.LU R8, [R1+0x1cbc] ;  /* 0x001cbc0001087983 */ /* 0x000ee20000300800 */
[----:B------:R-:W-:-:S04]  /*71f00*/  ISETP.GT.AND P2, PT, R3, 0x77, PT ;  /* 0x000000770300780c */ /* 0x000fc80003f44270 */
[----:B------:R-:W-:-:S04]  /*71f10*/  SEL R14, RZ, 0x4, !P2 ;  /* 0x00000004ff0e7807 */ /* 0x000fc80005000000 */
[----:B------:R-:W-:Y:S01]  /*71f20*/  SEL R14, R14, RZ, !P1 ;  /* 0x000000ff0e0e7207 */ /* 0x000fe20004800000 */
[----:B------:R-:W-:Y:S03]  /*71f30*/  STL [R1+0x1cc0], R15 ;  /* 0x001cc00f01007387 */ /* 0x000fe60000100800 */
[----:B------:R-:W-:Y:S02]  /*71f40*/  ISETP.NE.U32.AND P2, PT, R14, RZ, PT ;  /* 0x000000ff0e00720c */ /* 0x000fe40003f45070 */
[----:B------:R-:W2:Y:S04]  /*71f50*/  LDL.LU R14, [R1+0x2fb0] ;  /* 0x002fb000010e7983 */ /* 0x000ea80000300800 */
[----:B------:R1:W-:Y:S01]  /*71f60*/  STL.64 [R1+0x2fa8], R148 ;  /* 0x002fa89401007387 */ /* 0x0003e20000100a00 */
[----:B---3--:R-:W-:-:S05]  /*71f70*/  IMAD.X R8, R8, 0x1, R2, P5 ;  /* 0x0000000108087824 */ /* 0x008fca00028e0602 */
[----:B------:R-:W-:Y:S04]  /*71f80*/  STL [R1+0x1cbc], R8 ;  /* 0x001cbc0801007387 */ /* 0x000fe80000100800 */
[----:B-1----:R-:W3:Y:S04]  /*71f90*/  LDL.LU R148, [R1+0x1cc4] ;  /* 0x001cc40001947983 */ /* 0x002ee80000300800 */
[----:B------:R-:W2:Y:S04]  /*71fa0*/  LDL.LU R149, [R1+0x1cc8] ;  /* 0x001cc80001957983 */ /* 0x000ea80000300800 */
[----:B------:R1:W-:Y:S04]  /*71fb0*/  STL.64 [R1+0x2fa0], R146 ;  /* 0x002fa09201007387 */ /* 0x0003e80000100a00 */
[----:B-1----:R-:W3:Y:S01]  /*71fc0*/  LDL.LU R147, [R1+0x1ccc] ;  /* 0x001ccc0001937983 */ /* 0x002ee20000300800 */
[----:B------:R-:W-:-:S03]  /*71fd0*/  MOV R146, R15 ;  /* 0x0000000f00927202 */ /* 0x000fc60000000f00 */
[----:B------:R-:W3:Y:S04]  /*71fe0*/  LDL.LU R15, [R1+0x16d8] ;  /* 0x0016d800010f7983 */ /* 0x000ee80000300800 */
[----:B------:R1:W-:Y:S02]  /*71ff0*/  STL.64 [R1+0x2f98], R144 ;  /* 0x002f989001007387 */ /* 0x0003e40000100a00 */
[----:B-1----:R-:W-:Y:S02]  /*72000*/  IMAD.MOV.U32 R145, RZ, RZ, R8 ;  /* 0x000000ffff917224 */ /* 0x002fe400078e0008 */
[----:B------:R-:W-:Y:S01]  /*72010*/  IMAD.MOV.U32 R144, RZ, RZ, R146 ;  /* 0x000000ffff907224 */ /* 0x000fe200078e0092 */
[----:B------:R-:W1:Y:S04]  /*72020*/  LDC R8, c[0x0][0x238] ;  /* 0x00008e00ff087b82 */ /* 0x000e680000000800 */
[----:B------:R-:W-:Y:S04]  /*72030*/  LDGSTS.E [R5+-0x23ff8], desc[UR60][R144.64], P4 ;  /* 0xdc00800090057fae */ /* 0x000fe8000a12187c */
[----:B------:R-:W3:Y:S01]  /*72040*/  LDL.LU R144, [R1+0x16d4] ;  /* 0x0016d40001907983 */ /* 0x000ee20000300800 */
[----:B-1----:R-:W-:-:S05]  /*72050*/  IMAD.SHL.U32 R8, R8, 0x80, RZ ;  /* 0x0000008008087824 */ /* 0x002fca00078e00ff */
[----:B------:R-:W-:-:S04]  /*72060*/  SHF.L.U32 R8, R8, 0x2, RZ ;  /* 0x0000000208087819 */ /* 0x000fc800000006ff */
[----:B----4-:R-:W-:-:S05]  /*72070*/  IADD3 R4, P5, R4, R8, RZ ;  /* 0x0000000804047210 */ /* 0x010fca0007fbe0ff */
[----:B------:R-:W-:Y:S01]  /*72080*/  IMAD.MOV.U32 R146, RZ, RZ, R4 ;  /* 0x000000ffff927224 */ /* 0x000fe200078e0004 */
[----:B--2---:R-:W-:-:S05]  /*72090*/  IADD3 R149, P4, R149, R8, RZ ;  /* 0x0000000895957210 */ /* 0x004fca0007f9e0ff */
[----:B---3--:R-:W-:Y:S01]  /*720a0*/  IMAD.X R148, R148, 0x1, R2, P4 ;  /* 0x0000000194947824 */ /* 0x008fe200020e0602 */
        /* <DEDUP_REMOVED lines=9> */
[----:B-1----:R-:W-:Y:S02]  /*72140*/  SEL R5, RZ, 0x4, !P2 ;  /* 0x00000004ff057807 */ /* 0x002fe40005000000 */
[----:B------:R-:W-:Y:S02]  /*72150*/  IADD3 R15, P2, R15, R8, RZ ;  /* 0x000000080f0f7210 */ /* 0x000fe40007f5e0ff */
[----:B------:R-:W-:Y:S01]  /*72160*/  SEL R5, R5, RZ, !P1 ;  /* 0x000000ff05057207 */ /* 0x000fe20004800000 */
[----:B------:R-:W-:Y:S03]  /*72170*/  STL [R1+0x1cd0], R4 ;  /* 0x001cd00401007387 */ /* 0x000fe60000100800 */
[----:B------:R-:W-:Y:S01]  /*72180*/  ISETP.NE.U32.AND P4, PT, R5, RZ, PT ;  /* 0x000000ff0500720c */ /* 0x000fe20003f85070 */
[----:B------:R-:W5:Y:S01]  /*72190*/  LDL.LU.64 R148, [R1+0x2fa8] ;  /* 0x002fa80001947983 */ /* 0x000f620000300a00 */
[----:B------:R-:W-:Y:S01]  /*721a0*/  IMAD.X R144, R144, 0x1, R2, P2 ;  /* 0x0000000190907824 */ /* 0x000fe200010e0602 */
[----:B------:R-:W-:-:S02]  /*721b0*/  LOP3.LUT R5, R12, 0x60, RZ, 0x3c, !PT ;  /* 0x000000600c057812 */ /* 0x000fc400078e3cff */
[----:B------:R1:W-:Y:S02]  /*721c0*/  STL [R1+0x1ccc], R147 ;  /* 0x001ccc9301007387 */ /* 0x0003e40000100800 */
[----:B------:R-:W-:Y:S02]  /*721d0*/  MOV R145, R144 ;  /* 0x0000009000917202 */ /* 0x000fe40000000f00 */
[----:B------:R-:W-:Y:S01]  /*721e0*/  IADD3 R5, R5, 0x100000, R252 ;  /* 0x0010000005057810 */ /* 0x000fe20007ffe0fc */
[----:B-1----:R-:W5:Y:S04]  /*721f0*/  LDL.LU.64 R146, [R1+0x2fa0] ;  /* 0x002fa00001927983 */ /* 0x002f680000300a00 */
[----:B------:R-:W2:Y:S04]  /*72200*/  LDL.LU R4, [R1+0x16e8] ;  /* 0x0016e80001047983 */ /* 0x000ea80000300800 */
[----:B------:R-:W-:Y:S04]  /*72210*/  STL [R1+0x16d8], R15 ;  /* 0x0016d80f01007387 */ /* 0x000fe80000100800 */
[----:B------:R1:W-:Y:S02]  /*72220*/  STL [R1+0x16d4], R144 ;  /* 0x0016d49001007387 */ /* 0x0003e40000100800 */
[----:B-1----:R-:W-:-:S05]  /*72230*/  IMAD.MOV.U32 R144, RZ, RZ, R15 ;  /* 0x000000ffff907224 */ /* 0x002fca00078e000f */
[----:B------:R-:W-:Y:S04]  /*72240*/  LDGSTS.E [R5+-0x40000], desc[UR60][R144.64], P4 ;  /* 0xc000000090057fae */ /* 0x000fe8000a12187c */
[----:B------:R-:W5:Y:S04]  /*72250*/  LDL.LU.64 R144, [R1+0x2f98] ;  /* 0x002f980001907983 */ /* 0x000f680000300a00 */
        /* <DEDUP_REMOVED lines=23> */
[----:B------:R-:W5:Y:S04]  /*723d0*/  LDL.LU.64 R142, [R1+0x2f90] ;  /* 0x002f9000018e7983 */ /* 0x000f680000300a00 */
[----:B------:R1:W-:Y:S04]  /*723e0*/  STL [R1+0x16e4], R141 ;  /* 0x0016e48d01007387 */ /* 0x0003e80000100800 */
[----:B-1----:R-:W5:Y:S04]  /*723f0*/  LDL.LU.64 R140, [R1+0x2f88] ;  /* 0x002f8800018c7983 */ /* 0x002f680000300a00 */
[----:B------:R1:W-:Y:S04]  /*72400*/  STL.64 [R1+0x2f80], R138 ;  /* 0x002f808a01007387 */ /* 0x0003e80000100a00 */
[----:B-1----:R-:W2:Y:S04]  /*72410*/  LDL.LU R138, [R1+0x16ec] ;  /* 0x0016ec00018a7983 */ /* 0x002ea80000300800 */
[----:B------:R-:W3:Y:S04]  /*72420*/  LDL.LU R139, [R1+0x16f0] ;  /* 0x0016f000018b7983 */ /* 0x000ee80000300800 */
[----:B------:R1:W-:Y:S04]  /*72430*/  STL.64 [R1+0x2f78], R136 ;  /* 0x002f788801007387 */ /* 0x0003e80000100a00 */
[----:B-1----:R-:W4:Y:S01]  /*72440*/  LDL.LU R137, [R1+0x16f4] ;  /* 0x0016f40001897983 */ /* 0x002f220000300800 */
[----:B------:R-:W-:-:S04]  /*72450*/  ISETP.GT.AND P4, PT, R3, 0x1a, PT ;  /* 0x0000001a0300780c */ /* 0x000fc80003f84270 */
[----:B------:R-:W-:-:S04]  /*72460*/  SEL R4, RZ, 0x4, !P4 ;  /* 0x00000004ff047807 */ /* 0x000fc80006000000 */
[----:B------:R-:W-:-:S04]  /*72470*/  SEL R4, R4, RZ, !P1 ;  /* 0x000000ff04047207 */ /* 0x000fc80004800000 */
[----:B------:R-:W-:Y:S02]  /*72480*/  ISETP.NE.U32.AND P4, PT, R4, RZ, PT ;  /* 0x000000ff0400720c */ /* 0x000fe40003f85070 */
[----:B------:R-:W4:Y:S01]  /*72490*/  LDL.LU R4, [R1+0x1708] ;  /* 0x0017080001047983 */ /* 0x000f220000300800 */
[----:B------:R-:W-:-:S05]  /*724a0*/  IADD3 R15, P6, R15, R8, RZ ;  /* 0x000000080f0f7210 */ /* 0x000fca0007fde0ff */
[----:B------:R-:W-:Y:S01]  /*724b0*/  IMAD.MOV.U32 R136, RZ, RZ, R15 ;  /* 0x000000ffff887224 */ /* 0x000fe200078e000f */
[----:B---3--:R-:W-:-:S05]  /*724c0*/  IADD3 R139, P5, R139, R8, RZ ;  /* 0x000000088b8b7210 */ /* 0x008fca0007fbe0ff */
[----:B--2---:R-:W-:Y:S01]  /*724d0*/  IMAD.X R138, R138, 0x1, R2, P5 ;  /* 0x000000018a8a7824 */ /* 0x004fe200028e0602 */
[----:B------:R1:W-:Y:S04]  /*724e0*/  STL [R1+0x16f0], R139 ;  /* 0x0016f08b01007387 */ /* 0x0003e80000100800 */
[----:B------:R2:W-:Y:S01]  /*724f0*/  STL [R1+0x16ec], R138 ;  /* 0x0016ec8a01007387 */ /* 0x0005e20000100800 */
[----:B-1----:R-:W-:-:S04]  /*72500*/  LOP3.LUT R139, R139, R138, RZ, 0x3c, !PT ;  /* 0x0000008a8b8b7212 */ /* 0x002fc800078e3cff */
[----:B--2---:R-:W-:Y:S02]  /*72510*/  LOP3.LUT R138, R139, R138, RZ, 0x3c, !PT ;  /* 0x0000008a8b8a7212 */ /* 0x004fe400078e3cff */
[----:B----4-:R-:W-:Y:S02]  /*72520*/  IADD3.X R137, R137, R2, RZ, P6, !PT ;  /* 0x0000000289897210 */ /* 0x010fe400037fe4ff */
        /* <DEDUP_REMOVED lines=269> */
[----:B------:R1:W-:Y:S04]  /*73600*/  STL.64 [R1+0x2ec8], R92 ;  /* 0x002ec85c01007387 */ /* 0x0003e80000100a00 */
[----:B-1----:R-:W3:Y:S04]  /*73610*/  LDL.LU R92, [R1+0x1ce4] ;  /* 0x001ce400015c7983 */ /* 0x002ee80000300800 */
[----:B------:R-:W4:Y:S01]  /*73620*/  LDL.LU R93, [R1+0x1ce8] ;  /* 0x001ce800015d7983 */ /* 0x000f220000300800 */
[----:B------:R-:W-:-:S02]  /*73630*/  ISETP.GT.AND P2, PT, R3, 0x79, PT ;  /* 0x000000790300780c */ /* 0x000fc40003f44270 */
[----:B------:R-:W-:Y:S02]  /*73640*/  IADD3 R4, P5, R4, R8, RZ ;  /* 0x0000000804047210 */ /* 0x000fe40007fbe0ff */
[----:B------:R-:W-:-:S04]  /*73650*/  SEL R15, RZ, 0x4, !P2 ;  /* 0x00000004ff0f7807 */ /* 0x000fc80005000000 */
[----:B------:R-:W-:Y:S01]  /*73660*/  SEL R15, R15, RZ, !P1 ;  /* 0x000000ff0f0f7207 */ /* 0x000fe20004800000 */
[----:B------:R-:W-:-:S03]  /*73670*/  IMAD.MOV.U32 R94, RZ, RZ, R4 ;  /* 0x000000ffff5e7224 */ /* 0x000fc600078e0004 */
[----:B------:R-:W-:Y:S02]  /*73680*/  ISETP.NE.U32.AND P2, PT, R15, RZ, PT ;  /* 0x000000ff0f00720c */ /* 0x000fe40003f45070 */
[----:B------:R-:W3:Y:S04]  /*73690*/  LDL.LU R15, [R1+0x1cf8] ;  /* 0x001cf800010f7983 */ /* 0x000ee80000300800 */
[----:B------:R-:W-:Y:S01]  /*736a0*/  STL [R1+0x1ce0], R4 ;  /* 0x001ce00401007387 */ /* 0x000fe20000100800 */
[----:B--2---:R-:W-:-:S05]  /*736b0*/  IMAD.X R95, R95, 0x1, R2, P5 ;  /* 0x000000015f5f7824 */ /* 0x004fca00028e0602 */
[----:B------:R1:W-:Y:S04]  /*736c0*/  STL [R1+0x1cdc], R95 ;  /* 0x001cdc5f01007387 */ /* 0x0003e80000100800 */
[----:B------:R-:W-:Y:S01]  /*736d0*/  LDGSTS.E [R5+-0x24000], desc[UR60][R94.64], P4 ;  /* 0xdc0000005e057fae */ /* 0x000fe2000a12187c */
[----:B----4-:R-:W-:-:S04]  /*736e0*/  IADD3 R93, P6, R93, R8, RZ ;  /* 0x000000085d5d7210 */ /* 0x010fc80007fde0ff */
[----:B---3--:R-:W-:Y:S01]  /*736f0*/  IADD3.X R92, R92, R2, RZ, P6, !PT ;  /* 0x000000025c5c7210 */ /* 0x008fe200037fe4ff */
[----:B------:R2:W-:Y:S04]  /*73700*/  STL [R1+0x1ce8], R93 ;  /* 0x001ce85d01007387 */ /* 0x0005e80000100800 */
[----:B-1----:R-:W5:Y:S01]  /*73710*/  LDL.LU.64 R94, [R1+0x2ed0] ;  /* 0x002ed000015e7983 */ /* 0x002f620000300a00 */
[----:B--2---:R-:W-:-:S03]  /*73720*/  LOP3.LUT R93, R93, R92, RZ, 0x3c, !PT ;  /* 0x0000005c5d5d7212 */ /* 0x004fc600078e3cff */
[----:B------:R1:W-:Y:S04]  /*73730*/  STL [R1+0x1ce4], R92 ;  /* 0x001ce45c01007387 */ /* 0x0003e80000100800 */
[----:B------:R-:W2:Y:S01]  /*73740*/  LDL.LU R4, [R1+0x1d00] ;  /* 0x001d000001047983 */ /* 0x000ea20000300800 */
[----:B-1----:R-:W-:-:S04]  /*73750*/  LOP3.LUT R92, R93, R92, RZ, 0x3c, !PT ;  /* 0x0000005c5d5c7212 */ /* 0x002fc800078e3cff */
[----:B------:R-:W-:-:S05]  /*73760*/  LOP3.LUT R93, R93, R92, RZ, 0x3c, !PT ;  /* 0x0000005c5d5d7212 */ /* 0x000fca00078e3cff */
[----:B------:R-:W-:Y:S04]  /*73770*/  LDGSTS.E [R5+-0x27ffc], desc[UR60][R92.64], P2 ;  /* 0xd80040005c057fae */ /* 0x000fe8000912187c */
[----:B------:R-:W5:Y:S04]  /*73780*/  LDL.LU.64 R92, [R1+0x2ec8] ;  /* 0x002ec800015c7983 */ /* 0x000f680000300a00 */
[----:B------:R1:W-:Y:S04]  /*73790*/  STL.64 [R1+0x2ec0], R90 ;  /* 0x002ec05a01007387 */ /* 0x0003e80000100a00 */
[----:B-1----:R-:W3:Y:S04]  /*737a0*/  LDL.LU R90, [R1+0x1cec] ;  /* 0x001cec00015a7983 */ /* 0x002ee80000300800 */
        /* <DEDUP_REMOVED lines=20> */
[----:B------:R-:W-:Y:S01]  /*738f0*/  STL [R1+0x1cf8], R15 ;  /* 0x001cf80f01007387 */ /* 0x000fe20000100800 */
[----:B------:R-:W-:-:S03]  /*73900*/  IADD3 R4, P5, R4, R8, RZ ;  /* 0x0000000804047210 */ /* 0x000fc60007fbe0ff */
[----:B------:R-:W-:Y:S04]  /*73910*/  LDGSTS.E [R5+-0x23ffc], desc[UR60][R90.64], P2 ;  /* 0xdc0040005a057fae */ /* 0x000fe8000912187c */
[----:B------:R-:W-:Y:S04]  /*73920*/  LDGSTS.E [R5+-0x27ff8], desc[UR60][R88.64], P4 ;  /* 0xd800800058057fae */ /* 0x000fe8000a12187c */
[----:B------:R-:W5:Y:S04]  /*73930*/  LDL.LU.64 R90, [R1+0x2ec0] ;  /* 0x002ec000015a7983 */ /* 0x000f680000300a00 */
[----:B------:R1:W-:Y:S04]  /*73940*/  STL [R1+0x1cf4], R89 ;  /* 0x001cf45901007387 */ /* 0x0003e80000100800 */
[----:B-1----:R-:W5:Y:S04]  /*73950*/  LDL.LU.64 R88, [R1+0x2eb8] ;  /* 0x002eb80001587983 */ /* 0x002f680000300a00 */
[----:B------:R-:W2:Y:S01]  /*73960*/  LDL.LU R8, [R1+0x1cfc] ;  /* 0x001cfc0001087983 */ /* 0x000ea20000300800 */
[----:B------:R-:W-:-:S04]  /*73970*/  ISETP.GT.AND P2, PT, R3, 0x7b, PT ;  /* 0x0000007b0300780c */ /* 0x000fc80003f44270 */
[----:B------:R-:W-:-:S04]  /*73980*/  SEL R15, RZ, 0x4, !P2 ;  /* 0x00000004ff0f7807 */ /* 0x000fc80005000000 */
[----:B------:R-:W-:Y:S01]  /*73990*/  SEL R15, R15, RZ, !P1 ;  /* 0x000000ff0f0f7207 */ /* 0x000fe20004800000 */
[----:B------:R-:W-:Y:S03]  /*739a0*/  STL [R1+0x1d00], R4 ;  /* 0x001d000401007387 */ /* 0x000fe60000100800 */
[----:B------:R-:W-:Y:S02]  /*739b0*/  ISETP.NE.U32.AND P2, PT, R15, RZ, PT ;  /* 0x000000ff0f00720c */ /* 0x000fe40003f45070 */
[----:B------:R-:W3:Y:S01]  /*739c0*/  LDL.LU R15, [R1+0x2eb0] ;  /* 0x002eb000010f7983 */ /* 0x000ee20000300800 */
[----:B--2---:R-:W-:-:S05]  /*739d0*/  IMAD.X R8, R8, 0x1, R2, P5 ;  /* 0x0000000108087824 */ /* 0x004fca00028e0602 */
[----:B------:R-:W-:Y:S04]  /*739e0*/  STL [R1+0x1cfc], R8 ;  /* 0x001cfc0801007387 */ /* 0x000fe80000100800 */
[----:B------:R1:W-:Y:S04]  /*739f0*/  STL.64 [R1+0x2ea8], R86 ;  /* 0x002ea85601007387 */ /* 0x0003e80000100a00 */
[----:B-1----:R-:W2:Y:S04]  /*73a00*/  LDL.LU R86, [R1+0x1714] ;  /* 0x0017140001567983 */ /* 0x002ea80000300800 */
[----:B------:R-:W4:Y:S04]  /*73a10*/  LDL.LU R87, [R1+0x1718] ;  /* 0x0017180001577983 */ /* 0x000f280000300800 */
[----:B------:R1:W-:Y:S04]  /*73a20*/  STL.64 [R1+0x2ea0], R84 ;  /* 0x002ea05401007387 */ /* 0x0003e80000100a00 */
[----:B-1----:R-:W3:Y:S04]  /*73a30*/  LDL.LU R84, [R1+0x1d0c] ;  /* 0x001d0c0001547983 */ /* 0x002ee80000300800 */
[----:B------:R-:W2:Y:S04]  /*73a40*/  LDL.LU R85, [R1+0x1d10] ;  /* 0x001d100001557983 */ /* 0x000ea80000300800 */
[----:B------:R1:W-:Y:S04]  /*73a50*/  STL.64 [R1+0x2e98], R82 ;  /* 0x002e985201007387 */ /* 0x0003e80000100a00 */
[----:B-1----:R-:W4:Y:S04]  /*73a60*/  LDL.LU R82, [R1+0x1d04] ;  /* 0x001d040001527983 */ /* 0x002f280000300800 */
[----:B------:R-:W4:Y:S04]  /*73a70*/  LDL.LU R83, [R1+0x1d08] ;  /* 0x001d080001537983 */ /* 0x000f280000300800 */
        /* <DEDUP_REMOVED lines=38> */
[----:B------:R1:W-:Y:S04]  /*73ce0*/  STL.64 [R1+0x2da8], R24 ;  /* 0x002da81801007387 */ /* 0x0003e80000100a00 */
[----:B------:R4:W-:Y:S04]  /*73cf0*/  STL.64 [R1+0x2da0], R10 ;  /* 0x002da00a01007387 */ /* 0x0009e80000100a00 */
[----:B-1----:R-:W4:Y:S04]  /*73d00*/  LDL.LU R28, [R1+0x171c] ;  /* 0x00171c00011c7983 */ /* 0x002f280000300800 */
[----:B------:R-:W4:Y:S04]  /*73d10*/  LDL.LU R25, [R1+0x1720] ;  /* 0x0017200001197983 */ /* 0x000f280000300800 */
[----:B------:R-:W4:Y:S04]  /*73d20*/  LDL.LU R29, [R1+0x1724] ;  /* 0x00172400011d7983 */ /* 0x000f280000300800 */
[----:B------:R-:W4:Y:S01]  /*73d30*/  LDL.LU R7, [R1+0x1728] ;  /* 0x0017280001077983 */ /* 0x000f220000300800 */
[----:B------:R-:W-:-:S02]  /*73d40*/  MOV R81, R8 ;  /* 0x0000000800517202 */ /* 0x000fc40000000f00 */
[----:B------:R-:W1:Y:S01]  /*73d50*/  LDC R8, c[0x0][0x238] ;  /* 0x00008e00ff087b82 */ /* 0x000e620000000800 */
[----:B------:R-:W-:-:S05]  /*73d60*/  IMAD.MOV.U32 R80, RZ, RZ, R4 ;  /* 0x000000ffff507224 */ /* 0x000fca00078e0004 */
[----:B------:R-:W-:Y:S02]  /*73d70*/  LDGSTS.E [R5+-0x23ff8], desc[UR60][R80.64], P4 ;  /* 0xdc00800050057fae */ /* 0x000fe4000a12187c */
[----:B------:R-:W4:Y:S01]  /*73d80*/  LDC R4, c[0x0][0x23c] ;  /* 0x00008f00ff047b82 */ /* 0x000f220000000800 */
[----:B-1----:R-:W-:-:S04]  /*73d90*/  IMAD.SHL.U32 R8, R8, 0x80, RZ ;  /* 0x0000008008087824 */ /* 0x002fc800078e00ff */
[----:B------:R-:W-:-:S05]  /*73da0*/  IMAD.SHL.U32 R8, R8, 0x4, RZ ;  /* 0x0000000408087824 */ /* 0x000fca00078e00ff */
[----:B--2---:R-:W-:-:S04]  /*73db0*/  IADD3 R85, P5, R85, R8, RZ ;  /* 0x0000000855557210 */ /* 0x004fc80007fbe0ff */
[----:B---3--:R-:W-:Y:S02]  /*73dc0*/  IADD3.X R84, R84, R2, RZ, P5, !PT ;  /* 0x0000000254547210 */ /* 0x008fe40002ffe4ff */
[----:B----4-:R-:W-:-:S05]  /*73dd0*/  IADD3 R83, P4, R83, R8, RZ ;  /* 0x0000000853537210 */ /* 0x010fca0007f9e0ff */
[----:B------:R-:W-:Y:S02]  /*73de0*/  IMAD.X R82, R82, 0x1, R2, P4 ;  /* 0x0000000152527824 */ /* 0x000fe400020e0602 */
[----:B------:R-:W-:Y:S02]  /*73df0*/  IMAD.MOV.U32 R10, RZ, RZ, R83 ;  /* 0x000000ffff0a7224 */ /* 0x000fe400078e0053 */
[----:B------:R-:W-:Y:S01]  /*73e00*/  IMAD.MOV.U32 R11, RZ, RZ, R82 ;  /* 0x000000ffff0b7224 */ /* 0x000fe200078e0052 */
[----:B------:R-:W-:Y:S04]  /*73e10*/  STL [R1+0x1d08], R83 ;  /* 0x001d085301007387 */ /* 0x000fe80000100800 */
[----:B------:R1:W-:Y:S04]  /*73e20*/  LDGSTS.E [R5+-0x27ff4], desc[UR60][R10.64], P2 ;  /* 0xd800c0000a057fae */ /* 0x0003e8000912187c */
[----:B------:R-:W-:Y:S04]  /*73e30*/  STL [R1+0x1d04], R82 ;  /* 0x001d045201007387 */ /* 0x000fe80000100800 */
[----:B------:R-:W-:Y:S01]  /*73e40*/  STL [R1+0x1d10], R85 ;  /* 0x001d105501007387 */ /* 0x000fe20000100800 */
[----:B-1----:R-:W-:Y:S01]  /*73e50*/  MOV R10, R85 ;  /* 0x00000055000a7202 */ /* 0x002fe20000000f00 */
[----:B------:R-:W-:-:S02]  /*73e60*/  IMAD.MOV.U32 R11, RZ, RZ, R84 ;  /* 0x000000ffff0b7224 */ /* 0x000fc400078e0054 */
[----:B------:R-:W-:Y:S04]  /*73e70*/  STL [R1+0x1d0c], R84 ;  /* 0x001d0c5401007387 */ /* 0x000fe80000100800 */
[----:B------:R1:W-:Y:S04]  /*73e80*/  LDGSTS.E [R5+-0x23ff4], desc[UR60][R10.64], P2 ;  /* 0xdc00c0000a057fae */ /* 0x0003e8000912187c */
[----:B------:R-:W2:Y:S04]  /*73e90*/  LDL.LU R26, [R1+0x172c] ;  /* 0x00172c00011a7983 */ /* 0x000ea80000300800 */
[----:B------:R-:W3:Y:S04]  /*73ea0*/  LDL.LU R11, [R1+0x1730] ;  /* 0x00173000010b7983 */ /* 0x000ee80000300800 */
[----:B------:R-:W4:Y:S04]  /*73eb0*/  LDL.LU R24, [R1+0x1734] ;  /* 0x0017340001187983 */ /* 0x000f280000300800 */
[----:B------:R-:W4:Y:S01]  /*73ec0*/  LDL.LU R10, [R1+0x1738] ;  /* 0x00173800010a7983 */ /* 0x000f220000300800 */
[----:B------:R-:W-:-:S04]  /*73ed0*/  ISETP.GT.AND P2, PT, R3, 0x1c, PT ;  /* 0x0000001c0300780c */ /* 0x000fc80003f44270 */
[----:B-1----:R-:W-:Y:S02]  /*73ee0*/  SEL R5, RZ, 0x4, !P2 ;  /* 0x00000004ff057807 */ /* 0x002fe40005000000 */
[----:B------:R-:W-:Y:S02]  /*73ef0*/  IADD3 R87, P2, R87, R8, RZ ;  /* 0x0000000857577210 */ /* 0x000fe40007f5e0ff */
[----:B------:R-:W-:-:S04]  /*73f00*/  SEL R5, R5, RZ, !P1 ;  /* 0x000000ff05057207 */ /* 0x000fc80004800000 */
[----:B------:R-:W-:Y:S01]  /*73f10*/  ISETP.NE.U32.AND P4, PT, R5, RZ, PT ;  /* 0x000000ff0500720c */ /* 0x000fe20003f85070 */
[----:B------:R-:W-:Y:S01]  /*73f20*/  IMAD.X R86, R86, 0x1, R2, P2 ;  /* 0x0000000156567824 */ /* 0x000fe200010e0602 */
[----:B------:R-:W-:Y:S01]  /*73f30*/  LOP3.LUT R5, R12, 0x70, RZ, 0x3c, !PT ;  /* 0x000000700c057812 */ /* 0x000fe200078e3cff */
[----:B------:R-:W-:Y:S01]  /*73f40*/  STL [R1+0x1718], R87 ;  /* 0x0017185701007387 */ /* 0x000fe20000100800 */
[----:B------:R-:W-:Y:S01]  /*73f50*/  MOV R30, R87 ;  /* 0x00000057001e7202 */ /* 0x000fe20000000f00 */
[----:B------:R-:W-:Y:S01]  /*73f60*/  IMAD.MOV.U32 R31, RZ, RZ, R86 ;  /* 0x000000ffff1f7224 */ /* 0x000fe200078e0056 */
[----:B------:R-:W-:Y:S01]  /*73f70*/  IADD3 R5, R5, 0x100000, R252 ;  /* 0x0010000005057810 */ /* 0x000fe20007ffe0fc */
[----:B------:R-:W-:Y:S04]  /*73f80*/  STL [R1+0x1714], R86 ;  /* 0x0017145601007387 */ /* 0x000fe80000100800 */
[----:B------:R-:W4:Y:S04]  /*73f90*/  LDL.LU R27, [R1+0x1740] ;  /* 0x00174000011b7983 */ /* 0x000f280000300800 */
[----:B------:R-:W4:Y:S04]  /*73fa0*/  LDL.LU R9, [R1+0x1748] ;  /* 0x0017480001097983 */ /* 0x000f280000300800 */
[----:B------:R1:W-:Y:S01]  /*73fb0*/  LDGSTS.E [R5+-0x40000], desc[UR60][R30.64], P4 ;  /* 0xc00000001e057fae */ /* 0x0003e2000a12187c */
[----:B------:R-:W-:-:S05]  /*73fc0*/  IADD3 R25, P5, R25, R8, RZ ;  /* 0x0000000819197210 */ /* 0x000fca0007fbe0ff */
[----:B------:R-:W-:Y:S01]  /*73fd0*/  IMAD.X R28, R28, 0x1, R2, P5 ;  /* 0x000000011c1c7824 */ /* 0x000fe200028e0602 */
[----:B------:R-:W-:Y:S01]  /*73fe0*/  IADD3 R7, P6, R7, R8, RZ ;  /* 0x0000000807077210 */ /* 0x000fe20007fde0ff */
[----:B------:R-:W-:Y:S03]  /*73ff0*/  STL [R1+0x1720], R25 ;  /* 0x0017201901007387 */ /* 0x000fe60000100800 */
[----:B------:R-:W-:Y:S01]  /*74000*/  IADD3.X R29, R29, R2, RZ, P6, !PT ;  /* 0x000000021d1d7210 */ /* 0x000fe200037fe4ff */
[----:B------:R1:W-:Y:S02]  /*74010*/  STL [R1+0x171c], R28 ;  /* 0x00171c1c01007387 */ /* 0x0003e40000100800 */
[----:B-1----:R-:W-:Y:S02]  /*74020*/  IMAD.MOV.U32 R31, RZ, RZ, R28 ;  /* 0x000000ffff1f7224 */ /* 0x002fe400078e001c */
[----:B------:R1:W-:Y:S01]  /*74030*/  STL [R1+0x1728], R7 ;  /* 0x0017280701007387 */ /* 0x0003e20000100800 */
[----:B------:R-:W-:-:S03]  /*74040*/  IMAD.MOV.U32 R30, RZ, RZ, R25 ;  /* 0x000000ffff1e7224 */ /* 0x000fc600078e0019 */
[----:B------:R-:W-:Y:S04]  /*74050*/  STL [R1+0x1724], R29 ;  /* 0x0017241d01007387 */ /* 0x000fe80000100800 */
[----:B------:R-:W4:Y:S04]  /*74060*/  LDL.LU R28, [R1+0x173c] ;  /* 0x00173c00011c7983 */ /* 0x000f280000300800 */
[----:B------:R-:W4:Y:S01]  /*74070*/  LDL.LU R25, [R1+0x1744] ;  /* 0x0017440001197983 */ /* 0x000f220000300800 */
[----:B------:R-:W-:-:S03]  /*74080*/  ISETP.GT.AND P2, PT, R3, 0x1d, PT ;  /* 0x0000001d0300780c */ /* 0x000fc60003f44270 */
[----:B------:R1:W-:Y:S01]  /*74090*/  LDGSTS.E [R5+-0x3c000], desc[UR60][R30.64], P4 ;  /* 0xc40000001e057fae */ /* 0x0003e2000a12187c */
[----:B------:R-:W-:-:S04]  /*740a0*/  SEL R252, RZ, 0x4, !P2 ;  /* 0x00000004fffc7807 */ /* 0x000fc80005000000 */
[----:B------:R-:W-:-:S04]  /*740b0*/  SEL R252, R252, RZ, !P1 ;  /* 0x000000fffcfc7207 */ /* 0x000fc80004800000 */
[----:B------:R-:W-:Y:S02]  /*740c0*/  ISETP.NE.U32.AND P2, PT, R252, RZ, PT ;  /* 0x000000fffc00720c */ /* 0x000fe40003f45070 */
[----:B-1----:R-:W-:Y:S01]  /*740d0*/  MOV R30, R7 ;  /* 0x00000007001e7202 */ /* 0x002fe20000000f00 */
[----:B------:R-:W-:-:S10]  /*740e0*/  IMAD.MOV.U32 R31, RZ, RZ, R29 ;  /* 0x000000ffff1f7224 */ /* 0x000fd400078e001d */
[----:B------:R-:W-:Y:S04]  /*740f0*/  LDGSTS.E [R5+-0x3fffc], desc[UR60][R30.64], P2 ;  /* 0xc00040001e057fae */ /* 0x000fe8000912187c */
[----:B------:R-:W4:Y:S04]  /*74100*/  LDL.LU R30, [R1+0x1750] ;  /* 0x00175000011e7983 */ /* 0x000f280000300800 */
[----:B------:R-:W4:Y:S01]  /*74110*/  LDL.LU R7, [R1+0x1918] ;  /* 0x0019180001077983 */ /* 0x000f220000300800 */
[----:B------:R-:W-:-:S04]  /*74120*/  ISETP.GT.AND P4, PT, R3, 0x1e, PT ;  /* 0x0000001e0300780c */ /* 0x000fc80003f84270 */
[----:B------:R-:W-:-:S04]  /*74130*/  SEL R252, RZ, 0x4, !P4 ;  /* 0x00000004fffc7807 */ /* 0x000fc80006000000 */
[----:B------:R-:W-:-:S04]  /*74140*/  SEL R252, R252, RZ, !P1 ;  /* 0x000000fffcfc7207 */ /* 0x000fc80004800000 */
[----:B------:R-:W-:Y:S02]  /*74150*/  ISETP.NE.U32.AND P4, PT, R252, RZ, PT ;  /* 0x000000fffc00720c */ /* 0x000fe40003f85070 */
[----:B---3--:R-:W-:-:S05]  /*74160*/  IADD3 R11, P5, R11, R8, RZ ;  /* 0x000000080b0b7210 */ /* 0x008fca0007fbe0ff */
[----:B--2---:R-:W-:Y:S01]  /*74170*/  IMAD.X R26, R26, 0x1, R2, P5 ;  /* 0x000000011a1a7824 */ /* 0x004fe200028e0602 */
[----:B----4-:R-:W-:Y:S01]  /*74180*/  IADD3 R10, P6, R10, R8, RZ ;  /* 0x000000080a0a7210 */ /* 0x010fe20007fde0ff */
[----:B------:R-:W-:Y:S01]  /*74190*/  IMAD.MOV.U32 R32, RZ, RZ, R11 ;  /* 0x000000ffff207224 */ /* 0x000fe200078e000b */
[----:B------:R1:W-:Y:S01]  /*741a0*/  STL [R1+0x1730], R11 ;  /* 0x0017300b01007387 */ /* 0x0003e20000100800 */
[----:B------:R-:W-:Y:S01]  /*741b0*/  IMAD.MOV.U32 R33, RZ, RZ, R26 ;  /* 0x000000ffff217224 */ /* 0x000fe200078e001a */
[----:B------:R-:W-:Y:S02]  /*741c0*/  IADD3.X R24, R24, R2, RZ, P6, !PT ;  /* 0x0000000218187210 */ /* 0x000fe400037fe4ff */
[----:B------:R-:W-:Y:S04]  /*741d0*/  STL [R1+0x172c], R26 ;  /* 0x00172c1a01007387 */ /* 0x000fe80000100800 */
[----:B------:R-:W-:Y:S04]  /*741e0*/  STL [R1+0x1738], R10 ;  /* 0x0017380a01007387 */ /* 0x000fe80000100800 */
[----:B------:R2:W-:Y:S04]  /*741f0*/  STL [R1+0x1734], R24 ;  /* 0x0017341801007387 */ /* 0x0005e80000100800 */
[----:B------:R3:W-:Y:S04]  /*74200*/  LDGSTS.E [R5+-0x3bffc], desc[UR60][R32.64], P2 ;  /* 0xc400400020057fae */ /* 0x0007e8000912187c */
[----:B------:R-:W4:Y:S04]  /*74210*/  LDL.LU R31, [R1+0x174c] ;  /* 0x00174c00011f7983 */ /* 0x000f280000300800 */
[----:B-1----:R-:W4:Y:S01]  /*74220*/  LDL.LU R11, [R1+0x1914] ;  /* 0x00191400010b7983 */ /* 0x002f220000300800 */
[----:B---3--:R-:W-:Y:S01]  /*74230*/  IMAD.MOV.U32 R33, RZ, RZ, R24 ;  /* 0x000000ffff217224 */ /* 0x008fe200078e0018 */
[----:B------:R-:W-:-:S02]  /*74240*/  MOV R32, R10 ;  /* 0x0000000a00207202 */ /* 0x000fc40000000f00 */
[----:B--2---:R-:W2:Y:S04]  /*74250*/  LDL.LU R24, [R1+0x191c] ;  /* 0x00191c0001187983 */ /* 0x004ea80000300800 */
[----:B------:R-:W3:Y:S04]  /*74260*/  LDL.LU R10, [R1+0x1920] ;  /* 0x00192000010a7983 */ /* 0x000ee80000300800 */
[----:B------:R-:W2:Y:S04]  /*74270*/  LDL.LU R29, [R1+0x1924] ;  /* 0x00192400011d7983 */ /* 0x000ea80000300800 */
[----:B------:R-:W2:Y:S01]  /*74280*/  LDL.LU R26, [R1+0x1928] ;  /* 0x00192800011a7983 */ /* 0x000ea20000300800 */
[----:B------:R-:W-:-:S02]  /*74290*/  IADD3 R27, P5, R27, R8, RZ ;  /* 0x000000081b1b7210 */ /* 0x000fc40007fbe0ff */
[----:B------:R-:W-:Y:S01]  /*742a0*/  IADD3 R9, P6, R9, R8, RZ ;  /* 0x0000000809097210 */ /* 0x000fe20007fde0ff */
[----:B------:R1:W-:Y:S04]  /*742b0*/  LDGSTS.E [R5+-0x3fff8], desc[UR60][R32.64], P4 ;  /* 0xc000800020057fae */ /* 0x0003e8000a12187c */
[----:B------:R-:W-:Y:S01]  /*742c0*/  STL [R1+0x1740], R27 ;  /* 0x0017401b01007387 */ /* 0x000fe20000100800 */
[----:B-1----:R-:W-:Y:S02]  /*742d0*/  IMAD.MOV.U32 R32, RZ, RZ, R27 ;  /* 0x000000ffff207224 */ /* 0x002fe400078e001b */
[----:B------:R-:W-:Y:S01]  /*742e0*/  IMAD.X R28, R28, 0x1, R2, P5 ;  /* 0x000000011c1c7824 */ /* 0x000fe200028e0602 */
[----:B------:R-:W-:-:S04]  /*742f0*/  IADD3.X R25, R25, R2, RZ, P6, !PT ;  /* 0x0000000219197210 */ /* 0x000fc800037fe4ff */
[----:B------:R1:W-:Y:S01]  /*74300*/  STL [R1+0x173c], R28 ;  /* 0x00173c1c01007387 */ /* 0x0003e20000100800 */
[----:B------:R-:W-:-:S03]  /*74310*/  IMAD.MOV.U32 R33, RZ, RZ, R28 ;  /* 0x000000ffff217224 */ /* 0x000fc600078e001c */
[----:B------:R-:W-:Y:S04]  /*74320*/  STL [R1+0x1748], R9 ;  /* 0x0017480901007387 */ /* 0x000fe80000100800 */
[----:B------:R1:W-:Y:S04]  /*74330*/  STL [R1+0x1744], R25 ;  /* 0x0017441901007387 */ /* 0x0003e80000100800 */
[----:B-1----:R-:W2:Y:S04]  /*74340*/  LDL.LU R28, [R1+0x192c] ;  /* 0x00192c00011c7983 */ /* 0x002ea80000300800 */
[----:B------:R-:W2:Y:S04]  /*74350*/  LDL.LU R27, [R1+0x1930] ;  /* 0x00193000011b7983 */ /* 0x000ea80000300800 */
[----:B------:R1:W-:Y:S02]  /*74360*/  LDGSTS.E [R5+-0x3bff8], desc[UR60][R32.64], P4 ;  /* 0xc400800020057fae */ /* 0x0003e4000a12187c */
[----:B-1----:R-:W-:Y:S01]  /*74370*/  IMAD.MOV.U32 R33, RZ, RZ, R25 ;  /* 0x000000ffff217224 */ /* 0x002fe200078e0019 */
[----:B------:R-:W-:Y:S01]  /*74380*/  MOV R32, R9 ;  /* 0x0000000900207202 */ /* 0x000fe20000000f00 */
[----:B------:R-:W2:Y:S04]  /*74390*/  LDL.LU R25, [R1+0x1934] ;  /* 0x0019340001197983 */ /* 0x000ea80000300800 */
[----:B------:R-:W2:Y:S01]  /*743a0*/  LDL.LU R9, [R1+0x1938] ;  /* 0x0019380001097983 */ /* 0x000ea20000300800 */
[----:B------:R-:W-:-:S04]  /*743b0*/  ISETP.GT.AND P2, PT, R3, 0x1f, PT ;  /* 0x0000001f0300780c */ /* 0x000fc80003f44270 */
[----:B------:R-:W-:Y:S02]  /*743c0*/  SEL R252, RZ, 0x4, !P2 ;  /* 0x00000004fffc7807 */ /* 0x000fe40005000000 */
[----:B------:R-:W-:Y:S02]  /*743d0*/  ISETP.GT.AND P4, PT, R3, 0x3c, PT ;  /* 0x0000003c0300780c */ /* 0x000fe40003f84270 */
[----:B------:R-:W-:-:S04]  /*743e0*/  SEL R252, R252, RZ, !P1 ;  /* 0x000000fffcfc7207 */ /* 0x000fc80004800000 */
[----:B------:R-:W-:Y:S02]  /*743f0*/  ISETP.NE.U32.AND P2, PT, R252, RZ, PT ;  /* 0x000000fffc00720c */ /* 0x000fe40003f45070 */
[----:B------:R-:W-:Y:S02]  /*74400*/  SEL R252, RZ, 0x4, !P4 ;  /* 0x00000004fffc7807 */ /* 0x000fe40006000000 */
[-C--:B------:R-:W-:Y:S02]  /*74410*/  IADD3 R30, P5, R30, R8.reuse, RZ ;  /* 0x000000081e1e7210 */ /* 0x080fe40007fbe0ff */
[----:B------:R-:W-:Y:S02]  /*74420*/  SEL R252, R252, RZ, !P1 ;  /* 0x000000fffcfc7207 */ /* 0x000fe40004800000 */
[----:B------:R-:W-:Y:S02]  /*74430*/  IADD3 R7, P6, R7, R8, RZ ;  /* 0x0000000807077210 */ /* 0x000fe40007fde0ff */
[----:B------:R-:W-:Y:S01]  /*74440*/  ISETP.NE.U32.AND P4, PT, R252, RZ, PT ;  /* 0x000000fffc00720c */ /* 0x000fe20003f85070 */
[----:B------:R1:W-:Y:S04]  /*74450*/  STL [R1+0x1750], R30 ;  /* 0x0017501e01007387 */ /* 0x0003e80000100800 */
[----:B------:R-:W-:Y:S01]  /*74460*/  LDGSTS.E [R5+-0x3fff4], desc[UR60][R32.64], P2 ;  /* 0xc000c00020057fae */ /* 0x000fe2000912187c */
[----:B----4-:R-:W-:Y:S01]  /*74470*/  IMAD.X R31, R31, 0x1, R2, P5 ;  /* 0x000000011f1f7824 */ /* 0x010fe200028e0602 */
[----:B------:R-:W-:-:S04]  /*74480*/  IADD3.X R11, R11, R2, RZ, P6, !PT ;  /* 0x000000020b0b7210 */ /* 0x000fc800037fe4ff */
[----:B------:R4:W-:Y:S04]  /*74490*/  STL [R1+0x174c], R31 ;  /* 0x00174c1f01007387 */ /* 0x0009e80000100800 */
[----:B------:R-:W-:Y:S04]  /*744a0*/  STL [R1+0x1918], R7 ;  /* 0x0019180701007387 */ /* 0x000fe80000100800 */
[----:B------:R1:W-:Y:S01]  /*744b0*/  LDGSTS.E [R5+-0x3bff4], desc[UR60][R30.64], P2 ;  /* 0xc400c0001e057fae */ /* 0x0003e2000912187c */
[----:B---3--:R-:W-:-:S03]  /*744c0*/  IADD3 R10, P5, R10, R8, RZ ;  /* 0x000000080a0a7210 */ /* 0x008fc60007fbe0ff */
[----:B------:R3:W-:Y:S01]  /*744d0*/  STL [R1+0x1914], R11 ;  /* 0x0019140b01007387 */ /* 0x0007e20000100800 */
[----:B--2---:R-:W-:Y:S02]  /*744e0*/  IADD3.X R24, R24, R2, RZ, P5, !PT ;  /* 0x0000000218187210 */ /* 0x004fe40002ffe4ff */
[----:B------:R-:W-:Y:S01]  /*744f0*/  IADD3 R26, P6, R26, R8, RZ ;  /* 0x000000081a1a7210 */ /* 0x000fe20007fde0ff */
[----:B-1----:R-:W-:Y:S02]  /*74500*/  IMAD.MOV.U32 R30, RZ, RZ, R7 ;  /* 0x000000ffff1e7224 */ /* 0x002fe400078e0007 */
[----:B----4-:R-:W-:Y:S02]  /*74510*/  IMAD.MOV.U32 R31, RZ, RZ, R11 ;  /* 0x000000ffff1f7224 */ /* 0x010fe400078e000b */
[----:B---3--:R-:W2:Y:S01]  /*74520*/  LDL.LU R11, [R1+0x1940] ;  /* 0x00194000010b7983 */ /* 0x008ea20000300800 */
[----:B------:R-:W-:-:S03]  /*74530*/  IMAD.X R29, R29, 0x1, R2, P6 ;  /* 0x000000011d1d7824 */ /* 0x000fc600030e0602 */
[----:B------:R-:W3:Y:S04]  /*74540*/  LDL.LU R7, [R1+0x1948] ;  /* 0x0019480001077983 */ /* 0x000ee80000300800 */
[----:B------:R-:W-:Y:S04]  /*74550*/  STL [R1+0x1920], R10 ;  /* 0x0019200a01007387 */ /* 0x000fe80000100800 */
[----:B------:R1:W-:Y:S04]  /*74560*/  STL [R1+0x191c], R24 ;  /* 0x00191c1801007387 */ /* 0x0003e80000100800 */
[----:B------:R4:W-:Y:S04]  /*74570*/  LDGSTS.E [R5+-0x38000], desc[UR60][R30.64], P4 ;  /* 0xc80000001e057fae */ /* 0x0009e8000a12187c */
[----:B------:R1:W-:Y:S04]  /*74580*/  STL [R1+0x1928], R26 ;  /* 0x0019281a01007387 */ /* 0x0003e80000100800 */
[----:B------:R1:W-:Y:S01]  /*74590*/  STL [R1+0x1924], R29 ;  /* 0x0019241d01007387 */ /* 0x0003e20000100800 */
[----:B----4-:R-:W-:Y:S01]  /*745a0*/  MOV R31, R24 ;  /* 0x00000018001f7202 */ /* 0x010fe20000000f00 */
[----:B------:R-:W-:-:S02]  /*745b0*/  IMAD.MOV.U32 R30, RZ, RZ, R10 ;  /* 0x000000ffff1e7224 */ /* 0x000fc400078e000a */
[----:B-1----:R-:W4:Y:S04]  /*745c0*/  LDL.LU R24, [R1+0x193c] ;  /* 0x00193c0001187983 */ /* 0x002f280000300800 */
[----:B------:R-:W4:Y:S01]  /*745d0*/  LDL.LU R10, [R1+0x1944] ;  /* 0x00194400010a7983 */ /* 0x000f220000300800 */
[----:B------:R-:W-:-:S03]  /*745e0*/  ISETP.GT.AND P2, PT, R3, 0x3d, PT ;  /* 0x0000003d0300780c */ /* 0x000fc60003f44270 */
[----:B------:R1:W-:Y:S01]  /*745f0*/  LDGSTS.E [R5+-0x34000], desc[UR60][R30.64], P4 ;  /* 0xcc0000001e057fae */ /* 0x0003e2000a12187c */
[----:B------:R-:W-:-:S04]  /*74600*/  SEL R252, RZ, 0x4, !P2 ;  /* 0x00000004fffc7807 */ /* 0x000fc80005000000 */
[----:B------:R-:W-:-:S04]  /*74610*/  SEL R252, R252, RZ, !P1 ;  /* 0x000000fffcfc7207 */ /* 0x000fc80004800000 */
[----:B------:R-:W-:Y:S01]  /*74620*/  ISETP.NE.U32.AND P2, PT, R252, RZ, PT ;  /* 0x000000fffc00720c */ /* 0x000fe20003f45070 */
[----:B-1----:R-:W-:Y:S02]  /*74630*/  IMAD.MOV.U32 R30, RZ, RZ, R26 ;  /* 0x000000ffff1e7224 */ /* 0x002fe400078e001a */
[----:B------:R-:W-:-:S10]  /*74640*/  IMAD.MOV.U32 R31, RZ, RZ, R29 ;  /* 0x000000ffff1f7224 */ /* 0x000fd400078e001d */
[----:B------:R-:W-:Y:S04]  /*74650*/  LDGSTS.E [R5+-0x37ffc], desc[UR60][R30.64], P2 ;  /* 0xc80040001e057fae */ /* 0x000fe8000912187c */
[----:B------:R-:W4:Y:S04]  /*74660*/  LDL.LU R30, [R1+0x1950] ;  /* 0x00195000011e7983 */ /* 0x000f280000300800 */
[----:B------:R-:W4:Y:S01]  /*74670*/  LDL.LU R26, [R1+0x1b18] ;  /* 0x001b1800011a7983 */ /* 0x000f220000300800 */
[----:B------:R-:W-:-:S04]  /*74680*/  IADD3 R27, P5, R27, R8, RZ ;  /* 0x000000081b1b7210 */ /* 0x000fc80007fbe0ff */
[----:B------:R-:W-:Y:S01]  /*74690*/  IADD3.X R28, R28, R2, RZ, P5, !PT ;  /* 0x000000021c1c7210 */ /* 0x000fe20002ffe4ff */
[----:B------:R-:W-:Y:S04]  /*746a0*/  STL [R1+0x1930], R27 ;  /* 0x0019301b01007387 */ /* 0x000fe80000100800 */
[----:B------:R1:W-:Y:S01]  /*746b0*/  STL [R1+0x192c], R28 ;  /* 0x00192c1c01007387 */ /* 0x0003e20000100800 */
[----:B------:R-:W-:Y:S01]  /*746c0*/  IMAD.MOV.U32 R29, RZ, RZ, R28 ;  /* 0x000000ffff1d7224 */ /* 0x000fe200078e001c */
[----:B------:R-:W-:Y:S02]  /*746d0*/  IADD3 R9, P6, R9, R8, RZ ;  /* 0x0000000809097210 */ /* 0x000fe40007fde0ff */
[----:B-1----:R-:W-:-:S03]  /*746e0*/  MOV R28, R27 ;  /* 0x0000001b001c7202 */ /* 0x002fc60000000f00 */
[----:B------:R-:W-:Y:S01]  /*746f0*/  IMAD.X R25, R25, 0x1, R2, P6 ;  /* 0x0000000119197824 */ /* 0x000fe200030e0602 */
[----:B------:R-:W-:Y:S04]  /*74700*/  STL [R1+0x1938], R9 ;  /* 0x0019380901007387 */ /* 0x000fe80000100800 */
[----:B------:R1:W-:Y:S01]  /*74710*/  STL [R1+0x1934], R25 ;  /* 0x0019341901007387 */ /* 0x0003e20000100800 */
[----:B------:R-:W-:-:S03]  /*74720*/  IMAD.MOV.U32 R33, RZ, RZ, R25 ;  /* 0x000000ffff217224 */ /* 0x000fc600078e0019 */
[----:B------:R-:W-:Y:S04]  /*74730*/  LDGSTS.E [R5+-0x33ffc], desc[UR60][R28.64], P2 ;  /* 0xcc0040001c057fae */ /* 0x000fe8000912187c */
[----:B------:R-:W4:Y:S01]  /*74740*/  LDL.LU R31, [R1+0x194c] ;  /* 0x00194c00011f7983 */ /* 0x000f220000300800 */
[----:B------:R-:W-:-:S03]  /*74750*/  IMAD.MOV.U32 R32, RZ, RZ, R9 ;  /* 0x000000ffff207224 */ /* 0x000fc600078e0009 */
[----:B------:R-:W4:Y:S04]  /*74760*/  LDL.LU R28, [R1+0x1b14] ;  /* 0x001b1400011c7983 */ /* 0x000f280000300800 */
[----:B------:R-:W4:Y:S04]  /*74770*/  LDL.LU R29, [R1+0x1b1c] ;  /* 0x001b1c00011d7983 */ /* 0x000f280000300800 */
[----:B------:R-:W4:Y:S04]  /*74780*/  LDL.LU R27, [R1+0x1b20] ;  /* 0x001b2000011b7983 */ /* 0x000f280000300800 */
[----:B-1----:R-:W4:Y:S04]  /*74790*/  LDL.LU R25, [R1+0x1b24] ;  /* 0x001b240001197983 */ /* 0x002f280000300800 */
[----:B------:R-:W4:Y:S01]  /*747a0*/  LDL.LU R9, [R1+0x1b28] ;  /* 0x001b280001097983 */ /* 0x000f220000300800 */
[----:B------:R-:W-:-:S04]  /*747b0*/  ISETP.GT.AND P4, PT, R3, 0x3e, PT ;  /* 0x0000003e0300780c */ /* 0x000fc80003f84270 */
[----:B------:R-:W-:Y:S02]  /*747c0*/  SEL R252, RZ, 0x4, !P4 ;  /* 0x00000004fffc7807 */ /* 0x000fe40006000000 */
[----:B------:R-:W-:Y:S02]  /*747d0*/  ISETP.GT.AND P2, PT, R3, 0x3f, PT ;  /* 0x0000003f0300780c */ /* 0x000fe40003f44270 */
[----:B------:R-:W-:-:S04]  /*747e0*/  SEL R252, R252, RZ, !P1 ;  /* 0x000000fffcfc7207 */ /* 0x000fc80004800000 */
[----:B------:R-:W-:Y:S02]  /*747f0*/  ISETP.NE.U32.AND P4, PT, R252, RZ, PT ;  /* 0x000000fffc00720c */ /* 0x000fe40003f85070 */
[----:B------:R-:W-:-:S04]  /*74800*/  SEL R252, RZ, 0x4, !P2 ;  /* 0x00000004fffc7807 */ /* 0x000fc80005000000 */
[----:B------:R-:W-:-:S04]  /*74810*/  SEL R252, R252, RZ, !P1 ;  /* 0x000000fffcfc7207 */ /* 0x000fc80004800000 */
[----:B------:R-:W-:-:S03]  /*74820*/  ISETP.NE.U32.AND P2, PT, R252, RZ, PT ;  /* 0x000000fffc00720c */ /* 0x000fc60003f45070 */
[----:B------:R1:W-:Y:S01]  /*74830*/  LDGSTS.E [R5+-0x37ff8], desc[UR60][R32.64], P4 ;  /* 0xc800800020057fae */ /* 0x0003e2000a12187c */
[-C--:B--2---:R-:W-:Y:S02]  /*74840*/  IADD3 R11, P5, R11, R8.reuse, RZ ;  /* 0x000000080b0b7210 */ /* 0x084fe40007fbe0ff */
[----:B---3--:R-:W-:-:S03]  /*74850*/  IADD3 R7, P6, R7, R8, RZ ;  /* 0x0000000807077210 */ /* 0x008fc60007fde0ff */
[----:B------:R2:W-:Y:S01]  /*74860*/  STL [R1+0x1940], R11 ;  /* 0x0019400b01007387 */ /* 0x0005e20000100800 */
[----:B-1----:R-:W-:Y:S01]  /*74870*/  IMAD.MOV.U32 R32, RZ, RZ, R11 ;  /* 0x000000ffff207224 */ /* 0x002fe200078e000b */
[----:B----4-:R-:W-:Y:S01]  /*74880*/  IADD3.X R24, R24, R2, RZ, P5, !PT ;  /* 0x0000000218187210 */ /* 0x010fe20002ffe4ff */
[----:B------:R-:W-:-:S04]  /*74890*/  IMAD.X R10, R10, 0x1, R2, P6 ;  /* 0x000000010a0a7824 */ /* 0x000fc800030e0602 */
[----:B------:R1:W-:Y:S01]  /*748a0*/  STL [R1+0x193c], R24 ;  /* 0x00193c1801007387 */ /* 0x0003e20000100800 */
[----:B------:R-:W-:Y:S01]  /*748b0*/  MOV R33, R24 ;  /* 0x0000001800217202 */ /* 0x000fe20000000f00 */
[----:B--2---:R-:W-:Y:S02]  /*748c0*/  IMAD.MOV.U32 R11, RZ, RZ, R10 ;  /* 0x000000ffff0b7224 */ /* 0x004fe400078e000a */
[----:B------:R-:W-:Y:S04]  /*748d0*/  STL [R1+0x1948], R7 ;  /* 0x0019480701007387 */ /* 0x000fe80000100800 */
[----:B------:R2:W-:Y:S04]  /*748e0*/  STL [R1+0x1944], R10 ;  /* 0x0019440a01007387 */ /* 0x0005e80000100800 */
[----:B------:R-:W-:Y:S04]  /*748f0*/  LDGSTS.E [R5+-0x33ff8], desc[UR60][R32.64], P4 ;  /* 0xcc00800020057fae */ /* 0x000fe8000a12187c */
[----:B-1----:R-:W3:Y:S01]  /*74900*/  LDL.LU R24, [R1+0x1b2c] ;  /* 0x001b2c0001187983 */ /* 0x002ee20000300800 */
[----:B--2---:R-:W-:-:S05]  /*74910*/  IMAD.MOV.U32 R10, RZ, RZ, R7 ;  /* 0x000000ffff0a7224 */ /* 0x004fca00078e0007 */
[----:B------:R-:W-:Y:S04]  /*74920*/  LDGSTS.E [R5+-0x37ff4], desc[UR60][R10.64], P2 ;  /* 0xc800c0000a057fae */ /* 0x000fe8000912187c */
[----:B------:R-:W2:Y:S04]  /*74930*/  LDL.LU R11, [R1+0x1b30] ;  /* 0x001b3000010b7983 */ /* 0x000ea80000300800 */
[----:B------:R-:W4:Y:S04]  /*74940*/  LDL.LU R10, [R1+0x1b34] ;  /* 0x001b3400010a7983 */ /* 0x000f280000300800 */
[----:B------:R-:W4:Y:S01]  /*74950*/  LDL.LU R7, [R1+0x1b38] ;  /* 0x001b380001077983 */ /* 0x000f220000300800 */
[----:B------:R-:W-:-:S04]  /*74960*/  ISETP.GT.AND P4, PT, R3, 0x5c, PT ;  /* 0x0000005c0300780c */ /* 0x000fc80003f84270 */
[----:B------:R-:W-:Y:S02]  /*74970*/  SEL R252, RZ, 0x4, !P4 ;  /* 0x00000004fffc7807 */ /* 0x000fe40006000000 */
[-C--:B------:R-:W-:Y:S02]  /*74980*/  IADD3 R30, P5, R30, R8.reuse, RZ ;  /* 0x000000081e1e7210 */ /* 0x080fe40007fbe0ff */
[----:B------:R-:W-:Y:S02]  /*74990*/  SEL R252, R252, RZ, !P1 ;  /* 0x000000fffcfc7207 */ /* 0x000fe40004800000 */
[----:B------:R-:W-:Y:S02]  /*749a0*/  IADD3 R26, P6, R26, R8, RZ ;  /* 0x000000081a1a7210 */ /* 0x000fe40007fde0ff */
[----:B------:R-:W-:Y:S01]  /*749b0*/  ISETP.NE.U32.AND P4, PT, R252, RZ, PT ;  /* 0x000000fffc00720c */ /* 0x000fe20003f85070 */
[----:B------:R1:W-:Y:S01]  /*749c0*/  STL [R1+0x1950], R30 ;  /* 0x0019501e01007387 */ /* 0x0003e20000100800 */
[----:B------:R-:W-:-:S05]  /*749d0*/  IADD3.X R31, R31, R2, RZ, P5, !PT ;  /* 0x000000021f1f7210 */ /* 0x000fca0002ffe4ff */
[----:B------:R1:W-:Y:S01]  /*749e0*/  STL [R1+0x194c], R31 ;  /* 0x00194c1f01007387 */ /* 0x0003e20000100800 */
[----:B------:R-:W-:-:S03]  /*749f0*/  IMAD.X R28, R28, 0x1, R2, P6 ;  /* 0x000000011c1c7824 */ /* 0x000fc600030e0602 */
[----:B------:R-:W-:Y:S04]  /*74a00*/  STL [R1+0x1b18], R26 ;  /* 0x001b181a01007387 */ /* 0x000fe80000100800 */
[----:B------:R1:W-:Y:S01]  /*74a10*/  LDGSTS.E [R5+-0x33ff4], desc[UR60][R30.64], P2 ;  /* 0xcc00c0001e057fae */ /* 0x0003e2000912187c */
[----:B------:R-:W-:-:S03]  /*74a20*/  IADD3 R27, P5, R27, R8, RZ ;  /* 0x000000081b1b7210 */ /* 0x000fc60007fbe0ff */
[----:B------:R1:W-:Y:S02]  /*74a30*/  STL [R1+0x1b14], R28 ;  /* 0x001b141c01007387 */ /* 0x0003e40000100800 */
[----:B------:R-:W-:Y:S01]  /*74a40*/  IMAD.X R29, R29, 0x1, R2, P5 ;  /* 0x000000011d1d7824 */ /* 0x000fe200028e0602 */
[----:B------:R-:W-:Y:S01]  /*74a50*/  IADD3 R9, P6, R9, R8, RZ ;  /* 0x0000000809097210 */ /* 0x000fe20007fde0ff */
[----:B-1----:R-:W-:Y:S01]  /*74a60*/  IMAD.MOV.U32 R30, RZ, RZ, R26 ;  /* 0x000000ffff1e7224 */ /* 0x002fe200078e001a */
[----:B------:R-:W-:Y:S02]  /*74a70*/  MOV R31, R28 ;  /* 0x0000001c001f7202 */ /* 0x000fe40000000f00 */
[----:B------:R-:W4:Y:S01]  /*74a80*/  LDL.LU R28, [R1+0x1b40] ;  /* 0x001b4000011c7983 */ /* 0x000f220000300800 */
[----:B------:R-:W-:-:S03]  /*74a90*/  IMAD.X R25, R25, 0x1, R2, P6 ;  /* 0x0000000119197824 */ /* 0x000fc600030e0602 */
[----:B------:R-:W4:Y:S04]  /*74aa0*/  LDL.LU R26, [R1+0x1b48] ;  /* 0x001b4800011a7983 */ /* 0x000f280000300800 */
[----:B------:R-:W-:Y:S04]  /*74ab0*/  STL [R1+0x1b20], R27 ;  /* 0x001b201b01007387 */ /* 0x000fe80000100800 */
[----:B------:R1:W-:Y:S04]  /*74ac0*/  STL [R1+0x1b1c], R29 ;  /* 0x001b1c1d01007387 */ /* 0x0003e80000100800 */
[----:B------:R1:W-:Y:S04]  /*74ad0*/  LDGSTS.E [R5+-0x30000], desc[UR60][R30.64], P4 ;  /* 0xd00000001e057fae */ /* 0x0003e8000a12187c */
[----:B------:R1:W-:Y:S04]  /*74ae0*/  STL [R1+0x1b28], R9 ;  /* 0x001b280901007387 */ /* 0x0003e80000100800 */
[----:B------:R4:W-:Y:S01]  /*74af0*/  STL [R1+0x1b24], R25 ;  /* 0x001b241901007387 */ /* 0x0009e20000100800 */
[----:B-1----:R-:W-:Y:S01]  /*74b00*/  IMAD.MOV.U32 R31, RZ, RZ, R29 ;  /* 0x000000ffff1f7224 */ /* 0x002fe200078e001d */
[----:B------:R-:W-:-:S02]  /*74b10*/  MOV R30, R27 ;  /* 0x0000001b001e7202 */ /* 0x000fc40000000f00 */
[----:B------:R-:W4:Y:S04]  /*74b20*/  LDL.LU R29, [R1+0x1b3c] ;  /* 0x001b3c00011d7983 */ /* 0x000f280000300800 */
[----:B------:R-:W4:Y:S01]  /*74b30*/  LDL.LU R27, [R1+0x1b44] ;  /* 0x001b4400011b7983 */ /* 0x000f220000300800 */
[----:B------:R-:W-:-:S03]  /*74b40*/  ISETP.GT.AND P2, PT, R3, 0x5d, PT ;  /* 0x0000005d0300780c */ /* 0x000fc60003f44270 */
[----:B------:R1:W-:Y:S01]  /*74b50*/  LDGSTS.E [R5+-0x2c000], desc[UR60][R30.64], P4 ;  /* 0xd40000001e057fae */ /* 0x0003e2000a12187c */
[----:B------:R-:W-:-:S04]  /*74b60*/  SEL R252, RZ, 0x4, !P2 ;  /* 0x00000004fffc7807 */ /* 0x000fc80005000000 */
[----:B------:R-:W-:-:S04]  /*74b70*/  SEL R252, R252, RZ, !P1 ;  /* 0x000000fffcfc7207 */ /* 0x000fc80004800000 */
[----:B------:R-:W-:Y:S02]  /*74b80*/  ISETP.NE.U32.AND P2, PT, R252, RZ, PT ;  /* 0x000000fffc00720c */ /* 0x000fe40003f45070 */
[----:B------:R-:W-:Y:S01]  /*74b90*/  ISETP.GT.AND P4, PT, R3, 0x5e, PT ;  /* 0x0000005e0300780c */ /* 0x000fe20003f84270 */
[----:B-1----:R-:W-:Y:S01]  /*74ba0*/  IMAD.MOV.U32 R30, RZ, RZ, R9 ;  /* 0x000000ffff1e7224 */ /* 0x002fe200078e0009 */
[----:B------:R-:W-:Y:S02]  /*74bb0*/  MOV R31, R25 ;  /* 0x00000019001f7202 */ /* 0x000fe40000000f00 */
[----:B------:R-:W-:-:S04]  /*74bc0*/  SEL R252, RZ, 0x4, !P4 ;  /* 0x00000004fffc7807 */ /* 0x000fc80006000000 */
[----:B------:R-:W-:-:S03]  /*74bd0*/  SEL R252, R252, RZ, !P1 ;  /* 0x000000fffcfc7207 */ /* 0x000fc60004800000 */
[----:B------:R1:W-:Y:S01]  /*74be0*/  LDGSTS.E [R5+-0x2fffc], desc[UR60][R30.64], P2 ;  /* 0xd00040001e057fae */ /* 0x0003e2000912187c */
[----:B------:R-:W-:-:S03]  /*74bf0*/  ISETP.NE.U32.AND P4, PT, R252, RZ, PT ;  /* 0x000000fffc00720c */ /* 0x000fc60003f85070 */
[----:B------:R-:W1:Y:S04]  /*74c00*/  LDL.LU R30, [R1+0x1b50] ;  /* 0x001b5000011e7983 */ /* 0x000e680000300800 */
[----:B------:R-:W4:Y:S01]  /*74c10*/  LDL.LU R9, [R1+0x1d18] ;  /* 0x001d180001097983 */ /* 0x000f220000300800 */
[----:B--2---:R-:W-:-:S05]  /*74c20*/  IADD3 R11, P5, R11, R8, RZ ;  /* 0x000000080b0b7210 */ /* 0x004fca0007fbe0ff */
[--C-:B---3--:R-:W-:Y:S01]  /*74c30*/  IMAD.X R24, R24, 0x1, R2.reuse, P5 ;  /* 0x0000000118187824 */ /* 0x108fe200028e0602 */
[----:B----4-:R-:W-:Y:S01]  /*74c40*/  IADD3 R7, P6, R7, R8, RZ ;  /* 0x0000000807077210 */ /* 0x010fe20007fde0ff */
[----:B------:R-:W-:Y:S04]  /*74c50*/  STL [R1+0x1b30], R11 ;  /* 0x001b300b01007387 */ /* 0x000fe80000100800 */
[----:B------:R-:W-:Y:S01]  /*74c60*/  IMAD.X R10, R10, 0x1, R2, P6 ;  /* 0x000000010a0a7824 */ /* 0x000fe200030e0602 */
[----:B------:R2:W-:Y:S04]  /*74c70*/  STL [R1+0x1b2c], R24 ;  /* 0x001b2c1801007387 */ /* 0x0005e80000100800 */
[----:B------:R-:W-:Y:S01]  /*74c80*/  STL [R1+0x1b38], R7 ;  /* 0x001b380701007387 */ /* 0x000fe20000100800 */
[----:B------:R-:W-:-:S03]  /*74c90*/  MOV R25, R24 ;  /* 0x0000001800197202 */ /* 0x000fc60000000f00 */
[----:B------:R3:W-:Y:S04]  /*74ca0*/  STL [R1+0x1b34], R10 ;  /* 0x001b340a01007387 */ /* 0x0007e80000100800 */
[----:B------:R-:W4:Y:S01]  /*74cb0*/  LDL.LU R31, [R1+0x1b4c] ;  /* 0x001b4c00011f7983 */ /* 0x000f220000300800 */
[----:B--2---:R-:W-:Y:S02]  /*74cc0*/  IMAD.MOV.U32 R24, RZ, RZ, R11 ;  /* 0x000000ffff187224 */ /* 0x004fe400078e000b */
[----:B------:R-:W-:Y:S01]  /*74cd0*/  IMAD.MOV.U32 R11, RZ, RZ, R10 ;  /* 0x000000ffff0b7224 */ /* 0x000fe200078e000a */
[----:B---3--:R-:W-:Y:S02]  /*74ce0*/  MOV R10, R7 ;  /* 0x00000007000a7202 */ /* 0x008fe40000000f00 */
[----:B------:R2:W-:Y:S04]  /*74cf0*/  LDGSTS.E [R5+-0x2bffc], desc[UR60][R24.64], P2 ;  /* 0xd400400018057fae */ /* 0x0005e8000912187c */
[----:B------:R-:W-:Y:S04]  /*74d00*/  LDGSTS.E [R5+-0x2fff8], desc[UR60][R10.64], P4 ;  /* 0xd00080000a057fae */ /* 0x000fe8000a12187c */
[----:B------:R-:W2:Y:S04]  /*74d10*/  LDL.LU R25, [R1+0x1d14] ;  /* 0x001d140001197983 */ /* 0x000ea80000300800 */
[----:B------:R-:W3:Y:S04]  /*74d20*/  LDL.LU R24, [R1+0x1d1c] ;  /* 0x001d1c0001187983 */ /* 0x000ee80000300800 */
[----:B------:R-:W3:Y:S04]  /*74d30*/  LDL.LU R11, [R1+0x1d20] ;  /* 0x001d2000010b7983 */ /* 0x000ee80000300800 */
[----:B------:R-:W3:Y:S04]  /*74d40*/  LDL.LU R10, [R1+0x1d24] ;  /* 0x001d2400010a7983 */ /* 0x000ee80000300800 */
[----:B------:R-:W3:Y:S01]  /*74d50*/  LDL.LU R7, [R1+0x1d28] ;  /* 0x001d280001077983 */ /* 0x000ee20000300800 */
[----:B------:R-:W-:-:S04]  /*74d60*/  ISETP.GT.AND P2, PT, R3, 0x5f, PT ;  /* 0x0000005f0300780c */ /* 0x000fc80003f44270 */
[----:B------:R-:W-:-:S04]  /*74d70*/  SEL R252, RZ, 0x4, !P2 ;  /* 0x00000004fffc7807 */ /* 0x000fc80005000000 */
[----:B------:R-:W-:-:S04]  /*74d80*/  SEL R252, R252, RZ, !P1 ;  /* 0x000000fffcfc7207 */ /* 0x000fc80004800000 */
[----:B------:R-:W-:Y:S02]  /*74d90*/  ISETP.NE.U32.AND P2, PT, R252, RZ, PT ;  /* 0x000000fffc00720c */ /* 0x000fe40003f45070 */
[-C--:B------:R-:W-:Y:S02]  /*74da0*/  IADD3 R28, P5, R28, R8.reuse, RZ ;  /* 0x000000081c1c7210 */ /* 0x080fe40007fbe0ff */
[----:B------:R-:W-:-:S03]  /*74db0*/  IADD3 R26, P6, R26, R8, RZ ;  /* 0x000000081a1a7210 */ /* 0x000fc60007fde0ff */
[----:B------:R-:W-:Y:S01]  /*74dc0*/  STL [R1+0x1b40], R28 ;  /* 0x001b401c01007387 */ /* 0x000fe20000100800 */
[--C-:B------:R-:W-:Y:S02]  /*74dd0*/  IMAD.X R29, R29, 0x1, R2.reuse, P5 ;  /* 0x000000011d1d7824 */ /* 0x100fe400028e0602 */
[----:B------:R-:W-:-:S03]  /*74de0*/  IMAD.X R27, R27, 0x1, R2, P6 ;  /* 0x000000011b1b7824 */ /* 0x000fc600030e0602 */
[----:B------:R1:W-:Y:S04]  /*74df0*/  STL [R1+0x1b3c], R29 ;  /* 0x001b3c1d01007387 */ /* 0x0003e80000100800 */
[----:B------:R-:W-:Y:S04]  /*74e00*/  STL [R1+0x1b48], R26 ;  /* 0x001b481a01007387 */ /* 0x000fe80000100800 */
[----:B------:R-:W-:Y:S04]  /*74e10*/  LDGSTS.E [R5+-0x2bff8], desc[UR60][R28.64], P4 ;  /* 0xd40080001c057fae */ /* 0x000fe8000a12187c */
[----:B------:R1:W-:Y:S04]  /*74e20*/  STL [R1+0x1b44], R27 ;  /* 0x001b441b01007387 */ /* 0x0003e80000100800 */
[----:B------:R-:W-:Y:S04]  /*74e30*/  LDGSTS.E [R5+-0x2fff4], desc[UR60][R26.64], P2 ;  /* 0xd000c0001a057fae */ /* 0x000fe8000912187c */
[----:B-1----:R-:W3:Y:S04]  /*74e40*/  LDL.LU R29, [R1+0x1d2c] ;  /* 0x001d2c00011d7983 */ /* 0x002ee80000300800 */
[----:B------:R-:W3:Y:S04]  /*74e50*/  LDL.LU R28, [R1+0x1d30] ;  /* 0x001d3000011c7983 */ /* 0x000ee80000300800 */
[----:B------:R-:W3:Y:S04]  /*74e60*/  LDL.LU R27, [R1+0x1d34] ;  /* 0x001d3400011b7983 */ /* 0x000ee80000300800 */
[----:B------:R-:W3:Y:S01]  /*74e70*/  LDL.LU R26, [R1+0x1d38] ;  /* 0x001d3800011a7983 */ /* 0x000ee20000300800 */
[----:B------:R-:W-:-:S02]  /*74e80*/  ISETP.GT.AND P4, PT, R3, 0x7c, PT ;  /* 0x0000007c0300780c */ /* 0x000fc40003f84270 */
[-C--:B------:R-:W-:Y:S02]  /*74e90*/  IADD3 R30, P5, R30, R8.reuse, RZ ;  /* 0x000000081e1e7210 */ /* 0x080fe40007fbe0ff */
[----:B------:R-:W-:Y:S02]  /*74ea0*/  SEL R252, RZ, 0x4, !P4 ;  /* 0x00000004fffc7807 */ /* 0x000fe40006000000 */
[----:B------:R-:W-:Y:S02]  /*74eb0*/  IADD3 R9, P6, R9, R8, RZ ;  /* 0x0000000809097210 */ /* 0x000fe40007fde0ff */
[----:B------:R-:W-:Y:S01]  /*74ec0*/  SEL R252, R252, RZ, !P1 ;  /* 0x000000fffcfc7207 */ /* 0x000fe20004800000 */
[----:B------:R1:W-:Y:S03]  /*74ed0*/  STL [R1+0x1b50], R30 ;  /* 0x001b501e01007387 */ /* 0x0003e60000100800 */
[----:B------:R-:W-:-:S02]  /*74ee0*/  ISETP.NE.U32.AND P4, PT, R252, RZ, PT ;  /* 0x000000fffc00720c */ /* 0x000fc40003f85070 */
[----:B----4-:R-:W-:-:S05]  /*74ef0*/  IADD3.X R31, R31, R2, RZ, P5, !PT ;  /* 0x000000021f1f7210 */ /* 0x010fca0002ffe4ff */
[----:B------:R1:W-:Y:S01]  /*74f00*/  LDGSTS.E [R5+-0x2bff4], desc[UR60][R30.64], P2 ;  /* 0xd400c0001e057fae */ /* 0x0003e2000912187c */
[----:B------:R-:W-:-:S04]  /*74f10*/  ISETP.GT.AND P2, PT, R3, 0x7d, PT ;  /* 0x0000007d0300780c */ /* 0x000fc80003f44270 */
[----:B------:R-:W-:Y:S01]  /*74f20*/  SEL R252, RZ, 0x4, !P2 ;  /* 0x00000004fffc7807 */ /* 0x000fe20005000000 */
[----:B------:R4:W-:Y:S03]  /*74f30*/  STL [R1+0x1b4c], R31 ;  /* 0x001b4c1f01007387 */ /* 0x0009e60000100800 */
[----:B------:R-:W-:Y:S01]  /*74f40*/  SEL R252, R252, RZ, !P1 ;  /* 0x000000fffcfc7207 */ /* 0x000fe20004800000 */
[----:B------:R-:W-:Y:S01]  /*74f50*/  STL [R1+0x1d18], R9 ;  /* 0x001d180901007387 */ /* 0x000fe20000100800 */
[----:B--2---:R-:W-:Y:S02]  /*74f60*/  IMAD.X R25, R25, 0x1, R2, P6 ;  /* 0x0000000119197824 */ /* 0x004fe400030e0602 */
[----:B-1----:R-:W-:-:S03]  /*74f70*/  IMAD.MOV.U32 R30, RZ, RZ, R9 ;  /* 0x000000ffff1e7224 */ /* 0x002fc600078e0009 */
[----:B------:R1:W-:Y:S01]  /*74f80*/  STL [R1+0x1d14], R25 ;  /* 0x001d141901007387 */ /* 0x0003e20000100800 */
[----:B----4-:R-:W-:Y:S02]  /*74f90*/  MOV R31, R25 ;  /* 0x00000019001f7202 */ /* 0x010fe40000000f00 */
[-C--:B---3--:R-:W-:Y:S02]  /*74fa0*/  IADD3 R11, P5, R11, R8.reuse, RZ ;  /* 0x000000080b0b7210 */ /* 0x088fe40007fbe0ff */
[----:B------:R-:W-:Y:S01]  /*74fb0*/  ISETP.NE.U32.AND P2, PT, R252, RZ, PT ;  /* 0x000000fffc00720c */ /* 0x000fe20003f45070 */
[----:B------:R2:W-:Y:S04]  /*74fc0*/  LDGSTS.E [R5+-0x28000], desc[UR60][R30.64], P4 ;  /* 0xd80000001e057fae */ /* 0x0005e8000a12187c */
[----:B-1----:R-:W3:Y:S01]  /*74fd0*/  LDL.LU R25, [R1+0x1d3c] ;  /* 0x001d3c0001197983 */ /* 0x002ee20000300800 */
[----:B------:R-:W-:Y:S01]  /*74fe0*/  IADD3 R7, P6, R7, R8, RZ ;  /* 0x0000000807077210 */ /* 0x000fe20007fde0ff */
[----:B------:R-:W-:-:S02]  /*74ff0*/  IMAD.X R24, R24, 0x1, R2, P5 ;  /* 0x0000000118187824 */ /* 0x000fc400028e0602 */
[----:B------:R-:W4:Y:S02]  /*75000*/  LDL.LU R9, [R1+0x1d40] ;  /* 0x001d400001097983 */ /* 0x000f240000300800 */
[----:B------:R-:W-:Y:S02]  /*75010*/  IMAD.X R10, R10, 0x1, R2, P6 ;  /* 0x000000010a0a7824 */ /* 0x000fe400030e0602 */
[----:B------:R1:W-:Y:S01]  /*75020*/  STL [R1+0x1d20], R11 ;  /* 0x001d200b01007387 */ /* 0x0003e20000100800 */
[----:B--2---:R-:W-:Y:S01]  /*75030*/  MOV R30, R11 ;  /* 0x0000000b001e7202 */ /* 0x004fe20000000f00 */
[----:B------:R-:W-:Y:S02]  /*75040*/  IMAD.MOV.U32 R31, RZ, RZ, R24 ;  /* 0x000000ffff1f7224 */ /* 0x000fe400078e0018 */
[----:B------:R2:W-:Y:S04]  /*75050*/  STL [R1+0x1d1c], R24 ;  /* 0x001d1c1801007387 */ /* 0x0005e80000100800 */
[----:B------:R-:W-:Y:S01]  /*75060*/  STL [R1+0x1d28], R7 ;  /* 0x001d280701007387 */ /* 0x000fe20000100800 */
[----:B-1----:R-:W-:-:S03]  /*75070*/  IMAD.MOV.U32 R11, RZ, RZ, R10 ;  /* 0x000000ffff0b7224 */ /* 0x002fc600078e000a */
[----:B------:R1:W-:Y:S04]  /*75080*/  STL [R1+0x1d24], R10 ;  /* 0x001d240a01007387 */ /* 0x0003e80000100800 */
[----:B------:R-:W-:Y:S04]  /*75090*/  LDGSTS.E [R5+-0x24000], desc[UR60][R30.64], P4 ;  /* 0xdc0000001e057fae */ /* 0x000fe8000a12187c */
[----:B--2---:R-:W2:Y:S01]  /*750a0*/  LDL.LU R24, [R1+0x1d44] ;  /* 0x001d440001187983 */ /* 0x004ea20000300800 */
[----:B-1----:R-:W-:-:S03]  /*750b0*/  MOV R10, R7 ;  /* 0x00000007000a7202 */ /* 0x002fc60000000f00 */
[----:B------:R-:W2:Y:S04]  /*750c0*/  LDL.LU R7, [R1+0x1d48] ;  /* 0x001d480001077983 */ /* 0x000ea80000300800 */
[----:B------:R-:W-:Y:S01]  /*750d0*/  LDGSTS.E [R5+-0x27ffc], desc[UR60][R10.64], P2 ;  /* 0xd80040000a057fae */ /* 0x000fe2000912187c */
[----:B------:R-:W-:-:S03]  /*750e0*/  ISETP.GT.AND P4, PT, R3, 0x7e, PT ;  /* 0x0000007e0300780c */ /* 0x000fc60003f84270 */
[----:B------:R-:W2:Y:S04]  /*750f0*/  LDL.LU R11, [R1+0x1d4c] ;  /* 0x001d4c00010b7983 */ /* 0x000ea80000300800 */
[----:B------:R-:W2:Y:S01]  /*75100*/  LDL.LU R10, [R1+0x1d50] ;  /* 0x001d5000010a7983 */ /* 0x000ea20000300800 */
[----:B------:R-:W-:-:S04]  /*75110*/  SEL R252, RZ, 0x4, !P4 ;  /* 0x00000004fffc7807 */ /* 0x000fc80006000000 */
[----:B------:R-:W-:-:S04]  /*75120*/  SEL R252, R252, RZ, !P1 ;  /* 0x000000fffcfc7207 */ /* 0x000fc80004800000 */
[----:B------:R-:W-:Y:S02]  /*75130*/  ISETP.NE.U32.AND P4, PT, R252, RZ, PT ;  /* 0x000000fffc00720c */ /* 0x000fe40003f85070 */
[----:B------:R-:W-:-:S05]  /*75140*/  IADD3 R28, P5, R28, R8, RZ ;  /* 0x000000081c1c7210 */ /* 0x000fca0007fbe0ff */
[--C-:B------:R-:W-:Y:S01]  /*75150*/  IMAD.X R29, R29, 0x1, R2.reuse, P5 ;  /* 0x000000011d1d7824 */ /* 0x100fe200028e0602 */
[----:B------:R-:W-:Y:S01]  /*75160*/  IADD3 R26, P6, R26, R8, RZ ;  /* 0x000000081a1a7210 */ /* 0x000fe20007fde0ff */
[----:B------:R-:W-:Y:S04]  /*75170*/  STL [R1+0x1d30], R28 ;  /* 0x001d301c01007387 */ /* 0x000fe80000100800 */
[----:B------:R-:W-:Y:S01]  /*75180*/  IMAD.X R27, R27, 0x1, R2, P6 ;  /* 0x000000011b1b7824 */ /* 0x000fe200030e0602 */
[----:B------:R-:W-:Y:S04]  /*75190*/  STL [R1+0x1d2c], R29 ;  /* 0x001d2c1d01007387 */ /* 0x000fe80000100800 */
[----:B------:R-:W-:Y:S04]  /*751a0*/  STL [R1+0x1d38], R26 ;  /* 0x001d381a01007387 */ /* 0x000fe80000100800 */
[----:B------:R1:W-:Y:S04]  /*751b0*/  LDGSTS.E [R5+-0x23ffc], desc[UR60][R28.64], P2 ;  /* 0xdc0040001c057fae */ /* 0x0003e8000912187c */
[----:B------:R1:W-:Y:S04]  /*751c0*/  STL [R1+0x1d34], R27 ;  /* 0x001d341b01007387 */ /* 0x0003e80000100800 */
[----:B------:R-:W-:Y:S04]  /*751d0*/  LDGSTS.E [R5+-0x27ff8], desc[UR60][R26.64], P4 ;  /* 0xd80080001a057fae */ /* 0x000fe8000a12187c */
[----:B------:R-:W2:Y:S04]  /*751e0*/  LDL R86, [R1+0x1548] ;  /* 0x0015480001567983 */ /* 0x000ea80000100800 */
[----:B------:R-:W2:Y:S04]  /*751f0*/  LDL R87, [R1+0x153c] ;  /* 0x00153c0001577983 */ /* 0x000ea80000100800 */
[----:B-1----:R-:W2:Y:S04]  /*75200*/  LDL.LU R27, [R1+0x1d54] ;  /* 0x001d5400011b7983 */ /* 0x002ea80000300800 */
[----:B------:R-:W2:Y:S04]  /*75210*/  LDL.LU R26, [R1+0x1d58] ;  /* 0x001d5800011a7983 */ /* 0x000ea80000300800 */
[----:B------:R-:W2:Y:S04]  /*75220*/  LDL.LU R32, [R1+0x1d94] ;  /* 0x001d940001207983 */ /* 0x000ea80000300800 */
[----:B------:R-:W2:Y:S01]  /*75230*/  LDL.LU R31, [R1+0x1d98] ;  /* 0x001d9800011f7983 */ /* 0x000ea20000300800 */
[----:B------:R-:W1:Y:S01]  /*75240*/  S2R R85, SR_TID.X ;  /* 0x0000000000557919 */ /* 0x000e620000002100 */
[----:B------:R-:W-:-:S04]  /*75250*/  ISETP.GT.AND P2, PT, R3, 0x7f, PT ;  /* 0x0000007f0300780c */ /* 0x000fc80003f44270 */
[----:B------:R-:W-:-:S04]  /*75260*/  SEL R252, RZ, 0x4, !P2 ;  /* 0x00000004fffc7807 */ /* 0x000fc80005000000 */
[----:B------:R-:W-:-:S04]  /*75270*/  SEL R252, R252, RZ, !P1 ;  /* 0x000000fffcfc7207 */ /* 0x000fc80004800000 */
[----:B------:R-:W-:Y:S02]  /*75280*/  ISETP.NE.U32.AND P2, PT, R252, RZ, PT ;  /* 0x000000fffc00720c */ /* 0x000fe40003f45070 */
[----:B------:R-:W-:-:S05]  /*75290*/  SHF.L.U32 R4, R4, 0x7, RZ ;  /* 0x0000000704047819 */ /* 0x000fca00000006ff */
[----:B------:R-:W-:Y:S01]  /*752a0*/  IMAD.SHL.U32 R4, R4, 0x4, RZ ;  /* 0x0000000404047824 */ /* 0x000fe200078e00ff */
[----:B----4-:R-:W-:-:S04]  /*752b0*/  IADD3 R9, P5, R9, R8, RZ ;  /* 0x0000000809097210 */ /* 0x010fc80007fbe0ff */
[----:B---3--:R-:W-:Y:S01]  /*752c0*/  IADD3.X R25, R25, R2, RZ, P5, !PT ;  /* 0x0000000219197210 */ /* 0x008fe20002ffe4ff */
[----:B------:R-:W-:-:S04]  /*752d0*/  IMAD.MOV.U32 R28, RZ, RZ, R9 ;  /* 0x000000ffff1c7224 */ /* 0x000fc800078e0009 */
[----:B------:R-:W-:-:S05]  /*752e0*/  IMAD.MOV.U32 R29, RZ, RZ, R25 ;  /* 0x000000ffff1d7224 */ /* 0x000fca00078e0019 */
[----:B------:R-:W-:Y:S04]  /*752f0*/  LDGSTS.E [R5+-0x23ff8], desc[UR60][R28.64], P4 ;  /* 0xdc0080001c057fae */ /* 0x000fe8000a12187c */
[----:B------:R3:W-:Y:S04]  /*75300*/  STL [R1+0x1d40], R9 ;  /* 0x001d400901007387 */ /* 0x0007e80000100800 */
[----:B------:R4:W-:Y:S01]  /*75310*/  STL [R1+0x1d3c], R25 ;  /* 0x001d3c1901007387 */ /* 0x0009e20000100800 */
[----:B--2---:R-:W-:-:S03]  /*75320*/  IADD3 R7, P4, R7, R8, RZ ;  /* 0x0000000807077210 */ /* 0x004fc60007f9e0ff */
[----:B---3--:R-:W2:Y:S01]  /*75330*/  LDL.LU R9, [R1+0x1dd8] ;  /* 0x001dd80001097983 */ /* 0x008ea20000300800 */
[----:B------:R-:W-:-:S03]  /*75340*/  IADD3.X R24, R24, R2, RZ, P4, !PT ;  /* 0x0000000218187210 */ /* 0x000fc600027fe4ff */
[----:B------:R-:W3:Y:S04]  /*75350*/  LDL.LU R28, [R1+0x1e18] ;  /* 0x001e1800011c7983 */ /* 0x000ee80000300800 */
[----:B------:R1:W-:Y:S04]  /*75360*/  STL [R1+0x1d48], R7 ;  /* 0x001d480701007387 */ /* 0x0003e80000100800 */
[----:B------:R-:W-:Y:S01]  /*75370*/  STL [R1+0x1d44], R24 ;  /* 0x001d441801007387 */ /* 0x000fe20000100800 */
[----:B------:R-:W-:-:S05]  /*75380*/  IADD3 R10, P5, R10, R8, RZ ;  /* 0x000000080a0a7210 */ /* 0x000fca0007fbe0ff */
[----:B------:R-:W-:Y:S01]  /*75390*/  IMAD.X R11, R11, 0x1, R2, P5 ;  /* 0x000000010b0b7824 */ /* 0x000fe200028e0602 */
[----:B------:R-:W-:Y:S01]  /*753a0*/  STL [R1+0x1d50], R10 ;  /* 0x001d500a01007387 */ /* 0x000fe20000100800 */
[----:B------:R-:W-:Y:S01]  /*753b0*/  IMAD.MOV.U32 R34, RZ, RZ, R7 ;  /* 0x000000ffff227224 */ /* 0x000fe200078e0007 */
[----:B------:R-:W-:Y:S02]  /*753c0*/  MOV R35, R24 ;  /* 0x0000001800237202 */ /* 0x000fe40000000f00 */
[----:B----4-:R-:W4:Y:S04]  /*753d0*/  LDL.LU R25, [R1+0x1dd4] ;  /* 0x001dd40001197983 */ /* 0x010f280000300800 */
[----:B------:R1:W-:Y:S02]  /*753e0*/  STL [R1+0x1d4c], R11 ;  /* 0x001d4c0b01007387 */ /* 0x0003e40000100800 */
[----:B-1----:R-:W-:-:S02]  /*753f0*/  LOP3.LUT R7, R85, 0x7f, RZ, 0xc0, !PT ;  /* 0x0000007f55077812 */ /* 0x002fc400078ec0ff */
[----:B------:R-:W4:Y:S04]  /*75400*/  LDL.LU R30, [R1+0x1e14] ;  /* 0x001e1400011e7983 */ /* 0x000f280000300800 */
[----:B------:R-:W-:Y:S04]  /*75410*/  LDGSTS.E [R5+-0x27ff4], desc[UR60][R34.64], P2 ;  /* 0xd800c00022057fae */ /* 0x000fe8000912187c */
[----:B------:R1:W-:Y:S01]  /*75420*/  LDGSTS.E [R5+-0x23ff4], desc[UR60][R10.64], P2 ;  /* 0xdc00c0000a057fae */ /* 0x0003e2000912187c */
[----:B------:R-:W-:-:S03]  /*75430*/  ISETP.GE.AND P2, PT, R7, R3, PT ;  /* 0x000000030700720c */ /* 0x000fc60003f46270 */
[----:B------:R-:W0:Y:S01]  /*75440*/  LDGDEPBAR ;  /* 0x00000000000079af */ /* 0x000e220000000000 */
[----:B------:R-:W-:-:S03]  /*75450*/  SEL R3, RZ, 0x4, P2 ;  /* 0x00000004ff037807 */ /* 0x000fc60001000000 */
[----:B------:R-:W4:Y:S01]  /*75460*/  LDL.LU R11, [R1+0x1e54] ;  /* 0x001e5400010b7983 */ /* 0x000f220000300800 */
[----:B------:R-:W-:-:S03]  /*75470*/  SEL R3, R3, RZ, !P1 ;  /* 0x000000ff03037207 */ /* 0x000fc60004800000 */
[----:B------:R-:W4:Y:S04]  /*75480*/  LDL.LU R7, [R1+0x1e58] ;  /* 0x001e580001077983 */ /* 0x000f280000300800 */
[----:B------:R-:W4:Y:S04]  /*75490*/  LDL.LU R29, [R1+0x1e94] ;  /* 0x001e9400011d7983 */ /* 0x000f280000300800 */
[----:B------:R-:W4:Y:S01]  /*754a0*/  LDL.LU R10, [R1+0x1e98] ;  /* 0x001e9800010a7983 */ /* 0x000f220000300800 */
[----:B------:R-:W-:-:S03]  /*754b0*/  ISETP.NE.U32.AND P1, PT, R3, RZ, PT ;  /* 0x000000ff0300720c */ /* 0x000fc60003f25070 */
[----:B------:R-:W4:Y:S01]  /*754c0*/  LDL.LU R24, [R1+0x1ed8] ;  /* 0x001ed80001187983 */ /* 0x000f220000300800 */
[----:B-1----:R-:W-:Y:S01]  /*754d0*/  IMAD R5, R87, 0x40000, R86 ;  /* 0x0004000057057824 */ /* 0x002fe200078e0256 */
[----:B------:R-:W-:-:S03]  /*754e0*/  IADD3 R26, P2, R26, R4, RZ ;  /* 0x000000041a1a7210 */ /* 0x000fc60007f5e0ff */
[----:B------:R-:W-:Y:S02]  /*754f0*/  IMAD.IADD R3, R13, 0x1, R5 ;  /* 0x000000010d037824 */ /* 0x000fe400078e0205 */
[----:B------:R-:W-:Y:S01]  /*75500*/  IMAD.X R27, R27, 0x1, R0, P2 ;  /* 0x000000011b1b7824 */ /* 0x000fe200010e0600 */
[----:B------:R-:W-:Y:S01]  /*75510*/  IADD3 R31, P4, R31, R4, RZ ;  /* 0x000000041f1f7210 */ /* 0x000fe20007f9e0ff */
[----:B------:R-:W-:Y:S03]  /*75520*/  STL [R1+0x1d58], R26 ;  /* 0x001d581a01007387 */ /* 0x000fe60000100800 */
[----:B------:R-:W-:Y:S01]  /*75530*/  IADD3.X R32, R32, R0, RZ, P4, !PT ;  /* 0x0000000020207210 */ /* 0x000fe200027fe4ff */
[----:B------:R-:W4:Y:S04]  /*75540*/  LDL.LU R8, [R1+0x1f18] ;  /* 0x001f180001087983 */ /* 0x000f280000300800 */
[----:B------:R-:W-:Y:S04]  /*75550*/  STL [R1+0x1d98], R31 ;  /* 0x001d981f01007387 */ /* 0x000fe80000100800 */
[----:B------:R1:W-:Y:S04]  /*75560*/  STL [R1+0x1d54], R27 ;  /* 0x001d541b01007387 */ /* 0x0003e80000100800 */
[----:B------:R1:W-:Y:S04]  /*75570*/  STL [R1+0x1d94], R32 ;  /* 0x001d942001007387 */ /* 0x0003e80000100800 */
[----:B------:R-:W-:Y:S04]  /*75580*/  LDGSTS.E [R3], desc[UR60][R26.64], P1 ;  /* 0x000000001a037fae */ /* 0x000fe8000892187c */
[----:B-1----:R-:W4:Y:S04]  /*75590*/  LDL.LU R27, [R1+0x1ed4] ;  /* 0x001ed400011b7983 */ /* 0x002f280000300800 */
[----:B------:R-:W4:Y:S01]  /*755a0*/  LDL.LU R26, [R1+0x1f14] ;  /* 0x001f1400011a7983 */ /* 0x000f220000300800 */
[----:B------:R-:W-:Y:S01]  /*755b0*/  IMAD.MOV.U32 R33, RZ, RZ, R32 ;  /* 0x000000ffff217224 */ /* 0x000fe200078e0020 */
[----:B------:R-:W-:-:S05]  /*755c0*/  MOV R32, R31 ;  /* 0x0000001f00207202 */ /* 0x000fca0000000f00 */
[----:B------:R1:W-:Y:S01]  /*755d0*/  LDGSTS.E [R3+0x400], desc[UR60][R32.64], P1 ;  /* 0x0040000020037fae */ /* 0x0003e2000892187c */
[-C--:B--2---:R-:W-:Y:S02]  /*755e0*/  IADD3 R9, P2, R9, R4.reuse, RZ ;  /* 0x0000000409097210 */ /* 0x084fe40007f5e0ff */
[----:B---3--:R-:W-:-:S03]  /*755f0*/  IADD3 R28, P4, R28, R4, RZ ;  /* 0x000000041c1c7210 */ /* 0x008fc60007f9e0ff */
[----:B------:R-:W-:Y:S01]  /*75600*/  STL [R1+0x1dd8], R9 ;  /* 0x001dd80901007387 */ /* 0x000fe20000100800 */
[----:B-1----:R-:W-:Y:S01]  /*75610*/  MOV R32, R9 ;  /* 0x0000000900207202 */ /* 0x002fe20000000f00 */
[----:B----4-:R-:W-:-:S05]  /*75620*/  IMAD.X R25, R25, 0x1, R0, P2 ;  /* 0x0000000119197824 */ /* 0x010fca00010e0600 */
[----:B------:R1:W-:Y:S01]  /*75630*/  STL [R1+0x1dd4], R25 ;  /* 0x001dd41901007387 */ /* 0x0003e20000100800 */
[----:B------:R-:W-:-:S03]  /*75640*/  IMAD.X R30, R30, 0x1, R0, P4 ;  /* 0x000000011e1e7824 */ /* 0x000fc600020e0600 */
[----:B------:R-:W-:Y:S01]  /*75650*/  STL [R1+0x1e18], R28 ;  /* 0x001e181c01007387 */ /* 0x000fe20000100800 */
[----:B------:R-:W-:Y:S02]  /*75660*/  IMAD.MOV.U32 R33, RZ, RZ, R25 ;  /* 0x000000ffff217224 */ /* 0x000fe400078e0019 */
[----:B------:R-:W-:Y:S01]  /*75670*/  IMAD.MOV.U32 R31, RZ, RZ, R30 ;  /* 0x000000ffff1f7224 */ /* 0x000fe200078e001e */
[----:B------:R2:W-:Y:S04]  /*75680*/  STL [R1+0x1e14], R30 ;  /* 0x001e141e01007387 */ /* 0x0005e80000100800 */
[----:B-1----:R-:W3:Y:S04]  /*75690*/  LDL.LU R25, [R1+0x1f58] ;  /* 0x001f580001197983 */ /* 0x002ee80000300800 */
[----:B------:R-:W4:Y:S01]  /*756a0*/  LDL.LU R9, [R1+0x1f98] ;  /* 0x001f980001097983 */ /* 0x000f220000300800 */
[----:B--2---:R-:W-:-:S03]  /*756b0*/  MOV R30, R28 ;  /* 0x0000001c001e7202 */ /* 0x004fc60000000f00 */
[----:B------:R1:W-:Y:S04]  /*756c0*/  LDGSTS.E [R3+0x800], desc[UR60][R32.64], P1 ;  /* 0x0080000020037fae */ /* 0x0003e8000892187c */
[----:B------:R-:W-:Y:S01]  /*756d0*/  LDGSTS.E [R3+0xc00], desc[UR60][R30.64], P1 ;  /* 0x00c000001e037fae */ /* 0x000fe2000892187c */
[----:B------:R-:W-:-:S03]  /*756e0*/  IADD3 R7, P2, R7, R4, RZ ;  /* 0x0000000407077210 */ /* 0x000fc60007f5e0ff */
[----:B------:R-:W2:Y:S01]  /*756f0*/  LDL.LU R30, [R1+0x1f54] ;  /* 0x001f5400011e7983 */ /* 0x000ea20000300800 */
[----:B------:R-:W-:-:S03]  /*75700*/  IADD3 R10, P4, R10, R4, RZ ;  /* 0x000000040a0a7210 */ /* 0x000fc60007f9e0ff */
[----:B------:R-:W2:Y:S01]  /*75710*/  LDL.LU R28, [R1+0x1f94] ;  /* 0x001f9400011c7983 */ /* 0x000ea20000300800 */
[--C-:B------:R-:W-:Y:S02]  /*75720*/  IMAD.X R11, R11, 0x1, R0.reuse, P2 ;  /* 0x000000010b0b7824 */ /* 0x100fe400010e0600 */
[----:B------:R-:W-:Y:S01]  /*75730*/  IMAD.X R29, R29, 0x1, R0, P4 ;  /* 0x000000011d1d7824 */ /* 0x000fe200020e0600 */
[----:B------:R-:W-:Y:S01]  /*75740*/  STL [R1+0x1e58], R7 ;  /* 0x001e580701007387 */ /* 0x000fe20000100800 */
[----:B-1----:R-:W-:Y:S01]  /*75750*/  MOV R32, R7 ;  /* 0x0000000700207202 */ /* 0x002fe20000000f00 */
[----:B------:R-:W-:Y:S02]  /*75760*/  IMAD.MOV.U32 R33, RZ, RZ, R11 ;  /* 0x000000ffff217224 */ /* 0x000fe400078e000b */
[----:B------:R1:W-:Y:S04]  /*75770*/  STL [R1+0x1e54], R11 ;  /* 0x001e540b01007387 */ /* 0x0003e80000100800 */
[----:B------:R-:W-:Y:S04]  /*75780*/  STL [R1+0x1e98], R10 ;  /* 0x001e980a01007387 */ /* 0x000fe80000100800 */
[----:B------:R1:W-:Y:S01]  /*75790*/  STL [R1+0x1e94], R29 ;  /* 0x001e941d01007387 */ /* 0x0003e20000100800 */
[----:B------:R-:W-:-:S03]  /*757a0*/  IADD3 R24, P2, R24, R4, RZ ;  /* 0x0000000418187210 */ /* 0x000fc60007f5e0ff */
[----:B-1----:R-:W2:Y:S04]  /*757b0*/  LDL.LU R11, [R1+0x1fd8] ;  /* 0x001fd800010b7983 */ /* 0x002ea80000300800 */
[----:B------:R-:W2:Y:S04]  /*757c0*/  LDL.LU R7, [R1+0x2018] ;  /* 0x0020180001077983 */ /* 0x000ea80000300800 */
[----:B------:R1:W-:Y:S02]  /*757d0*/  LDGSTS.E [R3+0x1000], desc[UR60][R32.64], P1 ;  /* 0x0100000020037fae */ /* 0x0003e4000892187c */
[----:B-1----:R-:W-:Y:S01]  /*757e0*/  MOV R33, R29 ;  /* 0x0000001d00217202 */ /* 0x002fe20000000f00 */
[----:B------:R-:W-:Y:S01]  /*757f0*/  IMAD.MOV.U32 R32, RZ, RZ, R10 ;  /* 0x000000ffff207224 */ /* 0x000fe200078e000a */
[----:B------:R-:W2:Y:S04]  /*75800*/  LDL.LU R29, [R1+0x1fd4] ;  /* 0x001fd400011d7983 */ /* 0x000ea80000300800 */
[----:B------:R-:W2:Y:S04]  /*75810*/  LDL.LU R10, [R1+0x2014] ;  /* 0x00201400010a7983 */ /* 0x000ea80000300800 */
[----:B------:R-:W-:Y:S04]  /*75820*/  STL [R1+0x1ed8], R24 ;  /* 0x001ed81801007387 */ /* 0x000fe80000100800 */
[----:B------:R1:W-:Y:S01]  /*75830*/  LDGSTS.E [R3+0x1400], desc[UR60][R32.64], P1 ;  /* 0x0140000020037fae */ /* 0x0003e2000892187c */
[----:B------:R-:W-:-:S02]  /*75840*/  IADD3 R8, P4, R8, R4, RZ ;  /* 0x0000000408087210 */ /* 0x000fc40007f9e0ff */
[----:B-1----:R-:W-:Y:S01]  /*75850*/  MOV R32, R24 ;  /* 0x0000001800207202 */ /* 0x002fe20000000f00 */
[--C-:B------:R-:W-:Y:S02]  /*75860*/  IMAD.X R27, R27, 0x1, R0.reuse, P2 ;  /* 0x000000011b1b7824 */ /* 0x100fe400010e0600 */
[----:B------:R-:W-:-:S03]  /*75870*/  IMAD.X R26, R26, 0x1, R0, P4 ;  /* 0x000000011a1a7824 */ /* 0x000fc600020e0600 */
[----:B------:R1:W-:Y:S01]  /*75880*/  STL [R1+0x1ed4], R27 ;  /* 0x001ed41b01007387 */ /* 0x0003e20000100800 */
[----:B------:R-:W-:-:S03]  /*75890*/  IMAD.MOV.U32 R33, RZ, RZ, R27 ;  /* 0x000000ffff217224 */ /* 0x000fc600078e001b */
[----:B------:R-:W-:Y:S04]  /*758a0*/  STL [R1+0x1f18], R8 ;  /* 0x001f180801007387 */ /* 0x000fe80000100800 */
[----:B------:R1:W-:Y:S02]  /*758b0*/  STL [R1+0x1f14], R26 ;  /* 0x001f141a01007387 */ /* 0x0003e40000100800 */
[----:B-1----:R-:W-:Y:S02]  /*758c0*/  IMAD.MOV.U32 R27, RZ, RZ, R26 ;  /* 0x000000ffff1b7224 */ /* 0x002fe400078e001a */
[----:B------:R-:W2:Y:S04]  /*758d0*/  LDL.LU R24, [R1+0x2058] ;  /* 0x0020580001187983 */ /* 0x000ea80000300800 */
[----:B------:R-:W2:Y:S01]  /*758e0*/  LDL.LU R31, [R1+0x2098] ;  /* 0x00209800011f7983 */ /* 0x000ea20000300800 */
[----:B------:R-:W-:-:S03]  /*758f0*/  MOV R26, R8 ;  /* 0x00000008001a7202 */ /* 0x000fc60000000f00 */
[----:B------:R-:W-:Y:S04]  /*75900*/  LDGSTS.E [R3+0x1800], desc[UR60][R32.64], P1 ;  /* 0x0180000020037fae */ /* 0x000fe8000892187c */
[----:B------:R-:W-:Y:S04]  /*75910*/  LDGSTS.E [R3+0x1c00], desc[UR60][R26.64], P1 ;  /* 0x01c000001a037fae */ /* 0x000fe8000892187c */
[----:B------:R-:W2:Y:S04]  /*75920*/  LDL.LU R26, [R1+0x2054] ;  /* 0x00205400011a7983 */ /* 0x000ea80000300800 */
[----:B------:R-:W2:Y:S04]  /*75930*/  LDL.LU R32, [R1+0x2094] ;  /* 0x0020940001207983 */ /* 0x000ea80000300800 */
[----:B------:R-:W2:Y:S04]  /*75940*/  LDL.LU R8, [R1+0x20d8] ;  /* 0x0020d80001087983 */ /* 0x000ea80000300800 */
[----:B------:R-:W2:Y:S01]  /*75950*/  LDL.LU R27, [R1+0x2118] ;  /* 0x00211800011b7983 */ /* 0x000ea20000300800 */
[----:B---3--:R-:W-:-:S02]  /*75960*/  IADD3 R25, P2, R25, R4, RZ ;  /* 0x0000000419197210 */ /* 0x008fc40007f5e0ff */
[----:B----4-:R-:W-:-:S03]  /*75970*/  IADD3 R9, P4, R9, R4, RZ ;  /* 0x0000000409097210 */ /* 0x010fc60007f9e0ff */
[----:B------:R1:W-:Y:S01]  /*75980*/  STL [R1+0x1f58], R25 ;  /* 0x001f581901007387 */ /* 0x0003e20000100800 */
[----:B------:R-:W-:Y:S01]  /*75990*/  MOV R34, R25 ;  /* 0x0000001900227202 */ /* 0x000fe20000000f00 */
[--C-:B--2---:R-:W-:Y:S02]  /*759a0*/  IMAD.X R30, R30, 0x1, R0.reuse, P2 ;  /* 0x000000011e1e7824 */ /* 0x104fe400010e0600 */
[----:B------:R-:W-:-:S03]  /*759b0*/  IMAD.X R28, R28, 0x1, R0, P4 ;  /* 0x000000011c1c7824 */ /* 0x000fc600020e0600 */
[----:B------:R2:W-:Y:S01]  /*759c0*/  STL [R1+0x1f54], R30 ;  /* 0x001f541e01007387 */ /* 0x0005e20000100800 */
[----:B------:R-:W-:-:S03]  /*759d0*/  IMAD.MOV.U32 R35, RZ, RZ, R30 ;  /* 0x000000ffff237224 */ /* 0x000fc600078e001e */
[----:B------:R3:W-:Y:S04]  /*759e0*/  STL [R1+0x1f98], R9 ;  /* 0x001f980901007387 */ /* 0x0007e80000100800 */
[----:B------:R4:W-:Y:S04]  /*759f0*/  STL [R1+0x1f94], R28 ;  /* 0x001f941c01007387 */ /* 0x0009e80000100800 */
[----:B-1----:R-:W4:Y:S04]  /*75a00*/  LDL.LU R25, [R1+0x20d4] ;  /* 0x0020d40001197983 */ /* 0x002f280000300800 */
[----:B--2---:R-:W2:Y:S01]  /*75a10*/  LDL.LU R30, [R1+0x2114] ;  /* 0x00211400011e7983 */ /* 0x004ea20000300800 */
[----:B------:R-:W-:-:S03]  /*75a20*/  IADD3 R11, P2, R11, R4, RZ ;  /* 0x000000040b0b7210 */ /* 0x000fc60007f5e0ff */
[----:B------:R1:W-:Y:S01]  /*75a30*/  LDGSTS.E [R3+0x2000], desc[UR60][R34.64], P1 ;  /* 0x0200000022037fae */ /* 0x0003e2000892187c */
[----:B------:R-:W-:Y:S01]  /*75a40*/  IADD3 R7, P4, R7, R4, RZ ;  /* 0x0000000407077210 */ /* 0x000fe20007f9e0ff */
[----:B-1----:R-:W-:Y:S01]  /*75a50*/  IMAD.MOV.U32 R34, RZ, RZ, R9 ;  /* 0x000000ffff227224 */ /* 0x002fe200078e0009 */
[----:B------:R-:W-:Y:S01]  /*75a60*/  MOV R35, R28 ;  /* 0x0000001c00237202 */ /* 0x000fe20000000f00 */
[----:B---3--:R-:W3:Y:S04]  /*75a70*/  LDL.LU R9, [R1+0x2158] ;  /* 0x0021580001097983 */ /* 0x008ee80000300800 */
[----:B----4-:R-:W4:Y:S01]  /*75a80*/  LDL.LU R28, [R1+0x2198] ;  /* 0x00219800011c7983 */ /* 0x010f220000300800 */
[----:B------:R-:W-:-:S03]  /*75a90*/  IMAD.X R29, R29, 0x1, R0, P2 ;  /* 0x000000011d1d7824 */ /* 0x000fc600010e0600 */
[----:B------:R1:W-:Y:S01]  /*75aa0*/  STL [R1+0x1fd8], R11 ;  /* 0x001fd80b01007387 */ /* 0x0003e20000100800 */
[----:B------:R-:W-:-:S03]  /*75ab0*/  IMAD.X R10, R10, 0x1, R0, P4 ;  /* 0x000000010a0a7824 */ /* 0x000fc600020e0600 */
[----:B------:R1:W-:Y:S04]  /*75ac0*/  STL [R1+0x1fd4], R29 ;  /* 0x001fd41d01007387 */ /* 0x0003e80000100800 */
[----:B------:R1:W-:Y:S04]  /*75ad0*/  LDGSTS.E [R3+0x2400], desc[UR60][R34.64], P1 ;  /* 0x0240000022037fae */ /* 0x0003e8000892187c */
[----:B------:R1:W-:Y:S04]  /*75ae0*/  STL [R1+0x2018], R7 ;  /* 0x0020180701007387 */ /* 0x0003e80000100800 */
[----:B------:R1:W-:Y:S02]  /*75af0*/  STL [R1+0x2014], R10 ;  /* 0x0020140a01007387 */ /* 0x0003e40000100800 */
[----:B-1----:R-:W-:-:S02]  /*75b00*/  MOV R34, R11 ;  /* 0x0000000b00227202 */ /* 0x002fc40000000f00 */
[----:B------:R-:W4:Y:S01]  /*75b10*/  LDL.LU R11, [R1+0x2154] ;  /* 0x00215400010b7983 */ /* 0x000f220000300800 */
[----:B------:R-:W-:-:S03]  /*75b20*/  IMAD.MOV.U32 R35, RZ, RZ, R29 ;  /* 0x000000ffff237224 */ /* 0x000fc600078e001d */
[----:B------:R-:W4:Y:S04]  /*75b30*/  LDL.LU R29, [R1+0x2194] ;  /* 0x00219400011d7983 */ /* 0x000f280000300800 */
[----:B------:R1:W-:Y:S02]  /*75b40*/  LDGSTS.E [R3+0x2800], desc[UR60][R34.64], P1 ;  /* 0x0280000022037fae */ /* 0x0003e4000892187c */
[----:B-1----:R-:W-:Y:S01]  /*75b50*/  IMAD.MOV.U32 R34, RZ, RZ, R7 ;  /* 0x000000ffff227224 */ /* 0x002fe200078e0007 */
[----:B------:R-:W-:Y:S01]  /*75b60*/  MOV R35, R10 ;  /* 0x0000000a00237202 */ /* 0x000fe20000000f00 */
[----:B------:R-:W4:Y:S04]  /*75b70*/  LDL.LU R7, [R1+0x21d8] ;  /* 0x0021d80001077983 */ /* 0x000f280000300800 */
[----:B------:R-:W4:Y:S04]  /*75b80*/  LDL.LU R10, [R1+0x2218] ;  /* 0x00221800010a7983 */ /* 0x000f280000300800 */
[----:B------:R1:W-:Y:S01]  /*75b90*/  LDGSTS.E [R3+0x2c00], desc[UR60][R34.64], P1 ;  /* 0x02c0000022037fae */ /* 0x0003e2000892187c */
[----:B------:R-:W-:-:S02]  /*75ba0*/  IADD3 R24, P2, R24, R4, RZ ;  /* 0x0000000418187210 */ /* 0x000fc40007f5e0ff */
[----:B------:R-:W-:-:S03]  /*75bb0*/  IADD3 R31, P4, R31, R4, RZ ;  /* 0x000000041f1f7210 */ /* 0x000fc60007f9e0ff */
[----:B------:R-:W-:Y:S01]  /*75bc0*/  STL [R1+0x2058], R24 ;  /* 0x0020581801007387 */ /* 0x000fe20000100800 */
[----:B-1----:R-:W-:Y:S01]  /*75bd0*/  MOV R34, R24 ;  /* 0x0000001800227202 */ /* 0x002fe20000000f00 */
[--C-:B------:R-:W-:Y:S02]  /*75be0*/  IMAD.X R26, R26, 0x1, R0.reuse, P2 ;  /* 0x000000011a1a7824 */ /* 0x100fe400010e0600 */
[----:B------:R-:W-:-:S03]  /*75bf0*/  IMAD.X R32, R32, 0x1, R0, P4 ;  /* 0x0000000120207824 */ /* 0x000fc600020e0600 */
[----:B------:R1:W-:Y:S01]  /*75c00*/  STL [R1+0x2054], R26 ;  /* 0x0020541a01007387 */ /* 0x0003e20000100800 */
[----:B------:R-:W-:-:S03]  /*75c10*/  IMAD.MOV.U32 R35, RZ, RZ, R26 ;  /* 0x000000ffff237224 */ /* 0x000fc600078e001a */
[----:B------:R-:W-:Y:S04]  /*75c20*/  STL [R1+0x2098], R31 ;  /* 0x0020981f01007387 */ /* 0x000fe80000100800 */
[----:B------:R1:W-:Y:S04]  /*75c30*/  STL [R1+0x2094], R32 ;  /* 0x0020942001007387 */ /* 0x0003e80000100800 */
[----:B-1----:R-:W4:Y:S04]  /*75c40*/  LDL.LU R26, [R1+0x21d4] ;  /* 0x0021d400011a7983 */ /* 0x002f280000300800 */
[----:B------:R-:W4:Y:S01]  /*75c50*/  LDL.LU R24, [R1+0x2214] ;  /* 0x0022140001187983 */ /* 0x000f220000300800 */
[----:B------:R-:W-:-:S02]  /*75c60*/  IADD3 R8, P2, R8, R4, RZ ;  /* 0x0000000408087210 */ /* 0x000fc40007f5e0ff */
[----:B------:R-:W-:Y:S01]  /*75c70*/  IADD3 R27, P4, R27, R4, RZ ;  /* 0x000000041b1b7210 */ /* 0x000fe20007f9e0ff */
[----:B------:R-:W-:Y:S01]  /*75c80*/  IMAD.MOV.U32 R33, RZ, RZ, R32 ;  /* 0x000000ffff217224 */ /* 0x000fe200078e0020 */
[----:B------:R-:W-:Y:S01]  /*75c90*/  MOV R32, R31 ;  /* 0x0000001f00207202 */ /* 0x000fe20000000f00 */
[----:B------:R-:W-:Y:S04]  /*75ca0*/  STL [R1+0x20d8], R8 ;  /* 0x0020d80801007387 */ /* 0x000fe80000100800 */
[----:B------:R-:W-:Y:S04]  /*75cb0*/  LDGSTS.E [R3+0x3000], desc[UR60][R34.64], P1 ;  /* 0x0300000022037fae */ /* 0x000fe8000892187c */
[----:B------:R1:W-:Y:S02]  /*75cc0*/  LDGSTS.E [R3+0x3400], desc[UR60][R32.64], P1 ;  /* 0x0340000020037fae */ /* 0x0003e4000892187c */
[----:B-1----:R-:W-:Y:S01]  /*75cd0*/  MOV R32, R8 ;  /* 0x0000000800207202 */ /* 0x002fe20000000f00 */
[----:B------:R-:W-:-:S02]  /*75ce0*/  IMAD.X R25, R25, 0x1, R0, P2 ;  /* 0x0000000119197824 */ /* 0x000fc400010e0600 */
[----:B--2---:R-:W-:-:S03]  /*75cf0*/  IMAD.X R30, R30, 0x1, R0, P4 ;  /* 0x000000011e1e7824 */ /* 0x004fc600020e0600 */
[----:B------:R1:W-:Y:S01]  /*75d00*/  STL [R1+0x20d4], R25 ;  /* 0x0020d41901007387 */ /* 0x0003e20000100800 */
[----:B------:R-:W-:-:S03]  /*75d10*/  IMAD.MOV.U32 R33, RZ, RZ, R25 ;  /* 0x000000ffff217224 */ /* 0x000fc600078e0019 */
[----:B------:R-:W-:Y:S01]  /*75d20*/  STL [R1+0x2118], R27 ;  /* 0x0021181b01007387 */ /* 0x000fe20000100800 */
[----:B------:R-:W-:-:S03]  /*75d30*/  IMAD.MOV.U32 R31, RZ, RZ, R30 ;  /* 0x000000ffff1f7224 */ /* 0x000fc600078e001e */
[----:B------:R2:W-:Y:S04]  /*75d40*/  STL [R1+0x2114], R30 ;  /* 0x0021141e01007387 */ /* 0x0005e80000100800 */
[----:B-1----:R-:W4:Y:S04]  /*75d50*/  LDL.LU R25, [R1+0x2258] ;  /* 0x0022580001197983 */ /* 0x002f280000300800 */
[----:B------:R-:W4:Y:S01]  /*75d60*/  LDL.LU R8, [R1+0x2298] ;  /* 0x0022980001087983 */ /* 0x000f220000300800 */
[----:B--2---:R-:W-:-:S03]  /*75d70*/  MOV R30, R27 ;  /* 0x0000001b001e7202 */ /* 0x004fc60000000f00 */
[----:B------:R1:W-:Y:S01]  /*75d80*/  LDGSTS.E [R3+0x3800], desc[UR60][R32.64], P1 ;  /* 0x0380000020037fae */ /* 0x0003e2000892187c */
[----:B---3--:R-:W-:-:S03]  /*75d90*/  IADD3 R9, P2, R9, R4, RZ ;  /* 0x0000000409097210 */ /* 0x008fc60007f5e0ff */
[----:B------:R-:W2:Y:S01]  /*75da0*/  LDL.LU R27, [R1+0x2254] ;  /* 0x00225400011b7983 */ /* 0x000ea20000300800 */
[----:B----4-:R-:W-:-:S03]  /*75db0*/  IADD3 R28, P4, R28, R4, RZ ;  /* 0x000000041c1c7210 */ /* 0x010fc60007f9e0ff */
[----:B------:R-:W-:Y:S01]  /*75dc0*/  LDGSTS.E [R3+0x3c00], desc[UR60][R30.64], P1 ;  /* 0x03c000001e037fae */ /* 0x000fe2000892187c */
[----:B-1----:R-:W-:-:S03]  /*75dd0*/  MOV R32, R9 ;  /* 0x0000000900207202 */ /* 0x002fc60000000f00 */
[----:B------:R-:W3:Y:S01]  /*75de0*/  LDL.LU R30, [R1+0x2294] ;  /* 0x00229400011e7983 */ /* 0x000ee20000300800 */
[----:B------:R-:W-:-:S03]  /*75df0*/  IMAD.X R11, R11, 0x1, R0, P2 ;  /* 0x000000010b0b7824 */ /* 0x000fc600010e0600 */
[----:B------:R1:W-:Y:S01]  /*75e00*/  STL [R1+0x2158], R9 ;  /* 0x0021580901007387 */ /* 0x0003e20000100800 */
[----:B------:R-:W-:-:S03]  /*75e10*/  IMAD.X R29, R29, 0x1, R0, P4 ;  /* 0x000000011d1d7824 */ /* 0x000fc600020e0600 */
[----:B------:R4:W-:Y:S01]  /*75e20*/  STL [R1+0x2154], R11 ;  /* 0x0021540b01007387 */ /* 0x0009e20000100800 */
[----:B------:R-:W-:-:S03]  /*75e30*/  IMAD.MOV.U32 R33, RZ, RZ, R11 ;  /* 0x000000ffff217224 */ /* 0x000fc600078e000b */
[----:B------:R-:W-:Y:S04]  /*75e40*/  STL [R1+0x2198], R28 ;  /* 0x0021981c01007387 */ /* 0x000fe80000100800 */
[----:B-1----:R-:W3:Y:S04]  /*75e50*/  LDL.LU R9, [R1+0x22d8] ;  /* 0x0022d80001097983 */ /* 0x002ee80000300800 */
[----:B------:R1:W-:Y:S04]  /*75e60*/  STL [R1+0x2194], R29 ;  /* 0x0021941d01007387 */ /* 0x0003e80000100800 */
[----:B----4-:R-:W4:Y:S01]  /*75e70*/  LDL.LU R11, [R1+0x2318] ;  /* 0x00231800010b7983 */ /* 0x010f220000300800 */
[----:B------:R-:W-:-:S03]  /*75e80*/  IADD3 R7, P2, R7, R4, RZ ;  /* 0x0000000407077210 */ /* 0x000fc60007f5e0ff */
[----:B------:R1:W-:Y:S01]  /*75e90*/  LDGSTS.E [R3+0x4000], desc[UR60][R32.64], P1 ;  /* 0x0400000020037fae */ /* 0x0003e2000892187c */
[----:B------:R-:W-:Y:S02]  /*75ea0*/  IADD3 R10, P4, R10, R4, RZ ;  /* 0x000000040a0a7210 */ /* 0x000fe40007f9e0ff */
[----:B-1----:R-:W-:Y:S02]  /*75eb0*/  MOV R33, R29 ;  /* 0x0000001d00217202 */ /* 0x002fe40000000f00 */
[----:B------:R-:W4:Y:S01]  /*75ec0*/  LDL.LU R29, [R1+0x22d4] ;  /* 0x0022d400011d7983 */ /* 0x000f220000300800 */
[----:B------:R-:W-:-:S03]  /*75ed0*/  IMAD.MOV.U32 R32, RZ, RZ, R28 ;  /* 0x000000ffff207224 */ /* 0x000fc600078e001c */
[----:B------:R-:W4:Y:S04]  /*75ee0*/  LDL.LU R28, [R1+0x2314] ;  /* 0x00231400011c7983 */ /* 0x000f280000300800 */
[----:B------:R1:W-:Y:S04]  /*75ef0*/  STL [R1+0x21d8], R7 ;  /* 0x0021d80701007387 */ /* 0x0003e80000100800 */
[----:B------:R1:W-:Y:S01]  /*75f00*/  LDGSTS.E [R3+0x4400], desc[UR60][R32.64], P1 ;  /* 0x0440000020037fae */ /* 0x0003e2000892187c */
[----:B------:R-:W-:Y:S01]  /*75f10*/  IMAD.MOV.U32 R34, RZ, RZ, R10 ;  /* 0x000000ffff227224 */ /* 0x000fe200078e000a */
[----:B-1----:R-:W-:Y:S01]  /*75f20*/  MOV R32, R7 ;  /* 0x0000000700207202 */ /* 0x002fe20000000f00 */
[----:B------:R-:W-:-:S02]  /*75f30*/  IMAD.X R26, R26, 0x1, R0, P2 ;  /* 0x000000011a1a7824 */ /* 0x000fc400010e0600 */
[----:B------:R-:W-:-:S03]  /*75f40*/  IMAD.X R24, R24, 0x1, R0, P4 ;  /* 0x0000000118187824 */ /* 0x000fc600020e0600 */
[----:B------:R-:W-:Y:S01]  /*75f50*/  STL [R1+0x21d4], R26 ;  /* 0x0021d41a01007387 */ /* 0x000fe20000100800 */
[----:B------:R-:W-:-:S03]  /*75f60*/  IMAD.MOV.U32 R33, RZ, RZ, R26 ;  /* 0x000000ffff217224 */ /* 0x000fc600078e001a */
[----:B------:R1:W-:Y:S04]  /*75f70*/  STL [R1+0x2218], R10 ;  /* 0x0022180a01007387 */ /* 0x0003e80000100800 */
[----:B------:R-:W4:Y:S04]  /*75f80*/  LDL.LU R7, [R1+0x2358] ;  /* 0x0023580001077983 */ /* 0x000f280000300800 */
[----:B------:R1:W-:Y:S04]  /*75f90*/  STL [R1+0x2214], R24 ;  /* 0x0022141801007387 */ /* 0x0003e80000100800 */
[----:B------:R-:W4:Y:S04]  /*75fa0*/  LDL.LU R31, [R1+0x2398] ;  /* 0x00239800011f7983 */ /* 0x000f280000300800 */
[----:B-1----:R-:W4:Y:S04]  /*75fb0*/  LDL.LU R10, [R1+0x2354] ;  /* 0x00235400010a7983 */ /* 0x002f280000300800 */
[----:B------:R-:W-:Y:S04]  /*75fc0*/  LDGSTS.E [R3+0x4800], desc[UR60][R32.64], P1 ;  /* 0x0480000020037fae */ /* 0x000fe8000892187c */
[----:B------:R-:W4:Y:S01]  /*75fd0*/  LDL.LU R32, [R1+0x2394] ;  /* 0x0023940001207983 */ /* 0x000f220000300800 */
[----:B------:R-:W-:-:S03]  /*75fe0*/  MOV R35, R24 ;  /* 0x0000001800237202 */ /* 0x000fc60000000f00 */
[----:B------:R-:W4:Y:S04]  /*75ff0*/  LDL.LU R26, [R1+0x23a0] ;  /* 0x0023a000011a7983 */ /* 0x000f280000300800 */
[----:B------:R-:W4:Y:S04]  /*76000*/  LDL.LU R24, [R1+0x23a8] ;  /* 0x0023a80001187983 */ /* 0x000f280000300800 */
[----:B------:R1:W-:Y:S01]  /*76010*/  LDGSTS.E [R3+0x4c00], desc[UR60][R34.64], P1 ;  /* 0x04c0000022037fae */ /* 0x0003e2000892187c */
[-C--:B------:R-:W-:Y:S02]  /*76020*/  IADD3 R25, P2, R25, R4.reuse, RZ ;  /* 0x0000000419197210 */ /* 0x080fe40007f5e0ff */
[----:B------:R-:W-:-:S03]  /*76030*/  IADD3 R8, P4, R8, R4, RZ ;  /* 0x0000000408087210 */ /* 0x000fc60007f9e0ff */
[----:B------:R-:W-:Y:S01]  /*76040*/  STL [R1+0x2258], R25 ;  /* 0x0022581901007387 */ /* 0x000fe20000100800 */
[----:B--2---:R-:W-:Y:S01]  /*76050*/  IMAD.X R27, R27, 0x1, R0, P2 ;  /* 0x000000011b1b7824 */ /* 0x004fe200010e0600 */
[----:B-1----:R-:W-:-:S04]  /*76060*/  MOV R34, R25 ;  /* 0x0000001900227202 */ /* 0x002fc80000000f00 */
[----:B------:R1:W-:Y:S01]  /*76070*/  STL [R1+0x2254], R27 ;  /* 0x0022541b01007387 */ /* 0x0003e20000100800 */
[----:B------:R-:W-:-:S03]  /*76080*/  IMAD.MOV.U32 R35, RZ, RZ, R27 ;  /* 0x000000ffff237224 */ /* 0x000fc600078e001b */
[----:B------:R2:W-:Y:S04]  /*76090*/  STL [R1+0x2298], R8 ;  /* 0x0022980801007387 */ /* 0x0005e80000100800 */
[----:B------:R2:W-:Y:S01]  /*760a0*/  LDGSTS.E [R3+0x5000], desc[UR60][R34.64], P1 ;  /* 0x0500000022037fae */ /* 0x0005e2000892187c */
[----:B---3--:R-:W-:-:S05]  /*760b0*/  IMAD.X R30, R30, 0x1, R0, P4 ;  /* 0x000000011e1e7824 */ /* 0x008fca00020e0600 */
[----:B------:R-:W-:Y:S04]  /*760c0*/  STL [R1+0x2294], R30 ;  /* 0x0022941e01007387 */ /* 0x000fe80000100800 */
[----:B-1----:R-:W3:Y:S04]  /*760d0*/  LDL.LU R27, [R1+0x239c] ;  /* 0x00239c00011b7983 */ /* 0x002ee80000300800 */
[----:B------:R-:W3:Y:S01]  /*760e0*/  LDL.LU R25, [R1+0x23a4] ;  /* 0x0023a40001197983 */ /* 0x000ee20000300800 */
[----:B--2---:R-:W-:Y:S01]  /*760f0*/  IMAD.MOV.U32 R34, RZ, RZ, R8 ;  /* 0x000000ffff227224 */ /* 0x004fe200078e0008 */
[----:B------:R-:W-:-:S02]  /*76100*/  MOV R35, R30 ;  /* 0x0000001e00237202 */ /* 0x000fc40000000f00 */
[----:B------:R-:W2:Y:S01]  /*76110*/  LDL.LU R8, [R1+0x23b0] ;  /* 0x0023b00001087983 */ /* 0x000ea20000300800 */
[----:B------:R-:W-:-:S03]  /*76120*/  IADD3 R9, P2, R9, R4, RZ ;  /* 0x0000000409097210 */ /* 0x000fc60007f5e0ff */
[----:B------:R1:W-:Y:S01]  /*76130*/  LDGSTS.E [R3+0x5400], desc[UR60][R34.64], P1 ;  /* 0x0540000022037fae */ /* 0x0003e2000892187c */
[----:B----4-:R-:W-:-:S03]  /*76140*/  IADD3 R11, P4, R11, R4, RZ ;  /* 0x000000040b0b7210 */ /* 0x010fc60007f9e0ff */
[----:B------:R4:W-:Y:S01]  /*76150*/  STL [R1+0x22d8], R9 ;  /* 0x0022d80901007387 */ /* 0x0009e20000100800 */
[----:B-1----:R-:W-:Y:S01]  /*76160*/  MOV R34, R9 ;  /* 0x0000000900227202 */ /* 0x002fe20000000f00 */
[--C-:B------:R-:W-:Y:S02]  /*76170*/  IMAD.X R29, R29, 0x1, R0.reuse, P2 ;  /* 0x000000011d1d7824 */ /* 0x100fe400010e0600 */
[----:B------:R-:W-:-:S03]  /*76180*/  IMAD.X R28, R28, 0x1, R0, P4 ;  /* 0x000000011c1c7824 */ /* 0x000fc600020e0600 */
[----:B------:R1:W-:Y:S01]  /*76190*/  STL [R1+0x22d4], R29 ;  /* 0x0022d41d01007387 */ /* 0x0003e20000100800 */
[----:B------:R-:W-:-:S03]  /*761a0*/  IMAD.MOV.U32 R35, RZ, RZ, R29 ;  /* 0x000000ffff237224 */ /* 0x000fc600078e001d */
[----:B------:R1:W-:Y:S04]  /*761b0*/  STL [R1+0x2318], R11 ;  /* 0x0023180b01007387 */ /* 0x0003e80000100800 */
[----:B----4-:R-:W4:Y:S04]  /*761c0*/  LDL.LU R9, [R1+0x23ac] ;  /* 0x0023ac0001097983 */ /* 0x010f280000300800 */
[----:B------:R1:W-:Y:S04]  /*761d0*/  STL [R1+0x2314], R28 ;  /* 0x0023141c01007387 */ /* 0x0003e80000100800 */
[----:B------:R-:W4:Y:S04]  /*761e0*/  LDL.LU R30, [R1+0x23b4] ;  /* 0x0023b400011e7983 */ /* 0x000f280000300800 */
[----:B-1----:R-:W4:Y:S04]  /*761f0*/  LDL.LU R29, [R1+0x23b8] ;  /* 0x0023b800011d7983 */ /* 0x002f280000300800 */
[----:B------:R1:W-:Y:S02]  /*76200*/  LDGSTS.E [R3+0x5800], desc[UR60][R34.64], P1 ;  /* 0x0580000022037fae */ /* 0x0003e4000892187c */
[----:B-1----:R-:W-:Y:S01]  /*76210*/  IMAD.MOV.U32 R34, RZ, RZ, R11 ;  /* 0x000000ffff227224 */ /* 0x002fe200078e000b */
[----:B------:R-:W-:Y:S01]  /*76220*/  MOV R35, R28 ;  /* 0x0000001c00237202 */ /* 0x000fe20000000f00 */
[----:B------:R-:W4:Y:S04]  /*76230*/  LDL.LU R11, [R1+0x23c0] ;  /* 0x0023c000010b7983 */ /* 0x000f280000300800 */
[----:B------:R1:W-:Y:S01]  /*76240*/  LDGSTS.E [R3+0x5c00], desc[UR60][R34.64], P1 ;  /* 0x05c0000022037fae */ /* 0x0003e2000892187c */
[----:B------:R-:W-:-:S02]  /*76250*/  IADD3 R7, P2, R7, R4, RZ ;  /* 0x0000000407077210 */ /* 0x000fc40007f5e0ff */
[----:B------:R-:W-:-:S03]  /*76260*/  IADD3 R31, P4, R31, R4, RZ ;  /* 0x000000041f1f7210 */ /* 0x000fc60007f9e0ff */
[----:B------:R-:W-:Y:S01]  /*76270*/  IMAD.X R10, R10, 0x1, R0, P2 ;  /* 0x000000010a0a7824 */ /* 0x000fe200010e0600 */
[----:B------:R-:W-:Y:S04]  /*76280*/  STL [R1+0x2358], R7 ;  /* 0x0023580701007387 */ /* 0x000fe80000100800 */
[----:B------:R1:W-:Y:S02]  /*76290*/  STL [R1+0x2354], R10 ;  /* 0x0023540a01007387 */ /* 0x0003e40000100800 */
[----:B-1----:R-:W-:Y:S02]  /*762a0*/  IMAD.MOV.U32 R35, RZ, RZ, R10 ;  /* 0x000000ffff237224 */ /* 0x002fe400078e000a */
[----:B------:R-:W-:Y:S01]  /*762b0*/  STL [R1+0x2398], R31 ;  /* 0x0023981f01007387 */ /* 0x000fe20000100800 */
[----:B------:R-:W-:-:S03]  /*762c0*/  MOV R34, R7 ;  /* 0x0000000700227202 */ /* 0x000fc60000000f00 */
[----:B------:R-:W4:Y:S01]  /*762d0*/  LDL.LU R28, [R1+0x23bc] ;  /* 0x0023bc00011c7983 */ /* 0x000f220000300800 */
[----:B------:R-:W-:-:S03]  /*762e0*/  IMAD.X R32, R32, 0x1, R0, P4 ;  /* 0x0000000120207824 */ /* 0x000fc600020e0600 */
[----:B------:R-:W-:Y:S04]  /*762f0*/  LDGSTS.E [R3+0x6000], desc[UR60][R34.64], P1 ;  /* 0x0600000022037fae */ /* 0x000fe8000892187c */
[----:B------:R1:W-:Y:S04]  /*76300*/  STL [R1+0x2394], R32 ;  /* 0x0023942001007387 */ /* 0x0003e80000100800 */
[----:B------:R-:W4:Y:S04]  /*76310*/  LDL.LU R10, [R1+0x23c4] ;  /* 0x0023c400010a7983 */ /* 0x000f280000300800 */
[----:B------:R-:W4:Y:S01]  /*76320*/  LDL.LU R7, [R1+0x23c8] ;  /* 0x0023c80001077983 */ /* 0x000f220000300800 */
[----:B------:R-:W-:-:S02]  /*76330*/  IADD3 R26, P2, R26, R4, RZ ;  /* 0x000000041a1a7210 */ /* 0x000fc40007f5e0ff */
[----:B------:R-:W-:Y:S01]  /*76340*/  IADD3 R24, P4, R24, R4, RZ ;  /* 0x0000000418187210 */ /* 0x000fe20007f9e0ff */
[----:B------:R-:W-:Y:S01]  /*76350*/  IMAD.MOV.U32 R33, RZ, RZ, R32 ;  /* 0x000000ffff217224 */ /* 0x000fe200078e0020 */
[----:B-1----:R-:W-:Y:S01]  /*76360*/  MOV R32, R31 ;  /* 0x0000001f00207202 */ /* 0x002fe20000000f00 */
[----:B------:R-:W-:Y:S04]  /*76370*/  STL [R1+0x23a0], R26 ;  /* 0x0023a01a01007387 */ /* 0x000fe80000100800 */
[----:B------:R1:W-:Y:S01]  /*76380*/  LDGSTS.E [R3+0x6400], desc[UR60][R32.64], P1 ;  /* 0x0640000020037fae */ /* 0x0003e2000892187c */
[--C-:B---3--:R-:W-:Y:S02]  /*76390*/  IMAD.X R27, R27, 0x1, R0.reuse, P2 ;  /* 0x000000011b1b7824 */ /* 0x108fe400010e0600 */
[----:B------:R-:W-:-:S03]  /*763a0*/  IMAD.X R25, R25, 0x1, R0, P4 ;  /* 0x0000000119197824 */ /* 0x000fc600020e0600 */
[----:B------:R3:W-:Y:S04]  /*763b0*/  STL [R1+0x239c], R27 ;  /* 0x00239c1b01007387 */ /* 0x0007e80000100800 */
[----:B------:R-:W-:Y:S04]  /*763c0*/  STL [R1+0x23a8], R24 ;  /* 0x0023a81801007387 */ /* 0x000fe80000100800 */
[----:B------:R-:W-:Y:S04]  /*763d0*/  LDGSTS.E [R3+0x6800], desc[UR60][R26.64], P1 ;  /* 0x068000001a037fae */ /* 0x000fe8000892187c */
[----:B------:R1:W-:Y:S01]  /*763e0*/  STL [R1+0x23a4], R25 ;  /* 0x0023a41901007387 */ /* 0x0003e20000100800 */
[----:B--2---:R-:W-:-:S03]  /*763f0*/  IADD3 R8, P2, R8, R4, RZ ;  /* 0x0000000408087210 */ /* 0x004fc60007f5e0ff */
[----:B------:R-:W-:Y:S04]  /*76400*/  LDGSTS.E [R3+0x6c00], desc[UR60][R24.64], P1 ;  /* 0x06c0000018037fae */ /* 0x000fe8000892187c */
[----:B---3--:R-:W2:Y:S04]  /*76410*/  LDL.LU.64 R26, [R1+0x1440] ;  /* 0x00144000011a7983 */ /* 0x008ea80000300a00 */
[----:B------:R-:W3:Y:S04]  /*76420*/  LDL.LU.64 R38, [R1+0x1438] ;  /* 0x0014380001267983 */ /* 0x000ee80000300a00 */
[----:B-1----:R-:W3:Y:S01]  /*76430*/  LDL.LU.64 R24, [R1+0x1430] ;  /* 0x0014300001187983 */ /* 0x002ee20000300a00 */
[----:B------:R-:W-:-:S03]  /*76440*/  IMAD.MOV.U32 R32, RZ, RZ, R8 ;  /* 0x000000ffff207224 */ /* 0x000fc600078e0008 */
[----:B------:R-:W-:Y:S01]  /*76450*/  STL [R1+0x23b0], R8 ;  /* 0x0023b00801007387 */ /* 0x000fe20000100800 */
[----:B----4-:R-:W-:-:S04]  /*76460*/  IADD3.X R9, R9, R0, RZ, P2, !PT ;  /* 0x0000000009097210 */ /* 0x010fc800017fe4ff */
[----:B------:R-:W-:Y:S01]  /*76470*/  MOV R33, R9 ;  /* 0x0000000900217202 */ /* 0x000fe20000000f00 */
[----:B------:R1:W-:Y:S04]  /*76480*/  STL [R1+0x23ac], R9 ;  /* 0x0023ac0901007387 */ /* 0x0003e80000100800 */
[----:B------:R-:W-:Y:S01]  /*76490*/  LDGSTS.E [R3+0x7000], desc[UR60][R32.64], P1 ;  /* 0x0700000020037fae */ /* 0x000fe2000892187c */
[----:B------:R-:W-:-:S05]  /*764a0*/  IADD3 R29, P4, R29, R4, RZ ;  /* 0x000000041d1d7210 */ /* 0x000fca0007f9e0ff */
[----:B------:R-:W-:Y:S01]  /*764b0*/  IMAD.X R30, R30, 0x1, R0, P4 ;  /* 0x000000011e1e7824 */ /* 0x000fe200020e0600 */
[----:B------:R-:W-:Y:S04]  /*764c0*/  STL [R1+0x23b8], R29 ;  /* 0x0023b81d01007387 */ /* 0x000fe80000100800 */
[----:B-1----:R-:W4:Y:S04]  /*764d0*/  LDL.LU.64 R8, [R1+0x1348] ;  /* 0x0013480001087983 */ /* 0x002f280000300a00 */
[----:B------:R1:W-:Y:S04]  /*764e0*/  STL [R1+0x23b4], R30 ;  /* 0x0023b41e01007387 */ /* 0x0003e80000100800 */
[----:B------:R-:W4:Y:S01]  /*764f0*/  LDL.LU.64 R44, [R1+0x1428] ;  /* 0x00142800012c7983 */ /* 0x000f220000300a00 */
[----:B------:R-:W-:-:S03]  /*76500*/  IADD3 R11, P2, R11, R4, RZ ;  /* 0x000000040b0b7210 */ /* 0x000fc60007f5e0ff */
[----:B------:R-:W4:Y:S04]  /*76510*/  LDL.LU.64 R36, [R1+0x1420] ;  /* 0x0014200001247983 */ /* 0x000f280000300a00 */
[----:B------:R-:W-:Y:S01]  /*76520*/  STL [R1+0x23c0], R11 ;  /* 0x0023c00b01007387 */ /* 0x000fe20000100800 */
[----:B------:R-:W-:Y:S02]  /*76530*/  IMAD.MOV.U32 R31, RZ, RZ, R30 ;  /* 0x000000ffff1f7224 */ /* 0x000fe400078e001e */
[----:B-1----:R-:W-:-:S05]  /*76540*/  IMAD.MOV.U32 R30, RZ, RZ, R29 ;  /* 0x000000ffff1e7224 */ /* 0x002fca00078e001d */
[----:B------:R-:W-:Y:S01]  /*76550*/  LDGSTS.E [R3+0x7400], desc[UR60][R30.64], P1 ;  /* 0x074000001e037fae */ /* 0x000fe2000892187c */
[----:B------:R-:W-:-:S05]  /*76560*/  IADD3.X R28, R28, R0, RZ, P2, !PT ;  /* 0x000000001c1c7210 */ /* 0x000fca00017fe4ff */
[----:B------:R1:W-:Y:S01]  /*76570*/  STL [R1+0x23bc], R28 ;  /* 0x0023bc1c01007387 */ /* 0x0003e20000100800 */
[----:B------:R-:W-:Y:S01]  /*76580*/  IMAD.MOV.U32 R29, RZ, RZ, R28 ;  /* 0x000000ffff1d7224 */ /* 0x000fe200078e001c */
[----:B------:R-:W-:-:S05]  /*76590*/  IADD3 R7, P4, R7, R4, RZ ;  /* 0x0000000407077210 */ /* 0x000fca0007f9e0ff */
[----:B------:R-:W-:Y:S01]  /*765a0*/  IMAD.X R10, R10, 0x1, R0, P4 ;  /* 0x000000010a0a7824 */ /* 0x000fe200020e0600 */
[----:B------:R-:W-:Y:S04]  /*765b0*/  STL [R1+0x23c8], R7 ;  /* 0x0023c80701007387 */ /* 0x000fe80000100800 */
[----:B------:R-:W4:Y:S01]  /*765c0*/  LDL.LU.64 R32, [R1+0x1418] ;  /* 0x0014180001207983 */ /* 0x000f220000300a00 */
[----:B-1----:R-:W-:-:S03]  /*765d0*/  MOV R28, R11 ;  /* 0x0000000b001c7202 */ /* 0x002fc60000000f00 */
[----:B------:R1:W-:Y:S04]  /*765e0*/  STL [R1+0x23c4], R10 ;  /* 0x0023c40a01007387 */ /* 0x0003e80000100800 */
[----:B------:R-:W4:Y:S04]  /*765f0*/  LDL.LU.64 R42, [R1+0x1410] ;  /* 0x00141000012a7983 */ /* 0x000f280000300a00 */
[----:B------:R1:W-:Y:S02]  /*76600*/  LDGSTS.E [R3+0x7800], desc[UR60][R28.64], P1 ;  /* 0x078000001c037fae */ /* 0x0003e4000892187c */
[----:B-1----:R-:W-:-:S02]  /*76610*/  IMAD.MOV.U32 R29, RZ, RZ, R10 ;  /* 0x000000ffff1d7224 */ /* 0x002fc400078e000a */
[----:B------:R-:W4:Y:S04]  /*76620*/  LDL.LU.64 R10, [R1+0x1408] ;  /* 0x00140800010a7983 */ /* 0x000f280000300a00 */
[----:B------:R-:W4:Y:S04]  /*76630*/  LDL.LU.64 R40, [R1+0x1400] ;  /* 0x0014000001287983 */ /* 0x000f280000300a00 */
[----:B------:R-:W4:Y:S01]  /*76640*/  LDL.LU.64 R34, [R1+0x13f8] ;  /* 0x0013f80001227983 */ /* 0x000f220000300a00 */
[----:B------:R-:W-:-:S03]  /*76650*/  IMAD.MOV.U32 R28, RZ, RZ, R7 ;  /* 0x000000ffff1c7224 */ /* 0x000fc600078e0007 */
[----:B------:R-:W4:Y:S04]  /*76660*/  LDL.LU.64 R30, [R1+0x13f0] ;  /* 0x0013f000011e7983 */ /* 0x000f280000300a00 */
[----:B------:R1:W-:Y:S04]  /*76670*/  LDGSTS.E [R3+0x7c00], desc[UR60][R28.64], P1 ;  /* 0x07c000001c037fae */ /* 0x0003e8000892187c */
[----:B------:R-:W4:Y:S01]  /*76680*/  LDL.LU.64 R28, [R1+0x13e8] ;  /* 0x0013e800011c7983 */ /* 0x000f220000300a00 */
[----:B--2---:R-:W-:-:S04]  /*76690*/  IADD3 R82, P2, R26, R4, RZ ;  /* 0x000000041a527210 */ /* 0x004fc80007f5e0ff */
[----:B------:R-:W-:Y:S02]  /*766a0*/  IADD3.X R252, R27, R0, RZ, P2, !PT ;  /* 0x000000001bfc7210 */ /* 0x000fe400017fe4ff */
[-C--:B---3--:R-:W-:Y:S01]  /*766b0*/  IADD3 R80, P2, R38, R4.reuse, RZ ;  /* 0x0000000426507210 */ /* 0x088fe20007f5e0ff */
[----:B------:R-:W2:Y:S04]  /*766c0*/  LDL.LU.64 R26, [R1+0x13e0] ;  /* 0x0013e000011a7983 */ /* 0x000ea80000300a00 */
[--C-:B------:R-:W-:Y:S01]  /*766d0*/  IMAD.X R81, R39, 0x1, R0.reuse, P2 ;  /* 0x0000000127517824 */ /* 0x100fe200010e0600 */
[-C--:B------:R-:W-:Y:S01]  /*766e0*/  IADD3 R78, P2, R24, R4.reuse, RZ ;  /* 0x00000004184e7210 */ /* 0x080fe20007f5e0ff */
[----:B------:R-:W1:Y:S04]  /*766f0*/  LDL.LU.64 R38, [R1+0x13d8] ;  /* 0x0013d80001267983 */ /* 0x000e680000300a00 */
[----:B------:R-:W-:Y:S01]  /*76700*/  IMAD.X R79, R25, 0x1, R0, P2 ;  /* 0x00000001194f7824 */ /* 0x000fe200010e0600 */
[----:B----4-:R-:W-:-:S04]  /*76710*/  IADD3 R24, P2, R8, R4, RZ ;  /* 0x0000000408187210 */ /* 0x010fc80007f5e0ff */
[----:B------:R-:W-:Y:S02]  /*76720*/  IADD3.X R25, R9, R0, RZ, P2, !PT ;  /* 0x0000000009197210 */ /* 0x000fe400017fe4ff */
[----:B------:R-:W3:Y:S01]  /*76730*/  LDL.LU.64 R8, [R1+0x13d0] ;  /* 0x0013d00001087983 */ /* 0x000ee20000300a00 */
[----:B------:R-:W-:-:S05]  /*76740*/  IADD3 R76, P2, R44, R4, RZ ;  /* 0x000000042c4c7210 */ /* 0x000fca0007f5e0ff */
[----:B------:R-:W-:Y:S01]  /*76750*/  IMAD.X R77, R45, 0x1, R0, P2 ;  /* 0x000000012d4d7824 */ /* 0x000fe200010e0600 */
[----:B------:R-:W-:-:S05]  /*76760*/  IADD3 R74, P2, R36, R4, RZ ;  /* 0x00000004244a7210 */ /* 0x000fca0007f5e0ff */
[----:B------:R-:W-:Y:S02]  /*76770*/  IMAD.X R75, R37, 0x1, R0, P2 ;  /* 0x00000001254b7824 */ /* 0x000fe400010e0600 */
[----:B------:R-:W4:Y:S01]  /*76780*/  LDL.LU.64 R36, [R1+0x13c8] ;  /* 0x0013c80001247983 */ /* 0x000f220000300a00 */
[----:B------:R-:W-:-:S04]  /*76790*/  IADD3 R72, P2, R32, R4, RZ ;  /* 0x0000000420487210 */ /* 0x000fc80007f5e0ff */
[----:B------:R-:W-:Y:S02]  /*767a0*/  IADD3.X R73, R33, R0, RZ, P2, !PT ;  /* 0x0000000021497210 */ /* 0x000fe400017fe4ff */
[----:B------:R-:W4:Y:S01]  /*767b0*/  LDL.LU.64 R32, [R1+0x13c0] ;  /* 0x0013c00001207983 */ /* 0x000f220000300a00 */
[----:B------:R-:W-:-:S05]  /*767c0*/  IADD3 R70, P2, R42, R4, RZ ;  /* 0x000000042a467210 */ /* 0x000fca0007f5e0ff */
[----:B------:R-:W-:Y:S01]  /*767d0*/  IMAD.X R71, R43, 0x1, R0, P2 ;  /* 0x000000012b477824 */ /* 0x000fe200010e0600 */
[----:B------:R-:W-:-:S05]  /*767e0*/  IADD3 R68, P2, R10, R4, RZ ;  /* 0x000000040a447210 */ /* 0x000fca0007f5e0ff */
[----:B------:R-:W-:Y:S02]  /*767f0*/  IMAD.X R69, R11, 0x1, R0, P2 ;  /* 0x000000010b457824 */ /* 0x000fe400010e0600 */
[----:B------:R-:W4:Y:S01]  /*76800*/  LDL.LU.64 R10, [R1+0x13b8] ;  /* 0x0013b800010a7983 */ /* 0x000f220000300a00 */
[----:B------:R-:W-:-:S04]  /*76810*/  IADD3 R66, P2, R40, R4, RZ ;  /* 0x0000000428427210 */ /* 0x000fc80007f5e0ff */
[----:B------:R-:W-:Y:S02]  /*76820*/  IADD3.X R67, R41, R0, RZ, P2, !PT ;  /* 0x0000000029437210 */ /* 0x000fe400017fe4ff */
[----:B------:R-:W-:-:S05]  /*76830*/  IADD3 R63, P2, R34, R4, RZ ;  /* 0x00000004223f7210 */ /* 0x000fca0007f5e0ff */
[----:B------:R-:W-:Y:S02]  /*76840*/  IMAD.X R64, R35, 0x1, R0, P2 ;  /* 0x0000000123407824 */ /* 0x000fe400010e0600 */
[----:B------:R-:W4:Y:S01]  /*76850*/  LDL.LU.64 R34, [R1+0x13b0] ;  /* 0x0013b00001227983 */ /* 0x000f220000300a00 */
[----:B------:R-:W-:-:S05]  /*76860*/  IADD3 R61, P2, R30, R4, RZ ;  /* 0x000000041e3d7210 */ /* 0x000fca0007f5e0ff */
[----:B------:R-:W-:Y:S01]  /*76870*/  IMAD.X R62, R31, 0x1, R0, P2 ;  /* 0x000000011f3e7824 */ /* 0x000fe200010e0600 */
[----:B------:R-:W-:-:S04]  /*76880*/  IADD3 R59, P2, R28, R4, RZ ;  /* 0x000000041c3b7210 */ /* 0x000fc80007f5e0ff */
[----:B------:R-:W-:Y:S02]  /*76890*/  IADD3.X R60, R29, R0, RZ, P2, !PT ;  /* 0x000000001d3c7210 */ /* 0x000fe400017fe4ff */
[----:B--2---:R-:W-:-:S05]  /*768a0*/  IADD3 R30, P2, R26, R4, RZ ;  /* 0x000000041a1e7210 */ /* 0x004fca0007f5e0ff */
[--C-:B------:R-:W-:Y:S01]  /*768b0*/  IMAD.X R31, R27, 0x1, R0.reuse, P2 ;  /* 0x000000011b1f7824 */ /* 0x100fe200010e0600 */
[-C--:B-1----:R-:W-:Y:S01]  /*768c0*/  IADD3 R28, P2, R38, R4.reuse, RZ ;  /* 0x00000004261c7210 */ /* 0x082fe20007f5e0ff */
[----:B------:R-:W2:Y:S04]  /*768d0*/  LDL.LU.64 R26, [R1+0x13a8] ;  /* 0x0013a800011a7983 */ /* 0x000ea80000300a00 */
[----:B------:R-:W-:Y:S01]  /*768e0*/  IMAD.X R29, R39, 0x1, R0, P2 ;  /* 0x00000001271d7824 */ /* 0x000fe200010e0600 */
[----:B---3--:R-:W-:-:S04]  /*768f0*/  IADD3 R57, P2, R8, R4, RZ ;  /* 0x0000000408397210 */ /* 0x008fc80007f5e0ff */
[----:B------:R-:W-:Y:S02]  /*76900*/  IADD3.X R58, R9, R0, RZ, P2, !PT ;  /* 0x00000000093a7210 */ /* 0x000fe400017fe4ff */
[----:B------:R-:W3:Y:S04]  /*76910*/  LDL.LU.64 R8, [R1+0x13a0] ;  /* 0x0013a00001087983 */ /* 0x000ee80000300a00 */
[----:B------:R-:W3:Y:S01]  /*76920*/  LDL.LU.64 R46, [R1+0x1398] ;  /* 0x00139800012e7983 */ /* 0x000ee20000300a00 */
[----:B----4-:R-:W-:-:S05]  /*76930*/  IADD3 R55, P2, R36, R4, RZ ;  /* 0x0000000424377210 */ /* 0x010fca0007f5e0ff */
[----:B------:R-:W-:Y:S01]  /*76940*/  IMAD.X R56, R37, 0x1, R0, P2 ;  /* 0x0000000125387824 */ /* 0x000fe200010e0600 */
[----:B------:R-:W-:-:S05]  /*76950*/  IADD3 R53, P2, R32, R4, RZ ;  /* 0x0000000420357210 */ /* 0x000fca0007f5e0ff */
[----:B------:R-:W-:Y:S01]  /*76960*/  IMAD.X R54, R33, 0x1, R0, P2 ;  /* 0x0000000121367824 */ /* 0x000fe200010e0600 */
[----:B------:R-:W-:-:S04]  /*76970*/  IADD3 R51, P2, R10, R4, RZ ;  /* 0x000000040a337210 */ /* 0x000fc80007f5e0ff */
[----:B------:R-:W-:Y:S02]  /*76980*/  IADD3.X R52, R11, R0, RZ, P2, !PT ;  /* 0x000000000b347210 */ /* 0x000fe400017fe4ff */
[----:B------:R-:W4:Y:S04]  /*76990*/  LDL.LU.64 R10, [R1+0x1390] ;  /* 0x00139000010a7983 */ /* 0x000f280000300a00 */
[----:B------:R-:W4:Y:S04]  /*769a0*/  LDL.LU.64 R44, [R1+0x1388] ;  /* 0x00138800012c7983 */ /* 0x000f280000300a00 */
[----:B------:R-:W4:Y:S04]  /*769b0*/  LDL.LU.64 R42, [R1+0x1380] ;  /* 0x00138000012a7983 */ /* 0x000f280000300a00 */
[----:B------:R-:W4:Y:S04]  /*769c0*/  LDL.LU.64 R40, [R1+0x1378] ;  /* 0x0013780001287983 */ /* 0x000f280000300a00 */
[----:B------:R-:W4:Y:S01]  /*769d0*/  LDL.LU.64 R38, [R1+0x1370] ;  /* 0x0013700001267983 */ /* 0x000f220000300a00 */
[----:B------:R-:W-:-:S03]  /*769e0*/  IADD3 R32, P2, R34, R4, RZ ;  /* 0x0000000422207210 */ /* 0x000fc60007f5e0ff */
[----:B------:R-:W4:Y:S02]  /*769f0*/  LDL.LU.64 R36, [R1+0x1368] ;  /* 0x0013680001247983 */ /* 0x000f240000300a00 */
[----:B------:R-:W-:Y:S02]  /*76a00*/  IMAD.X R33, R35, 0x1, R0, P2 ;  /* 0x0000000123217824 */ /* 0x000fe400010e0600 */
[----:B------:R-:W4:Y:S04]  /*76a10*/  LDL.LU.64 R34, [R1+0x1360] ;  /* 0x0013600001227983 */ /* 0x000f280000300a00 */
[----:B------:R-:W4:Y:S04]  /*76a20*/  LDL.LU.64 R86, [R1+0x1358] ;  /* 0x0013580001567983 */ /* 0x000f280000300a00 */
[----:B------:R-:W4:Y:S01]  /*76a30*/  LDL.LU.64 R84, [R1+0x1350] ;  /* 0x0013500001547983 */ /* 0x000f220000300a00 */
        /* <DEDUP_REMOVED lines=9> */
[----:B--2---:R-:W-:-:S05]  /*76ad0*/  IADD3 R49, P2, R26, R4, RZ ;  /* 0x000000041a317210 */ /* 0x004fca0007f5e0ff */
[----:B------:R-:W-:Y:S01]  /*76ae0*/  IMAD.X R50, R27, 0x1, R0, P2 ;  /* 0x000000011b327824 */ /* 0x000fe200010e0600 */
[----:B---3--:R-:W-:-:S04]  /*76af0*/  IADD3 R26, P2, R8, R4, RZ ;  /* 0x00000004081a7210 */ /* 0x008fc80007f5e0ff */
[----:B------:R-:W-:Y:S02]  /*76b00*/  IADD3.X R27, R9, R0, RZ, P2, !PT ;  /* 0x00000000091b7210 */ /* 0x000fe400017fe4ff */
[----:B------:R-:W-:-:S05]  /*76b10*/  IADD3 R8, P2, R46, R4, RZ ;  /* 0x000000042e087210 */ /* 0x000fca0007f5e0ff */
[----:B------:R-:W-:Y:S01]  /*76b20*/  IMAD.X R9, R47, 0x1, R0, P2 ;  /* 0x000000012f097824 */ /* 0x000fe200010e0600 */
[----:B----4-:R-:W-:-:S05]  /*76b30*/  IADD3 R47, P2, R10, R4, RZ ;  /* 0x000000040a2f7210 */ /* 0x010fca0007f5e0ff */
[----:B------:R-:W-:Y:S01]  /*76b40*/  IMAD.X R48, R11, 0x1, R0, P2 ;  /* 0x000000010b307824 */ /* 0x000fe200010e0600 */
[----:B------:R-:W-:-:S04]  /*76b50*/  IADD3 R10, P2, R44, R4, RZ ;  /* 0x000000042c0a7210 */ /* 0x000fc80007f5e0ff */
[----:B------:R-:W-:Y:S02]  /*76b60*/  IADD3.X R11, R45, R0, RZ, P2, !PT ;  /* 0x000000002d0b7210 */ /* 0x000fe400017fe4ff */
[----:B------:R-:W-:-:S05]  /*76b70*/  IADD3 R45, P2, R42, R4, RZ ;  /* 0x000000042a2d7210 */ /* 0x000fca0007f5e0ff */
[----:B------:R-:W-:Y:S01]  /*76b80*/  IMAD.X R46, R43, 0x1, R0, P2 ;  /* 0x000000012b2e7824 */ /* 0x000fe200010e0600 */
[----:B------:R-:W-:-:S05]  /*76b90*/  IADD3 R43, P2, R40, R4, RZ ;  /* 0x00000004282b7210 */ /* 0x000fca0007f5e0ff */
        /* <DEDUP_REMOVED lines=9> */
[----:B------:R-:W-:Y:S01]  /*76c30*/  IADD3 R7, P2, R84, R4, RZ ;  /* 0x0000000454077210 */ /* 0x000fe20007f5e0ff */
[----:B------:R-:W-:Y:S02]  /*76c40*/  IMAD.MOV.U32 R84, RZ, RZ, R82 ;  /* 0x000000ffff547224 */ /* 0x000fe400078e0052 */
[----:B------:R-:W-:Y:S01]  /*76c50*/  IMAD.MOV.U32 R82, RZ, RZ, R80 ;  /* 0x000000ffff527224 */ /* 0x000fe200078e0050 */
[----:B------:R-:W-:Y:S01]  /*76c60*/  MOV R80, R78 ;  /* 0x0000004e00507202 */ /* 0x000fe20000000f00 */
[----:B------:R-:W-:Y:S02]  /*76c70*/  IMAD.MOV.U32 R78, RZ, RZ, R76 ;  /* 0x000000ffff4e7224 */ /* 0x000fe400078e004c */
[----:B------:R-:W-:Y:S01]  /*76c80*/  IMAD.MOV.U32 R76, RZ, RZ, R74 ;  /* 0x000000ffff4c7224 */ /* 0x000fe200078e004a */
[----:B------:R-:W-:Y:S01]  /*76c90*/  MOV R74, R72 ;  /* 0x00000048004a7202 */ /* 0x000fe20000000f00 */
[----:B------:R-:W-:-:S02]  /*76ca0*/  IMAD.MOV.U32 R72, RZ, RZ, R70 ;  /* 0x000000ffff487224 */ /* 0x000fc400078e0046 */
[----:B------:R-:W-:Y:S01]  /*76cb0*/  IMAD.X R34, R85, 0x1, R0, P2 ;  /* 0x0000000155227824 */ /* 0x000fe200010e0600 */
[----:B------:R-:W-:Y:S01]  /*76cc0*/  MOV R85, R252 ;  /* 0x000000fc00557202 */ /* 0x000fe20000000f00 */
[----:B------:R-:W-:Y:S01]  /*76cd0*/  IMAD.MOV.U32 R70, RZ, RZ, R68 ;  /* 0x000000ffff467224 */ /* 0x000fe200078e0044 */
[----:B------:R-:W-:Y:S01]  /*76ce0*/  MOV R68, R66 ;  /* 0x0000004200447202 */ /* 0x000fe20000000f00 */
[----:B------:R-:W-:Y:S02]  /*76cf0*/  IMAD.MOV.U32 R66, RZ, RZ, R63 ;  /* 0x000000ffff427224 */ /* 0x000fe400078e003f */
[----:B------:R-:W-:Y:S01]  /*76d00*/  IMAD.MOV.U32 R63, RZ, RZ, R62 ;  /* 0x000000ffff3f7224 */ /* 0x000fe200078e003e */
[----:B------:R-:W-:Y:S01]  /*76d10*/  LDGSTS.E [R3+0x20000], desc[UR60][R84.64], P1 ;  /* 0x2000000054037fae */ /* 0x000fe2000892187c */
[----:B------:R-:W-:Y:S01]  /*76d20*/  IMAD.MOV.U32 R62, RZ, RZ, R61 ;  /* 0x000000ffff3e7224 */ /* 0x000fe200078e003d */
[----:B------:R-:W-:Y:S01]  /*76d30*/  MOV R61, R60 ;  /* 0x0000003c003d7202 */ /* 0x000fe20000000f00 */
[----:B------:R-:W-:Y:S01]  /*76d40*/  IMAD.MOV.U32 R60, RZ, RZ, R59 ;  /* 0x000000ffff3c7224 */ /* 0x000fe200078e003b */
[----:B------:R-:W-:Y:S01]  /*76d50*/  STL.64 [R1+0x1440], R84 ;  /* 0x0014405401007387 */ /* 0x000fe20000100a00 */
[----:B------:R-:W-:Y:S01]  /*76d60*/  IMAD.MOV.U32 R59, RZ, RZ, R58 ;  /* 0x000000ffff3b7224 */ /* 0x000fe200078e003a */
[----:B------:R-:W-:-:S02]  /*76d70*/  MOV R58, R57 ;  /* 0x00000039003a7202 */ /* 0x000fc40000000f00 */
[----:B------:R-:W-:Y:S01]  /*76d80*/  STL.64 [R1+0x1438], R82 ;  /* 0x0014385201007387 */ /* 0x000fe20000100a00 */
[----:B------:R-:W-:-:S03]  /*76d90*/  IMAD.MOV.U32 R57, RZ, RZ, R56 ;  /* 0x000000ffff397224 */ /* 0x000fc600078e0038 */
[----:B------:R-:W-:Y:S01]  /*76da0*/  STL.64 [R1+0x1430], R80 ;  /* 0x0014305001007387 */ /* 0x000fe20000100a00 */
[----:B------:R-:W-:Y:S01]  /*76db0*/  IMAD.MOV.U32 R56, RZ, RZ, R55 ;  /* 0x000000ffff387224 */ /* 0x000fe200078e0037 */
[----:B------:R-:W-:Y:S02]  /*76dc0*/  MOV R55, R54 ;  /* 0x0000003600377202 */ /* 0x000fe40000000f00 */
[----:B------:R-:W-:Y:S01]  /*76dd0*/  STL.64 [R1+0x1348], R24 ;  /* 0x0013481801007387 */ /* 0x000fe20000100a00 */
[----:B------:R-:W-:-:S03]  /*76de0*/  IMAD.MOV.U32 R54, RZ, RZ, R53 ;  /* 0x000000ffff367224 */ /* 0x000fc600078e0035 */
[----:B------:R-:W-:Y:S01]  /*76df0*/  STL.64 [R1+0x1428], R78 ;  /* 0x0014284e01007387 */ /* 0x000fe20000100a00 */
[----:B------:R-:W-:-:S03]  /*76e00*/  IMAD.MOV.U32 R53, RZ, RZ, R52 ;  /* 0x000000ffff357224 */ /* 0x000fc600078e0034 */
[----:B------:R-:W-:Y:S01]  /*76e10*/  STL.64 [R1+0x1420], R76 ;  /* 0x0014204c01007387 */ /* 0x000fe20000100a00 */
[----:B------:R-:W-:-:S03]  /*76e20*/  MOV R52, R51 ;  /* 0x0000003300347202 */ /* 0x000fc60000000f00 */
        /* <DEDUP_REMOVED lines=16> */
[----:B------:R1:W-:Y:S01]  /*76f30*/  STL.64 [R1+0x13d8], R28 ;  /* 0x0013d81c01007387 */ /* 0x0003e20000100a00 */
        /* <DEDUP_REMOVED lines=9> */
[----:B------:R2:W-:Y:S01]  /*76fd0*/  STL.64 [R1+0x13b0], R32 ;  /* 0x0013b02001007387 */ /* 0x0005e20000100a00 */
[----:B------:R-:W-:-:S03]  /*76fe0*/  IMAD.MOV.U32 R38, RZ, RZ, R37 ;  /* 0x000000ffff267224 */ /* 0x000fc600078e0025 */
[----:B------:R-:W-:Y:S01]  /*76ff0*/  LDGSTS.E [R3+0x20400], desc[UR60][R82.64], P1 ;  /* 0x2040000052037fae */ /* 0x000fe2000892187c */
[----:B------:R-:W-:-:S03]  /*77000*/  MOV R37, R36 ;  /* 0x0000002400257202 */ /* 0x000fc60000000f00 */
[----:B------:R-:W-:Y:S04]  /*77010*/  STL.64 [R1+0x13a8], R50 ;  /* 0x0013a83201007387 */ /* 0x000fe80000100a00 */
[----:B------:R-:W-:Y:S01]  /*77020*/  LDGSTS.E [R3+0x20800], desc[UR60][R80.64], P1 ;  /* 0x2080000050037fae */ /* 0x000fe2000892187c */
[----:B------:R-:W-:-:S03]  /*77030*/  IMAD.MOV.U32 R36, RZ, RZ, R35 ;  /* 0x000000ffff247224 */ /* 0x000fc600078e0023 */
[----:B------:R-:W-:Y:S04]  /*77040*/  STL.64 [R1+0x13a0], R26 ;  /* 0x0013a01a01007387 */ /* 0x000fe80000100a00 */
[----:B------:R-:W-:Y:S01]  /*77050*/  LDGSTS.E [R3+0x20c00], desc[UR60][R78.64], P1 ;  /* 0x20c000004e037fae */ /* 0x000fe2000892187c */
[----:B------:R-:W-:-:S03]  /*77060*/  IMAD.MOV.U32 R35, RZ, RZ, R34 ;  /* 0x000000ffff237224 */ /* 0x000fc600078e0022 */
[----:B------:R3:W-:Y:S04]  /*77070*/  STL.64 [R1+0x1398], R8 ;  /* 0x0013980801007387 */ /* 0x0007e80000100a00 */
[----:B------:R-:W-:Y:S01]  /*77080*/  LDGSTS.E [R3+0x21000], desc[UR60][R76.64], P1 ;  /* 0x210000004c037fae */ /* 0x000fe2000892187c */
[----:B------:R-:W-:-:S03]  /*77090*/  MOV R34, R7 ;  /* 0x0000000700227202 */ /* 0x000fc60000000f00 */
[----:B------:R-:W-:Y:S04]  /*770a0*/  STL.64 [R1+0x1390], R48 ;  /* 0x0013903001007387 */ /* 0x000fe80000100a00 */
[----:B------:R-:W-:Y:S04]  /*770b0*/  LDGSTS.E [R3+0x21400], desc[UR60][R74.64], P1 ;  /* 0x214000004a037fae */ /* 0x000fe8000892187c */
[----:B------:R4:W-:Y:S04]  /*770c0*/  STL.64 [R1+0x1388], R10 ;  /* 0x0013880a01007387 */ /* 0x0009e80000100a00 */
        /* <DEDUP_REMOVED lines=15> */
[----:B------:R-:W-:Y:S04]  /*771c0*/  LDGSTS.E [R3+0x23800], desc[UR60][R58.64], P1 ;  /* 0x238000003a037fae */ /* 0x000fe8000892187c */
[----:B------:R-:W-:Y:S04]  /*771d0*/  LDGSTS.E [R3+0x23c00], desc[UR60][R56.64], P1 ;  /* 0x23c0000038037fae */ /* 0x000fe8000892187c */
[----:B-1----:R-:W4:Y:S04]  /*771e0*/  LDL.LU R28, [R1+0x1d60] ;  /* 0x001d6000011c7983 */ /* 0x002f280000300800 */
[----:B------:R-:W4:Y:S04]  /*771f0*/  LDL.LU R31, [R1+0x1da0] ;  /* 0x001da000011f7983 */ /* 0x000f280000300800 */
[----:B------:R-:W-:Y:S04]  /*77200*/  LDGSTS.E [R3+0x24000], desc[UR60][R54.64], P1 ;  /* 0x2400000036037fae */ /* 0x000fe8000892187c */
[----:B------:R-:W4:Y:S04]  /*77210*/  LDL.LU R29, [R1+0x1d5c] ;  /* 0x001d5c00011d7983 */ /* 0x000f280000300800 */
[----:B------:R-:W-:Y:S04]  /*77220*/  LDGSTS.E [R3+0x24400], desc[UR60][R52.64], P1 ;  /* 0x2440000034037fae */ /* 0x000fe8000892187c */
[----:B------:R-:W-:Y:S04]  /*77230*/  LDGSTS.E [R3+0x24800], desc[UR60][R32.64], P1 ;  /* 0x2480000020037fae */ /* 0x000fe8000892187c */
[----:B------:R-:W-:Y:S04]  /*77240*/  LDGSTS.E [R3+0x24c00], desc[UR60][R50.64], P1 ;  /* 0x24c0000032037fae */ /* 0x000fe8000892187c */
[----:B------:R-:W-:Y:S04]  /*77250*/  LDGSTS.E [R3+0x25000], desc[UR60][R26.64], P1 ;  /* 0x250000001a037fae */ /* 0x000fe8000892187c */
[----:B--2---:R-:W2:Y:S04]  /*77260*/  LDL.LU R32, [R1+0x1d9c] ;  /* 0x001d9c0001207983 */ /* 0x004ea80000300800 */
[----:B------:R-:W-:Y:S04]  /*77270*/  LDGSTS.E [R3+0x25400], desc[UR60][R8.64], P1 ;  /* 0x2540000008037fae */ /* 0x000fe8000892187c */
[----:B------:R-:W-:Y:S04]  /*77280*/  LDGSTS.E [R3+0x25800], desc[UR60][R48.64], P1 ;  /* 0x2580000030037fae */ /* 0x000fe8000892187c */
[----:B------:R-:W-:Y:S04]  /*77290*/  LDGSTS.E [R3+0x25c00], desc[UR60][R10.64], P1 ;  /* 0x25c000000a037fae */ /* 0x000fe8000892187c */
[----:B---3--:R-:W3:Y:S04]  /*772a0*/  LDL.LU R9, [R1+0x1de0] ;  /* 0x001de00001097983 */ /* 0x008ee80000300800 */
[----:B------:R-:W3:Y:S04]  /*772b0*/  LDL.LU R26, [R1+0x1e20] ;  /* 0x001e2000011a7983 */ /* 0x000ee80000300800 */
[----:B----4-:R-:W4:Y:S04]  /*772c0*/  LDL.LU R11, [R1+0x1ddc] ;  /* 0x001ddc00010b7983 */ /* 0x010f280000300800 */
[----:B------:R-:W4:Y:S04]  /*772d0*/  LDL.LU R30, [R1+0x1e1c] ;  /* 0x001e1c00011e7983 */ /* 0x000f280000300800 */
[----:B------:R-:W-:Y:S04]  /*772e0*/  LDGSTS.E [R3+0x26000], desc[UR60][R46.64], P1 ;  /* 0x260000002e037fae */ /* 0x000fe8000892187c */
[----:B------:R-:W-:Y:S04]  /*772f0*/  LDGSTS.E [R3+0x26400], desc[UR60][R44.64], P1 ;  /* 0x264000002c037fae */ /* 0x000fe8000892187c */
[----:B------:R-:W-:Y:S04]  /*77300*/  LDGSTS.E [R3+0x26800], desc[UR60][R42.64], P1 ;  /* 0x268000002a037fae */ /* 0x000fe8000892187c */
[----:B------:R-:W-:Y:S04]  /*77310*/  LDGSTS.E [R3+0x26c00], desc[UR60][R40.64], P1 ;  /* 0x26c0000028037fae */ /* 0x000fe8000892187c */
[----:B------:R-:W-:Y:S04]  /*77320*/  LDGSTS.E [R3+0x27000], desc[UR60][R38.64], P1 ;  /* 0x2700000026037fae */ /* 0x000fe8000892187c */
[----:B------:R-:W4:Y:S04]  /*77330*/  LDL.LU R7, [R1+0x1e60] ;  /* 0x001e600001077983 */ /* 0x000f280000300800 */
[----:B------:R-:W-:Y:S04]  /*77340*/  LDGSTS.E [R3+0x27400], desc[UR60][R36.64], P1 ;  /* 0x2740000024037fae */ /* 0x000fe8000892187c */
[----:B------:R-:W4:Y:S04]  /*77350*/  LDL.LU R10, [R1+0x1ea0] ;  /* 0x001ea000010a7983 */ /* 0x000f280000300800 */
[----:B------:R-:W-:Y:S04]  /*77360*/  LDGSTS.E [R3+0x27800], desc[UR60][R34.64], P1 ;  /* 0x2780000022037fae */ /* 0x000fe8000892187c */
[----:B------:R1:W-:Y:S04]  /*77370*/  LDGSTS.E [R3+0x27c00], desc[UR60][R24.64], P1 ;  /* 0x27c0000018037fae */ /* 0x0003e8000892187c */
[----:B------:R-:W4:Y:S04]  /*77380*/  LDL.LU R25, [R1+0x1e5c] ;  /* 0x001e5c0001197983 */ /* 0x000f280000300800 */
[----:B------:R-:W4:Y:S01]  /*77390*/  LDL.LU R27, [R1+0x1e9c] ;  /* 0x001e9c00011b7983 */ /* 0x000f220000300800 */
[----:B-1----:R-:W-:-:S03]  /*773a0*/  LOP3.LUT R3, R13, 0x10, RZ, 0x3c, !PT ;  /* 0x000000100d037812 */ /* 0x002fc600078e3cff */
[----:B------:R-:W4:Y:S02]  /*773b0*/  LDL.LU R24, [R1+0x1ee0] ;  /* 0x001ee00001187983 */ /* 0x000f240000300800 */
[----:B------:R-:W-:Y:S02]  /*773c0*/  IMAD.IADD R3, R3, 0x1, R5 ;  /* 0x0000000103037824 */ /* 0x000fe400078e0205 */
[----:B------:R-:W4:Y:S01]  /*773d0*/  LDL.LU R8, [R1+0x1f20] ;  /* 0x001f200001087983 */ /* 0x000f220000300800 */
[-C--:B------:R-:W-:Y:S02]  /*773e0*/  IADD3 R28, P2, R28, R4.reuse, RZ ;  /* 0x000000041c1c7210 */ /* 0x080fe40007f5e0ff */
[----:B------:R-:W-:-:S03]  /*773f0*/  IADD3 R31, P4, R31, R4, RZ ;  /* 0x000000041f1f7210 */ /* 0x000fc60007f9e0ff */
[----:B------:R-:W-:Y:S01]  /*77400*/  STL [R1+0x1d60], R28 ;  /* 0x001d601c01007387 */ /* 0x000fe20000100800 */
[----:B------:R-:W-:-:S03]  /*77410*/  IMAD.X R29, R29, 0x1, R0, P2 ;  /* 0x000000011d1d7824 */ /* 0x000fc600010e0600 */
[----:B------:R-:W-:Y:S04]  /*77420*/  STL [R1+0x1da0], R31 ;  /* 0x001da01f01007387 */ /* 0x000fe80000100800 */
[----:B------:R1:W-:Y:S04]  /*77430*/  STL [R1+0x1d5c], R29 ;  /* 0x001d5c1d01007387 */ /* 0x0003e80000100800 */
[----:B------:R-:W-:Y:S01]  /*77440*/  LDGSTS.E [R3+0x80], desc[UR60][R28.64], P1 ;  /* 0x000800001c037fae */ /* 0x000fe2000892187c */
[----:B--2---:R-:W-:-:S03]  /*77450*/  IADD3.X R32, R32, R0, RZ, P4, !PT ;  /* 0x0000000020207210 */ /* 0x004fc600027fe4ff */
[----:B-1----:R-:W2:Y:S04]  /*77460*/  LDL.LU R29, [R1+0x1edc] ;  /* 0x001edc00011d7983 */ /* 0x002ea80000300800 */
[----:B------:R1:W-:Y:S04]  /*77470*/  STL [R1+0x1d9c], R32 ;  /* 0x001d9c2001007387 */ /* 0x0003e80000100800 */
[----:B------:R-:W2:Y:S01]  /*77480*/  LDL.LU R28, [R1+0x1f1c] ;  /* 0x001f1c00011c7983 */ /* 0x000ea20000300800 */
[----:B------:R-:W-:Y:S01]  /*77490*/  IMAD.MOV.U32 R33, RZ, RZ, R32 ;  /* 0x000000ffff217224 */ /* 0x000fe200078e0020 */
[----:B---3--:R-:W-:-:S02]  /*774a0*/  IADD3 R9, P2, R9, R4, RZ ;  /* 0x0000000409097210 */ /* 0x008fc40007f5e0ff */
[----:B------:R-:W-:Y:S01]  /*774b0*/  IADD3 R26, P4, R26, R4, RZ ;  /* 0x000000041a1a7210 */ /* 0x000fe20007f9e0ff */
[----:B-1----:R-:W-:Y:S01]  /*774c0*/  IMAD.MOV.U32 R32, RZ, RZ, R31 ;  /* 0x000000ffff207224 */ /* 0x002fe200078e001f */
[----:B----4-:R-:W-:Y:S01]  /*774d0*/  IADD3.X R11, R11, R0, RZ, P2, !PT ;  /* 0x000000000b0b7210 */ /* 0x010fe200017fe4ff */
[----:B------:R-:W-:Y:S02]  /*774e0*/  STL [R1+0x1de0], R9 ;  /* 0x001de00901007387 */ /* 0x000fe40000100800 */
[----:B------:R-:W-:Y:S02]  /*774f0*/  IMAD.X R30, R30, 0x1, R0, P4 ;  /* 0x000000011e1e7824 */ /* 0x000fe400020e0600 */
[----:B------:R1:W-:Y:S02]  /*77500*/  STL [R1+0x1ddc], R11 ;  /* 0x001ddc0b01007387 */ /* 0x0003e40000100800 */
[----:B------:R-:W-:Y:S02]  /*77510*/  IMAD.MOV.U32 R31, RZ, RZ, R30 ;  /* 0x000000ffff1f7224 */ /* 0x000fe400078e001e */
[----:B------:R3:W-:Y:S04]  /*77520*/  LDGSTS.E [R3+0x480], desc[UR60][R32.64], P1 ;  /* 0x0048000020037fae */ /* 0x0007e8000892187c */
[----:B------:R-:W-:Y:S04]  /*77530*/  STL [R1+0x1e20], R26 ;  /* 0x001e201a01007387 */ /* 0x000fe80000100800 */
[----:B------:R4:W-:Y:S01]  /*77540*/  STL [R1+0x1e1c], R30 ;  /* 0x001e1c1e01007387 */ /* 0x0009e20000100800 */
[----:B---3--:R-:W-:Y:S01]  /*77550*/  IMAD.MOV.U32 R32, RZ, RZ, R9 ;  /* 0x000000ffff207224 */ /* 0x008fe200078e0009 */
[----:B------:R-:W-:-:S02]  /*77560*/  MOV R33, R11 ;  /* 0x0000000b00217202 */ /* 0x000fc40000000f00 */
[----:B-1----:R-:W3:Y:S01]  /*77570*/  LDL.LU R11, [R1+0x1f60] ;  /* 0x001f6000010b7983 */ /* 0x002ee20000300800 */
[----:B----4-:R-:W-:-:S03]  /*77580*/  IMAD.MOV.U32 R30, RZ, RZ, R26 ;  /* 0x000000ffff1e7224 */ /* 0x010fc600078e001a */
[----:B------:R-:W4:Y:S04]  /*77590*/  LDL.LU R9, [R1+0x1fa0] ;  /* 0x001fa00001097983 */ /* 0x000f280000300800 */
[----:B------:R1:W-:Y:S04]  /*775a0*/  LDGSTS.E [R3+0x880], desc[UR60][R32.64], P1 ;  /* 0x0088000020037fae */ /* 0x0003e8000892187c */
[----:B------:R-:W-:Y:S01]  /*775b0*/  LDGSTS.E [R3+0xc80], desc[UR60][R30.64], P1 ;  /* 0x00c800001e037fae */ /* 0x000fe2000892187c */
[-C--:B------:R-:W-:Y:S02]  /*775c0*/  IADD3 R7, P2, R7, R4.reuse, RZ ;  /* 0x0000000407077210 */ /* 0x080fe40007f5e0ff */
[----:B------:R-:W-:Y:S01]  /*775d0*/  IADD3 R10, P4, R10, R4, RZ ;  /* 0x000000040a0a7210 */ /* 0x000fe20007f9e0ff */
[----:B------:R-:W4:Y:S04]  /*775e0*/  LDL.LU R30, [R1+0x1f5c] ;  /* 0x001f5c00011e7983 */ /* 0x000f280000300800 */
[----:B------:R-:W4:Y:S01]  /*775f0*/  LDL.LU R26, [R1+0x1f9c] ;  /* 0x001f9c00011a7983 */ /* 0x000f220000300800 */
[----:B------:R-:W-:-:S03]  /*77600*/  IADD3.X R25, R25, R0, RZ, P2, !PT ;  /* 0x0000000019197210 */ /* 0x000fc600017fe4ff */
[----:B------:R-:W-:Y:S01]  /*77610*/  STL [R1+0x1e60], R7 ;  /* 0x001e600701007387 */ /* 0x000fe20000100800 */
[----:B------:R-:W-:-:S03]  /*77620*/  IMAD.X R27, R27, 0x1, R0, P4 ;  /* 0x000000011b1b7824 */ /* 0x000fc600020e0600 */
[----:B------:R1:W-:Y:S02]  /*77630*/  STL [R1+0x1e5c], R25 ;  /* 0x001e5c1901007387 */ /* 0x0003e40000100800 */
[----:B-1----:R-:W-:Y:S01]  /*77640*/  IMAD.MOV.U32 R32, RZ, RZ, R7 ;  /* 0x000000ffff207224 */ /* 0x002fe200078e0007 */
[----:B------:R-:W-:Y:S01]  /*77650*/  MOV R33, R25 ;  /* 0x0000001900217202 */ /* 0x000fe20000000f00 */
[----:B------:R-:W-:Y:S04]  /*77660*/  STL [R1+0x1ea0], R10 ;  /* 0x001ea00a01007387 */ /* 0x000fe80000100800 */
[----:B------:R1:W-:Y:S04]  /*77670*/  STL [R1+0x1e9c], R27 ;  /* 0x001e9c1b01007387 */ /* 0x0003e80000100800 */
[----:B------:R-:W4:Y:S04]  /*77680*/  LDL.LU R25, [R1+0x1fe0] ;  /* 0x001fe00001197983 */ /* 0x000f280000300800 */
[----:B------:R-:W4:Y:S04]  /*77690*/  LDL.LU R7, [R1+0x2020] ;  /* 0x0020200001077983 */ /* 0x000f280000300800 */
[----:B------:R1:W-:Y:S02]  /*776a0*/  LDGSTS.E [R3+0x1080], desc[UR60][R32.64], P1 ;  /* 0x0108000020037fae */ /* 0x0003e4000892187c */
[----:B-1----:R-:W-:-:S02]  /*776b0*/  IMAD.MOV.U32 R33, RZ, RZ, R27 ;  /* 0x000000ffff217224 */ /* 0x002fc400078e001b */
[----:B------:R-:W4:Y:S01]  /*776c0*/  LDL.LU R27, [R1+0x1fdc] ;  /* 0x001fdc00011b7983 */ /* 0x000f220000300800 */
[----:B------:R-:W-:-:S03]  /*776d0*/  IMAD.MOV.U32 R32, RZ, RZ, R10 ;  /* 0x000000ffff207224 */ /* 0x000fc600078e000a */
[----:B------:R-:W4:Y:S01]  /*776e0*/  LDL.LU R10, [R1+0x201c] ;  /* 0x00201c00010a7983 */ /* 0x000f220000300800 */
[-C--:B------:R-:W-:Y:S02]  /*776f0*/  IADD3 R24, P2, R24, R4.reuse, RZ ;  /* 0x0000000418187210 */ /* 0x080fe40007f5e0ff */
[----:B------:R-:W-:Y:S01]  /*77700*/  IADD3 R8, P4, R8, R4, RZ ;  /* 0x0000000408087210 */ /* 0x000fe20007f9e0ff */
[----:B------:R1:W-:Y:S04]  /*77710*/  LDGSTS.E [R3+0x1480], desc[UR60][R32.64], P1 ;  /* 0x0148000020037fae */ /* 0x0003e8000892187c */
[----:B------:R-:W-:Y:S01]  /*77720*/  STL [R1+0x1ee0], R24 ;  /* 0x001ee01801007387 */ /* 0x000fe20000100800 */
[----:B-1----:R-:W-:Y:S01]  /*77730*/  IMAD.MOV.U32 R32, RZ, RZ, R24 ;  /* 0x000000ffff207224 */ /* 0x002fe200078e0018 */
[----:B--2---:R-:W-:-:S04]  /*77740*/  IADD3.X R29, R29, R0, RZ, P2, !PT ;  /* 0x000000001d1d7210 */ /* 0x004fc800017fe4ff */
[----:B------:R-:W-:Y:S01]  /*77750*/  MOV R33, R29 ;  /* 0x0000001d00217202 */ /* 0x000fe20000000f00 */
[----:B------:R1:W-:Y:S01]  /*77760*/  STL [R1+0x1edc], R29 ;  /* 0x001edc1d01007387 */ /* 0x0003e20000100800 */
[----:B------:R-:W-:-:S03]  /*77770*/  IMAD.X R28, R28, 0x1, R0, P4 ;  /* 0x000000011c1c7824 */ /* 0x000fc600020e0600 */
[----:B------:R-:W-:Y:S04]  /*77780*/  STL [R1+0x1f20], R8 ;  /* 0x001f200801007387 */ /* 0x000fe80000100800 */
[----:B------:R2:W-:Y:S01]  /*77790*/  STL [R1+0x1f1c], R28 ;  /* 0x001f1c1c01007387 */ /* 0x0005e20000100800 */
[----:B-1----:R-:W-:-:S03]  /*777a0*/  IMAD.MOV.U32 R29, RZ, RZ, R28 ;  /* 0x000000ffff1d7224 */ /* 0x002fc600078e001c */
[----:B------:R-:W4:Y:S04]  /*777b0*/  LDL.LU R24, [R1+0x2060] ;  /* 0x0020600001187983 */ /* 0x000f280000300800 */
[----:B------:R-:W4:Y:S01]  /*777c0*/  LDL.LU R31, [R1+0x20a0] ;  /* 0x0020a000011f7983 */ /* 0x000f220000300800 */
[----:B--2---:R-:W-:-:S03]  /*777d0*/  IMAD.MOV.U32 R28, RZ, RZ, R8 ;  /* 0x000000ffff1c7224 */ /* 0x004fc600078e0008 */
[----:B------:R-:W-:Y:S04]  /*777e0*/  LDGSTS.E [R3+0x1880], desc[UR60][R32.64], P1 ;  /* 0x0188000020037fae */ /* 0x000fe8000892187c */
[----:B------:R-:W-:Y:S04]  /*777f0*/  LDGSTS.E [R3+0x1c80], desc[UR60][R28.64], P1 ;  /* 0x01c800001c037fae */ /* 0x000fe8000892187c */
[----:B------:R-:W2:Y:S04]  /*77800*/  LDL.LU R29, [R1+0x205c] ;  /* 0x00205c00011d7983 */ /* 0x000ea80000300800 */
[----:B------:R-:W2:Y:S01]  /*77810*/  LDL.LU R32, [R1+0x209c] ;  /* 0x00209c0001207983 */ /* 0x000ea20000300800 */
[----:B---3--:R-:W-:-:S03]  /*77820*/  IADD3 R11, P2, R11, R4, RZ ;  /* 0x000000040b0b7210 */ /* 0x008fc60007f5e0ff */
[----:B------:R-:W3:Y:S01]  /*77830*/  LDL.LU R8, [R1+0x20e0] ;  /* 0x0020e00001087983 */ /* 0x000ee20000300800 */
[----:B----4-:R-:W-:-:S03]  /*77840*/  IADD3 R9, P4, R9, R4, RZ ;  /* 0x0000000409097210 */ /* 0x010fc60007f9e0ff */
[----:B------:R-:W4:Y:S01]  /*77850*/  LDL.LU R28, [R1+0x2120] ;  /* 0x00212000011c7983 */ /* 0x000f220000300800 */
[----:B------:R-:W-:-:S03]  /*77860*/  IMAD.MOV.U32 R34, RZ, RZ, R11 ;  /* 0x000000ffff227224 */ /* 0x000fc600078e000b */
[----:B------:R1:W-:Y:S01]  /*77870*/  STL [R1+0x1f60], R11 ;  /* 0x001f600b01007387 */ /* 0x0003e20000100800 */
[----:B------:R-:W-:Y:S01]  /*77880*/  IADD3.X R30, R30, R0, RZ, P2, !PT ;  /* 0x000000001e1e7210 */ /* 0x000fe200017fe4ff */
[----:B------:R-:W-:-:S04]  /*77890*/  IMAD.X R26, R26, 0x1, R0, P4 ;  /* 0x000000011a1a7824 */ /* 0x000fc800020e0600 */
[----:B------:R1:W-:Y:S01]  /*778a0*/  STL [R1+0x1f5c], R30 ;  /* 0x001f5c1e01007387 */ /* 0x0003e20000100800 */
[----:B------:R-:W-:-:S03]  /*778b0*/  MOV R35, R30 ;  /* 0x0000001e00237202 */ /* 0x000fc60000000f00 */
[----:B------:R1:W-:Y:S04]  /*778c0*/  STL [R1+0x1fa0], R9 ;  /* 0x001fa00901007387 */ /* 0x0003e80000100800 */
[----:B------:R1:W-:Y:S04]  /*778d0*/  STL [R1+0x1f9c], R26 ;  /* 0x001f9c1a01007387 */ /* 0x0003e80000100800 */
[----:B-1----:R-:W4:Y:S04]  /*778e0*/  LDL.LU R11, [R1+0x20dc] ;  /* 0x0020dc00010b7983 */ /* 0x002f280000300800 */
[----:B------:R-:W4:Y:S01]  /*778f0*/  LDL.LU R30, [R1+0x211c] ;  /* 0x00211c00011e7983 */ /* 0x000f220000300800 */
[----:B------:R-:W-:-:S03]  /*77900*/  IADD3 R25, P2, R25, R4, RZ ;  /* 0x0000000419197210 */ /* 0x000fc60007f5e0ff */
[----:B------:R1:W-:Y:S01]  /*77910*/  LDGSTS.E [R3+0x2080], desc[UR60][R34.64], P1 ;  /* 0x0208000022037fae */ /* 0x0003e2000892187c */
[----:B------:R-:W-:Y:S01]  /*77920*/  IADD3 R7, P4, R7, R4, RZ ;  /* 0x0000000407077210 */ /* 0x000fe20007f9e0ff */
[----:B-1----:R-:W-:Y:S02]  /*77930*/  IMAD.MOV.U32 R34, RZ, RZ, R9 ;  /* 0x000000ffff227224 */ /* 0x002fe400078e0009 */
[----:B------:R-:W-:Y:S01]  /*77940*/  IMAD.MOV.U32 R35, RZ, RZ, R26 ;  /* 0x000000ffff237224 */ /* 0x000fe200078e001a */
[----:B------:R-:W4:Y:S04]  /*77950*/  LDL.LU R9, [R1+0x2160] ;  /* 0x0021600001097983 */ /* 0x000f280000300800 */
[----:B------:R-:W4:Y:S01]  /*77960*/  LDL.LU R26, [R1+0x21a0] ;  /* 0x0021a000011a7983 */ /* 0x000f220000300800 */
[----:B------:R-:W-:-:S03]  /*77970*/  IADD3.X R27, R27, R0, RZ, P2, !PT ;  /* 0x000000001b1b7210 */ /* 0x000fc600017fe4ff */
[----:B------:R1:W-:Y:S01]  /*77980*/  STL [R1+0x1fe0], R25 ;  /* 0x001fe01901007387 */ /* 0x0003e20000100800 */
[----:B------:R-:W-:-:S03]  /*77990*/  IMAD.X R10, R10, 0x1, R0, P4 ;  /* 0x000000010a0a7824 */ /* 0x000fc600020e0600 */
[----:B------:R1:W-:Y:S04]  /*779a0*/  STL [R1+0x1fdc], R27 ;  /* 0x001fdc1b01007387 */ /* 0x0003e80000100800 */
[----:B------:R1:W-:Y:S04]  /*779b0*/  LDGSTS.E [R3+0x2480], desc[UR60][R34.64], P1 ;  /* 0x0248000022037fae */ /* 0x0003e8000892187c */
[----:B------:R1:W-:Y:S04]  /*779c0*/  STL [R1+0x2020], R7 ;  /* 0x0020200701007387 */ /* 0x0003e80000100800 */
[----:B------:R1:W-:Y:S02]  /*779d0*/  STL [R1+0x201c], R10 ;  /* 0x00201c0a01007387 */ /* 0x0003e40000100800 */
[----:B-1----:R-:W-:-:S02]  /*779e0*/  IMAD.MOV.U32 R34, RZ, RZ, R25 ;  /* 0x000000ffff227224 */ /* 0x002fc400078e0019 */
[----:B------:R-:W4:Y:S01]  /*779f0*/  LDL.LU R25, [R1+0x215c] ;  /* 0x00215c0001197983 */ /* 0x000f220000300800 */
[----:B------:R-:W-:-:S03]  /*77a00*/  MOV R35, R27 ;  /* 0x0000001b00237202 */ /* 0x000fc60000000f00 */
[----:B------:R-:W4:Y:S04]  /*77a10*/  LDL.LU R27, [R1+0x219c] ;  /* 0x00219c00011b7983 */ /* 0x000f280000300800 */
[----:B------:R1:W-:Y:S02]  /*77a20*/  LDGSTS.E [R3+0x2880], desc[UR60][R34.64], P1 ;  /* 0x0288000022037fae */ /* 0x0003e4000892187c */
[----:B-1----:R-:W-:Y:S02]  /*77a30*/  IMAD.MOV.U32 R34, RZ, RZ, R7 ;  /* 0x000000ffff227224 */ /* 0x002fe400078e0007 */
[----:B------:R-:W-:Y:S01]  /*77a40*/  IMAD.MOV.U32 R35, RZ, RZ, R10 ;  /* 0x000000ffff237224 */ /* 0x000fe200078e000a */
[----:B------:R-:W4:Y:S04]  /*77a50*/  LDL.LU R7, [R1+0x21e0] ;  /* 0x0021e00001077983 */ /* 0x000f280000300800 */
[----:B------:R-:W4:Y:S04]  /*77a60*/  LDL.LU R10, [R1+0x2220] ;  /* 0x00222000010a7983 */ /* 0x000f280000300800 */
[----:B------:R1:W-:Y:S01]  /*77a70*/  LDGSTS.E [R3+0x2c80], desc[UR60][R34.64], P1 ;  /* 0x02c8000022037fae */ /* 0x0003e2000892187c */
[----:B------:R-:W-:-:S02]  /*77a80*/  IADD3 R24, P2, R24, R4, RZ ;  /* 0x0000000418187210 */ /* 0x000fc40007f5e0ff */
[----:B------:R-:W-:-:S03]  /*77a90*/  IADD3 R31, P4, R31, R4, RZ ;  /* 0x000000041f1f7210 */ /* 0x000fc60007f9e0ff */
[----:B------:R-:W-:Y:S01]  /*77aa0*/  STL [R1+0x2060], R24 ;  /* 0x0020601801007387 */ /* 0x000fe20000100800 */
[----:B-1----:R-:W-:Y:S01]  /*77ab0*/  IMAD.MOV.U32 R34, RZ, RZ, R24 ;  /* 0x000000ffff227224 */ /* 0x002fe200078e0018 */
[----:B--2---:R-:W-:Y:S01]  /*77ac0*/  IADD3.X R29, R29, R0, RZ, P2, !PT ;  /* 0x000000001d1d7210 */ /* 0x004fe200017fe4ff */
[----:B------:R-:W-:-:S04]  /*77ad0*/  IMAD.X R32, R32, 0x1, R0, P4 ;  /* 0x0000000120207824 */ /* 0x000fc800020e0600 */
[----:B------:R1:W-:Y:S01]  /*77ae0*/  STL [R1+0x205c], R29 ;  /* 0x00205c1d01007387 */ /* 0x0003e20000100800 */
[----:B------:R-:W-:-:S03]  /*77af0*/  MOV R35, R29 ;  /* 0x0000001d00237202 */ /* 0x000fc60000000f00 */
[----:B------:R-:W-:Y:S04]  /*77b00*/  STL [R1+0x20a0], R31 ;  /* 0x0020a01f01007387 */ /* 0x000fe80000100800 */
[----:B------:R2:W-:Y:S04]  /*77b10*/  STL [R1+0x209c], R32 ;  /* 0x00209c2001007387 */ /* 0x0005e80000100800 */
[----:B-1----:R-:W2:Y:S04]  /*77b20*/  LDL.LU R29, [R1+0x21dc] ;  /* 0x0021dc00011d7983 */ /* 0x002ea80000300800 */
[----:B------:R-:W2:Y:S01]  /*77b30*/  LDL.LU R24, [R1+0x221c] ;  /* 0x00221c0001187983 */ /* 0x000ea20000300800 */
[----:B---3--:R-:W-:-:S02]  /*77b40*/  IADD3 R8, P2, R8, R4, RZ ;  /* 0x0000000408087210 */ /* 0x008fc40007f5e0ff */
[----:B----4-:R-:W-:Y:S01]  /*77b50*/  IADD3 R28, P4, R28, R4, RZ ;  /* 0x000000041c1c7210 */ /* 0x010fe20007f9e0ff */
[----:B------:R-:W-:Y:S01]  /*77b60*/  IMAD.MOV.U32 R33, RZ, RZ, R32 ;  /* 0x000000ffff217224 */ /* 0x000fe200078e0020 */
[----:B------:R-:W-:Y:S01]  /*77b70*/  LDGSTS.E [R3+0x3080], desc[UR60][R34.64], P1 ;  /* 0x0308000022037fae */ /* 0x000fe2000892187c */
[----:B--2---:R-:W-:-:S03]  /*77b80*/  IMAD.MOV.U32 R32, RZ, RZ, R31 ;  /* 0x000000ffff207224 */ /* 0x004fc600078e001f */
[----:B------:R-:W-:Y:S04]  /*77b90*/  STL [R1+0x20e0], R8 ;  /* 0x0020e00801007387 */ /* 0x000fe80000100800 */
[----:B------:R1:W-:Y:S01]  /*77ba0*/  LDGSTS.E [R3+0x3480], desc[UR60][R32.64], P1 ;  /* 0x0348000020037fae */ /* 0x0003e2000892187c */
[----:B------:R-:W-:Y:S01]  /*77bb0*/  IADD3.X R11, R11, R0, RZ, P2, !PT ;  /* 0x000000000b0b7210 */ /* 0x000fe200017fe4ff */
[----:B------:R-:W-:-:S04]  /*77bc0*/  IMAD.X R30, R30, 0x1, R0, P4 ;  /* 0x000000011e1e7824 */ /* 0x000fc800020e0600 */
[----:B------:R2:W-:Y:S01]  /*77bd0*/  STL [R1+0x20dc], R11 ;  /* 0x0020dc0b01007387 */ /* 0x0005e20000100800 */
[----:B-1----:R-:W-:Y:S01]  /*77be0*/  IMAD.MOV.U32 R32, RZ, RZ, R8 ;  /* 0x000000ffff207224 */ /* 0x002fe200078e0008 */
[----:B------:R-:W-:Y:S01]  /*77bf0*/  MOV R33, R11 ;  /* 0x0000000b00217202 */ /* 0x000fe20000000f00 */
[----:B------:R-:W-:Y:S01]  /*77c00*/  IMAD.MOV.U32 R31, RZ, RZ, R30 ;  /* 0x000000ffff1f7224 */ /* 0x000fe200078e001e */
[----:B------:R-:W-:Y:S04]  /*77c10*/  STL [R1+0x2120], R28 ;  /* 0x0021201c01007387 */ /* 0x000fe80000100800 */
[----:B------:R1:W-:Y:S04]  /*77c20*/  STL [R1+0x211c], R30 ;  /* 0x00211c1e01007387 */ /* 0x0003e80000100800 */
[----:B--2---:R-:W2:Y:S04]  /*77c30*/  LDL.LU R11, [R1+0x2260] ;  /* 0x00226000010b7983 */ /* 0x004ea80000300800 */
[----:B------:R-:W3:Y:S01]  /*77c40*/  LDL.LU R8, [R1+0x22a0] ;  /* 0x0022a00001087983 */ /* 0x000ee20000300800 */
[----:B-1----:R-:W-:-:S03]  /*77c50*/  IMAD.MOV.U32 R30, RZ, RZ, R28 ;  /* 0x000000ffff1e7224 */ /* 0x002fc600078e001c */
[----:B------:R1:W-:Y:S01]  /*77c60*/  LDGSTS.E [R3+0x3880], desc[UR60][R32.64], P1 ;  /* 0x0388000020037fae */ /* 0x0003e2000892187c */
[----:B------:R-:W-:-:S03]  /*77c70*/  IADD3 R9, P2, R9, R4, RZ ;  /* 0x0000000409097210 */ /* 0x000fc60007f5e0ff */
[----:B------:R-:W-:Y:S01]  /*77c80*/  LDGSTS.E [R3+0x3c80], desc[UR60][R30.64], P1 ;  /* 0x03c800001e037fae */ /* 0x000fe2000892187c */
[----:B------:R-:W-:-:S03]  /*77c90*/  IADD3 R26, P4, R26, R4, RZ ;  /* 0x000000041a1a7210 */ /* 0x000fc60007f9e0ff */
[----:B------:R-:W4:Y:S04]  /*77ca0*/  LDL.LU R30, [R1+0x225c] ;  /* 0x00225c00011e7983 */ /* 0x000f280000300800 */
[----:B------:R-:W4:Y:S01]  /*77cb0*/  LDL.LU R28, [R1+0x229c] ;  /* 0x00229c00011c7983 */ /* 0x000f220000300800 */
[----:B-1----:R-:W-:-:S03]  /*77cc0*/  IMAD.MOV.U32 R32, RZ, RZ, R9 ;  /* 0x000000ffff207224 */ /* 0x002fc600078e0009 */
[----:B------:R1:W-:Y:S01]  /*77cd0*/  STL [R1+0x2160], R9 ;  /* 0x0021600901007387 */ /* 0x0003e20000100800 */
[----:B------:R-:W-:Y:S01]  /*77ce0*/  IADD3.X R25, R25, R0, RZ, P2, !PT ;  /* 0x0000000019197210 */ /* 0x000fe200017fe4ff */
[----:B------:R-:W-:-:S03]  /*77cf0*/  IMAD.X R27, R27, 0x1, R0, P4 ;  /* 0x000000011b1b7824 */ /* 0x000fc600020e0600 */
[----:B------:R-:W-:Y:S01]  /*77d00*/  MOV R33, R25 ;  /* 0x0000001900217202 */ /* 0x000fe20000000f00 */
[----:B------:R1:W-:Y:S04]  /*77d10*/  STL [R1+0x215c], R25 ;  /* 0x00215c1901007387 */ /* 0x0003e80000100800 */
[----:B------:R-:W-:Y:S04]  /*77d20*/  STL [R1+0x21a0], R26 ;  /* 0x0021a01a01007387 */ /* 0x000fe80000100800 */
[----:B-1----:R-:W4:Y:S04]  /*77d30*/  LDL.LU R9, [R1+0x22e0] ;  /* 0x0022e00001097983 */ /* 0x002f280000300800 */
[----:B------:R1:W-:Y:S04]  /*77d40*/  STL [R1+0x219c], R27 ;  /* 0x00219c1b01007387 */ /* 0x0003e80000100800 */
        /* <DEDUP_REMOVED lines=9> */
[----:B------:R1:W-:Y:S02]  /*77de0*/  STL [R1+0x21e0], R7 ;  /* 0x0021e00701007387 */ /* 0x0003e40000100800 */
[----:B-1----:R-:W-:-:S02]  /*77df0*/  IMAD.MOV.U32 R32, RZ, RZ, R7 ;  /* 0x000000ffff207224 */ /* 0x002fc400078e0007 */
[----:B------:R-:W-:Y:S01]  /*77e00*/  IMAD.MOV.U32 R34, RZ, RZ, R10 ;  /* 0x000000ffff227224 */ /* 0x000fe200078e000a */
[----:B------:R-:W-:Y:S01]  /*77e10*/  IADD3.X R29, R29, R0, RZ, P2, !PT ;  /* 0x000000001d1d7210 */ /* 0x000fe200017fe4ff */
[----:B------:R-:W-:-:S04]  /*77e20*/  IMAD.X R24, R24, 0x1, R0, P4 ;  /* 0x0000000118187824 */ /* 0x000fc800020e0600 */
[----:B------:R-:W-:Y:S01]  /*77e30*/  STL [R1+0x21dc], R29 ;  /* 0x0021dc1d01007387 */ /* 0x000fe20000100800 */
[----:B------:R-:W-:-:S03]  /*77e40*/  MOV R33, R29 ;  /* 0x0000001d00217202 */ /* 0x000fc60000000f00 */
[----:B------:R-:W-:Y:S01]  /*77e50*/  STL [R1+0x2220], R10 ;  /* 0x0022200a01007387 */ /* 0x000fe20000100800 */
[----:B------:R-:W-:-:S03]  /*77e60*/  IMAD.MOV.U32 R35, RZ, RZ, R24 ;  /* 0x000000ffff237224 */ /* 0x000fc600078e0018 */
[----:B------:R-:W4:Y:S04]  /*77e70*/  LDL.LU R7, [R1+0x2360] ;  /* 0x0023600001077983 */ /* 0x000f280000300800 */
[----:B------:R1:W-:Y:S04]  /*77e80*/  STL [R1+0x221c], R24 ;  /* 0x00221c1801007387 */ /* 0x0003e80000100800 */
[----:B------:R-:W4:Y:S04]  /*77e90*/  LDL.LU R31, [R1+0x23d0] ;  /* 0x0023d000011f7983 */ /* 0x000f280000300800 */
[----:B------:R-:W-:Y:S04]  /*77ea0*/  LDGSTS.E [R3+0x4880], desc[UR60][R32.64], P1 ;  /* 0x0488000020037fae */ /* 0x000fe8000892187c */
[----:B-1----:R-:W4:Y:S04]  /*77eb0*/  LDL.LU R24, [R1+0x235c] ;  /* 0x00235c0001187983 */ /* 0x002f280000300800 */
[----:B------:R1:W-:Y:S04]  /*77ec0*/  LDGSTS.E [R3+0x4c80], desc[UR60][R34.64], P1 ;  /* 0x04c8000022037fae */ /* 0x0003e8000892187c */
[----:B------:R-:W4:Y:S04]  /*77ed0*/  LDL.LU R32, [R1+0x23cc] ;  /* 0x0023cc0001207983 */ /* 0x000f280000300800 */
[----:B------:R-:W4:Y:S04]  /*77ee0*/  LDL.LU R10, [R1+0x2408] ;  /* 0x00240800010a7983 */ /* 0x000f280000300800 */
[----:B------:R-:W4:Y:S01]  /*77ef0*/  LDL.LU R29, [R1+0x2440] ;  /* 0x00244000011d7983 */ /* 0x000f220000300800 */
[----:B--2---:R-:W-:-:S02]  /*77f00*/  IADD3 R11, P2, R11, R4, RZ ;  /* 0x000000040b0b7210 */ /* 0x004fc40007f5e0ff */
[----:B---3--:R-:W-:-:S03]  /*77f10*/  IADD3 R8, P4, R8, R4, RZ ;  /* 0x0000000408087210 */ /* 0x008fc60007f9e0ff */
[----:B------:R2:W-:Y:S01]  /*77f20*/  STL [R1+0x2260], R11 ;  /* 0x0022600b01007387 */ /* 0x0005e20000100800 */
[----:B-1----:R-:W-:Y:S01]  /*77f30*/  IMAD.MOV.U32 R34, RZ, RZ, R11 ;  /* 0x000000ffff227224 */ /* 0x002fe200078e000b */
[----:B----4-:R-:W-:Y:S01]  /*77f40*/  IADD3.X R30, R30, R0, RZ, P2, !PT ;  /* 0x000000001e1e7210 */ /* 0x010fe200017fe4ff */
[----:B------:R-:W-:-:S04]  /*77f50*/  IMAD.X R28, R28, 0x1, R0, P4 ;  /* 0x000000011c1c7824 */ /* 0x000fc800020e0600 */
[----:B------:R1:W-:Y:S01]  /*77f60*/  STL [R1+0x225c], R30 ;  /* 0x00225c1e01007387 */ /* 0x0003e20000100800 */
[----:B------:R-:W-:-:S03]  /*77f70*/  MOV R35, R30 ;  /* 0x0000001e00237202 */ /* 0x000fc60000000f00 */
[----:B------:R3:W-:Y:S04]  /*77f80*/  STL [R1+0x22a0], R8 ;  /* 0x0022a00801007387 */ /* 0x0007e80000100800 */
[----:B------:R-:W-:Y:S04]  /*77f90*/  STL [R1+0x229c], R28 ;  /* 0x00229c1c01007387 */ /* 0x000fe80000100800 */
[----:B--2---:R-:W2:Y:S04]  /*77fa0*/  LDL.LU R11, [R1+0x2404] ;  /* 0x00240400010b7983 */ /* 0x004ea80000300800 */
[----:B-1----:R-:W4:Y:S04]  /*77fb0*/  LDL.LU R30, [R1+0x243c] ;  /* 0x00243c00011e7983 */ /* 0x002f280000300800 */
[----:B------:R1:W-:Y:S01]  /*77fc0*/  LDGSTS.E [R3+0x5080], desc[UR60][R34.64], P1 ;  /* 0x0508000022037fae */ /* 0x0003e2000892187c */
[----:B------:R-:W-:-:S02]  /*77fd0*/  IADD3 R9, P2, R9, R4, RZ ;  /* 0x0000000409097210 */ /* 0x000fc40007f5e0ff */
[----:B------:R-:W-:Y:S01]  /*77fe0*/  IADD3 R25, P4, R25, R4, RZ ;  /* 0x0000000419197210 */ /* 0x000fe20007f9e0ff */
[----:B-1----:R-:W-:Y:S02]  /*77ff0*/  IMAD.MOV.U32 R34, RZ, RZ, R8 ;  /* 0x000000ffff227224 */ /* 0x002fe400078e0008 */
[----:B------:R-:W-:Y:S01]  /*78000*/  IMAD.MOV.U32 R35, RZ, RZ, R28 ;  /* 0x000000ffff237224 */ /* 0x000fe200078e001c */
[----:B---3--:R-:W3:Y:S04]  /*78010*/  LDL.LU R8, [R1+0x2478] ;  /* 0x0024780001087983 */ /* 0x008ee80000300800 */
[----:B------:R1:W-:Y:S04]  /*78020*/  STL [R1+0x22e0], R9 ;  /* 0x0022e00901007387 */ /* 0x0003e80000100800 */
[----:B------:R1:W-:Y:S01]  /*78030*/  LDGSTS.E [R3+0x5480], desc[UR60][R34.64], P1 ;  /* 0x0548000022037fae */ /* 0x0003e2000892187c */
[----:B------:R-:W-:Y:S01]  /*78040*/  IADD3.X R27, R27, R0, RZ, P2, !PT ;  /* 0x000000001b1b7210 */ /* 0x000fe200017fe4ff */
[----:B------:R-:W-:-:S04]  /*78050*/  IMAD.X R26, R26, 0x1, R0, P4 ;  /* 0x000000011a1a7824 */ /* 0x000fc800020e0600 */
[----:B------:R1:W-:Y:S02]  /*78060*/  STL [R1+0x22dc], R27 ;  /* 0x0022dc1b01007387 */ /* 0x0003e40000100800 */
[----:B-1----:R-:W-:Y:S02]  /*78070*/  IMAD.MOV.U32 R34, RZ, RZ, R9 ;  /* 0x000000ffff227224 */ /* 0x002fe400078e0009 */
[----:B------:R1:W-:Y:S01]  /*78080*/  STL [R1+0x2320], R25 ;  /* 0x0023201901007387 */ /* 0x0003e20000100800 */
[----:B------:R-:W-:-:S03]  /*78090*/  MOV R35, R27 ;  /* 0x0000001b00237202 */ /* 0x000fc60000000f00 */
[----:B------:R-:W3:Y:S04]  /*780a0*/  LDL.LU R9, [R1+0x2474] ;  /* 0x0024740001097983 */ /* 0x000ee80000300800 */
[----:B------:R1:W-:Y:S04]  /*780b0*/  STL [R1+0x231c], R26 ;  /* 0x00231c1a01007387 */ /* 0x0003e80000100800 */
[----:B------:R-:W3:Y:S04]  /*780c0*/  LDL.LU R28, [R1+0x249c] ;  /* 0x00249c00011c7983 */ /* 0x000ee80000300800 */
[----:B------:R-:W3:Y:S04]  /*780d0*/  LDL.LU R27, [R1+0x24a0] ;  /* 0x0024a000011b7983 */ /* 0x000ee80000300800 */
[----:B------:R1:W-:Y:S02]  /*780e0*/  LDGSTS.E [R3+0x5880], desc[UR60][R34.64], P1 ;  /* 0x0588000022037fae */ /* 0x0003e4000892187c */
[----:B-1----:R-:W-:-:S02]  /*780f0*/  IMAD.MOV.U32 R34, RZ, RZ, R25 ;  /* 0x000000ffff227224 */ /* 0x002fc400078e0019 */
[----:B------:R-:W-:Y:S01]  /*78100*/  IMAD.MOV.U32 R35, RZ, RZ, R26 ;  /* 0x000000ffff237224 */ /* 0x000fe200078e001a */
[----:B------:R-:W3:Y:S04]  /*78110*/  LDL.LU R25, [R1+0x24a8] ;  /* 0x0024a80001197983 */ /* 0x000ee80000300800 */
[----:B------:R1:W-:Y:S01]  /*78120*/  LDGSTS.E [R3+0x5c80], desc[UR60][R34.64], P1 ;  /* 0x05c8000022037fae */ /* 0x0003e2000892187c */
[-C--:B------:R-:W-:Y:S02]  /*78130*/  IADD3 R7, P2, R7, R4.reuse, RZ ;  /* 0x0000000407077210 */ /* 0x080fe40007f5e0ff */
[----:B------:R-:W-:-:S03]  /*78140*/  IADD3 R31, P4, R31, R4, RZ ;  /* 0x000000041f1f7210 */ /* 0x000fc60007f9e0ff */
[----:B------:R-:W-:Y:S01]  /*78150*/  STL [R1+0x2360], R7 ;  /* 0x0023600701007387 */ /* 0x000fe20000100800 */
[----:B------:R-:W-:Y:S01]  /*78160*/  IADD3.X R24, R24, R0, RZ, P2, !PT ;  /* 0x0000000018187210 */ /* 0x000fe200017fe4ff */
[----:B-1----:R-:W-:-:S04]  /*78170*/  IMAD.MOV.U32 R34, RZ, RZ, R7 ;  /* 0x000000ffff227224 */ /* 0x002fc800078e0007 */
[----:B------:R1:W-:Y:S01]  /*78180*/  STL [R1+0x235c], R24 ;  /* 0x00235c1801007387 */ /* 0x0003e20000100800 */
[----:B------:R-:W-:-:S03]  /*78190*/  IMAD.X R32, R32, 0x1, R0, P4 ;  /* 0x0000000120207824 */ /* 0x000fc600020e0600 */
[----:B------:R-:W-:Y:S01]  /*781a0*/  STL [R1+0x23d0], R31 ;  /* 0x0023d01f01007387 */ /* 0x000fe20000100800 */
[----:B------:R-:W-:-:S03]  /*781b0*/  MOV R35, R24 ;  /* 0x0000001800237202 */ /* 0x000fc60000000f00 */
[----:B------:R-:W3:Y:S04]  /*781c0*/  LDL.LU R26, [R1+0x24a4] ;  /* 0x0024a400011a7983 */ /* 0x000ee80000300800 */
[----:B------:R1:W-:Y:S04]  /*781d0*/  STL [R1+0x23cc], R32 ;  /* 0x0023cc2001007387 */ /* 0x0003e80000100800 */
[----:B-1----:R-:W3:Y:S04]  /*781e0*/  LDL.LU R24, [R1+0x24ac] ;  /* 0x0024ac0001187983 */ /* 0x002ee80000300800 */
[----:B------:R-:W3:Y:S01]  /*781f0*/  LDL.LU R7, [R1+0x24b0] ;  /* 0x0024b00001077983 */ /* 0x000ee20000300800 */
[----:B------:R-:W-:-:S02]  /*78200*/  IADD3 R10, P2, R10, R4, RZ ;  /* 0x000000040a0a7210 */ /* 0x000fc40007f5e0ff */
[----:B------:R-:W-:Y:S01]  /*78210*/  IADD3 R29, P4, R29, R4, RZ ;  /* 0x000000041d1d7210 */ /* 0x000fe20007f9e0ff */
[----:B------:R-:W-:Y:S01]  /*78220*/  IMAD.MOV.U32 R33, RZ, RZ, R32 ;  /* 0x000000ffff217224 */ /* 0x000fe200078e0020 */
[----:B------:R-:W-:Y:S01]  /*78230*/  LDGSTS.E [R3+0x6080], desc[UR60][R34.64], P1 ;  /* 0x0608000022037fae */ /* 0x000fe2000892187c */
[----:B------:R-:W-:-:S03]  /*78240*/  IMAD.MOV.U32 R32, RZ, RZ, R31 ;  /* 0x000000ffff207224 */ /* 0x000fc600078e001f */
[----:B------:R-:W-:Y:S04]  /*78250*/  STL [R1+0x2408], R10 ;  /* 0x0024080a01007387 */ /* 0x000fe80000100800 */
[----:B------:R-:W-:Y:S01]  /*78260*/  LDGSTS.E [R3+0x6480], desc[UR60][R32.64], P1 ;  /* 0x0648000020037fae */ /* 0x000fe2000892187c */
[----:B--2---:R-:W-:Y:S01]  /*78270*/  IADD3.X R11, R11, R0, RZ, P2, !PT ;  /* 0x000000000b0b7210 */ /* 0x004fe200017fe4ff */
[----:B----4-:R-:W-:-:S04]  /*78280*/  IMAD.X R30, R30, 0x1, R0, P4 ;  /* 0x000000011e1e7824 */ /* 0x010fc800020e0600 */
[----:B------:R1:W-:Y:S04]  /*78290*/  STL [R1+0x2404], R11 ;  /* 0x0024040b01007387 */ /* 0x0003e80000100800 */
[----:B------:R-:W-:Y:S04]  /*782a0*/  STL [R1+0x2440], R29 ;  /* 0x0024401d01007387 */ /* 0x000fe80000100800 */
[----:B------:R-:W-:Y:S04]  /*782b0*/  LDGSTS.E [R3+0x6880], desc[UR60][R10.64], P1 ;  /* 0x068800000a037fae */ /* 0x000fe8000892187c */
[----:B------:R2:W-:Y:S04]  /*782c0*/  STL [R1+0x243c], R30 ;  /* 0x00243c1e01007387 */ /* 0x0005e80000100800 */
[----:B-1----:R-:W4:Y:S01]  /*782d0*/  LDL.LU.64 R10, [R1+0x1340] ;  /* 0x00134000010a7983 */ /* 0x002f220000300a00 */
[----:B---3--:R-:W-:-:S03]  /*782e0*/  IADD3 R8, P2, R8, R4, RZ ;  /* 0x0000000408087210 */ /* 0x008fc60007f5e0ff */
[----:B------:R-:W3:Y:S01]  /*782f0*/  LDL.LU.64 R44, [R1+0x1338] ;  /* 0x00133800012c7983 */ /* 0x000ee20000300a00 */
[----:B------:R-:W-:Y:S01]  /*78300*/  IMAD.MOV.U32 R31, RZ, RZ, R30 ;  /* 0x000000ffff1f7224 */ /* 0x000fe200078e001e */
[----:B--2---:R-:W-:Y:S02]  /*78310*/  MOV R30, R29 ;  /* 0x0000001d001e7202 */ /* 0x004fe40000000f00 */
[----:B------:R-:W2:Y:S04]  /*78320*/  LDL.LU.64 R38, [R1+0x1330] ;  /* 0x0013300001267983 */ /* 0x000ea80000300a00 */
[----:B------:R-:W-:Y:S04]  /*78330*/  STL [R1+0x2478], R8 ;  /* 0x0024780801007387 */ /* 0x000fe80000100800 */
[----:B------:R1:W-:Y:S01]  /*78340*/  LDGSTS.E [R3+0x6c80], desc[UR60][R30.64], P1 ;  /* 0x06c800001e037fae */ /* 0x0003e2000892187c */
[----:B------:R-:W-:Y:S01]  /*78350*/  IMAD.X R9, R9, 0x1, R0, P2 ;  /* 0x0000000109097824 */ /* 0x000fe200010e0600 */
[----:B-1----:R-:W-:-:S04]  /*78360*/  MOV R30, R8 ;  /* 0x00000008001e7202 */ /* 0x002fc80000000f00 */
[----:B------:R1:W-:Y:S01]  /*78370*/  STL [R1+0x2474], R9 ;  /* 0x0024740901007387 */ /* 0x0003e20000100800 */
[----:B------:R-:W-:-:S05]  /*78380*/  IMAD.MOV.U32 R31, RZ, RZ, R9 ;  /* 0x000000ffff1f7224 */ /* 0x000fca00078e0009 */
[----:B------:R-:W-:Y:S01]  /*78390*/  LDGSTS.E [R3+0x7080], desc[UR60][R30.64], P1 ;  /* 0x070800001e037fae */ /* 0x000fe2000892187c */
[----:B------:R-:W-:-:S05]  /*783a0*/  IADD3 R27, P4, R27, R4, RZ ;  /* 0x000000041b1b7210 */ /* 0x000fca0007f9e0ff */
[----:B------:R-:W-:Y:S04]  /*783b0*/  STL [R1+0x24a0], R27 ;  /* 0x0024a01b01007387 */ /* 0x000fe80000100800 */
[----:B-1----:R-:W2:Y:S01]  /*783c0*/  LDL.LU.64 R8, [R1+0x1328] ;  /* 0x0013280001087983 */ /* 0x002ea20000300a00 */
[----:B------:R-:W-:-:S05]  /*783d0*/  IMAD.X R28, R28, 0x1, R0, P4 ;  /* 0x000000011c1c7824 */ /* 0x000fca00020e0600 */
[----:B------:R1:W-:Y:S01]  /*783e0*/  STL [R1+0x249c], R28 ;  /* 0x00249c1c01007387 */ /* 0x0003e20000100800 */
[----:B------:R-:W-:-:S03]  /*783f0*/  IADD3 R25, P2, R25, R4, RZ ;  /* 0x0000000419197210 */ /* 0x000fc60007f5e0ff */
[----:B------:R-:W2:Y:S04]  /*78400*/  LDL.LU.64 R34, [R1+0x1320] ;  /* 0x0013200001227983 */ /* 0x000ea80000300a00 */
[----:B------:R-:W2:Y:S04]  /*78410*/  LDL.LU.64 R36, [R1+0x1248] ;  /* 0x0012480001247983 */ /* 0x000ea80000300a00 */
[----:B------:R-:W-:Y:S01]  /*78420*/  STL [R1+0x24a8], R25 ;  /* 0x0024a81901007387 */ /* 0x000fe20000100800 */
[----:B------:R-:W-:Y:S01]  /*78430*/  IMAD.MOV.U32 R29, RZ, RZ, R28 ;  /* 0x000000ffff1d7224 */ /* 0x000fe200078e001c */
[----:B-1----:R-:W-:-:S05]  /*78440*/  MOV R28, R27 ;  /* 0x0000001b001c7202 */ /* 0x002fca0000000f00 */
[----:B------:R1:W-:Y:S01]  /*78450*/  LDGSTS.E [R3+0x7480], desc[UR60][R28.64], P1 ;  /* 0x074800001c037fae */ /* 0x0003e2000892187c */
[----:B------:R-:W-:-:S05]  /*78460*/  IMAD.X R26, R26, 0x1, R0, P2 ;  /* 0x000000011a1a7824 */ /* 0x000fca00010e0600 */
[----:B------:R1:W-:Y:S01]  /*78470*/  STL [R1+0x24a4], R26 ;  /* 0x0024a41a01007387 */ /* 0x0003e20000100800 */
[----:B------:R-:W-:-:S05]  /*78480*/  IADD3 R7, P4, R7, R4, RZ ;  /* 0x0000000407077210 */ /* 0x000fca0007f9e0ff */
[----:B------:R-:W-:Y:S01]  /*78490*/  STL [R1+0x24b0], R7 ;  /* 0x0024b00701007387 */ /* 0x000fe20000100800 */
[----:B------:R-:W-:-:S03]  /*784a0*/  IMAD.X R24, R24, 0x1, R0, P4 ;  /* 0x0000000118187824 */ /* 0x000fc600020e0600 */
[----:B------:R-:W2:Y:S04]  /*784b0*/  LDL.LU.64 R32, [R1+0x1318] ;  /* 0x0013180001207983 */ /* 0x000ea80000300a00 */
[----:B------:R1:W-:Y:S04]  /*784c0*/  STL [R1+0x24ac], R24 ;  /* 0x0024ac1801007387 */ /* 0x0003e80000100800 */
[----:B------:R-:W2:Y:S01]  /*784d0*/  LDL.LU.64 R42, [R1+0x1310] ;  /* 0x00131000012a7983 */ /* 0x000ea20000300a00 */
[----:B------:R-:W-:Y:S01]  /*784e0*/  MOV R27, R26 ;  /* 0x0000001a001b7202 */ /* 0x000fe20000000f00 */
[----:B-1----:R-:W-:Y:S01]  /*784f0*/  IMAD.MOV.U32 R26, RZ, RZ, R25 ;  /* 0x000000ffff1a7224 */ /* 0x002fe200078e0019 */
[----:B------:R-:W-:-:S02]  /*78500*/  MOV R29, R24 ;  /* 0x00000018001d7202 */ /* 0x000fc40000000f00 */
[----:B------:R-:W2:Y:S04]  /*78510*/  LDL.LU.64 R24, [R1+0x1308] ;  /* 0x0013080001187983 */ /* 0x000ea80000300a00 */
[----:B------:R-:W2:Y:S04]  /*78520*/  LDL.LU.64 R40, [R1+0x1300] ;  /* 0x0013000001287983 */ /* 0x000ea80000300a00 */
[----:B------:R-:W-:Y:S01]  /*78530*/  LDGSTS.E [R3+0x7880], desc[UR60][R26.64], P1 ;  /* 0x078800001a037fae */ /* 0x000fe2000892187c */
[----:B------:R-:W-:-:S05]  /*78540*/  IMAD.MOV.U32 R28, RZ, RZ, R7 ;  /* 0x000000ffff1c7224 */ /* 0x000fca00078e0007 */
[----:B------:R1:W-:Y:S04]  /*78550*/  LDGSTS.E [R3+0x7c80], desc[UR60][R28.64], P1 ;  /* 0x07c800001c037fae */ /* 0x0003e8000892187c */
[----:B------:R-:W2:Y:S04]  /*78560*/  LDL.LU.64 R26, [R1+0x12f8] ;  /* 0x0012f800011a7983 */ /* 0x000ea80000300a00 */
[----:B------:R-:W2:Y:S04]  /*78570*/  LDL.LU.64 R30, [R1+0x12f0] ;  /* 0x0012f000011e7983 */ /* 0x000ea80000300a00 */
[----:B------:R-:W2:Y:S01]  /*78580*/  LDL.LU.64 R28, [R1+0x12e8] ;  /* 0x0012e800011c7983 */ /* 0x000ea20000300a00 */
[----:B----4-:R-:W-:-:S05]  /*78590*/  IADD3 R82, P2, R10, R4, RZ ;  /* 0x000000040a527210 */ /* 0x010fca0007f5e0ff */
[--C-:B------:R-:W-:Y:S01]  /*785a0*/  IMAD.X R252, R11, 0x1, R0.reuse, P2 ;  /* 0x000000010bfc7824 */ /* 0x100fe200010e0600 */
[-C--:B---3--:R-:W-:Y:S01]  /*785b0*/  IADD3 R80, P2, R44, R4.reuse, RZ ;  /* 0x000000042c507210 */ /* 0x088fe20007f5e0ff */
[----:B------:R-:W3:Y:S04]  /*785c0*/  LDL.LU.64 R10, [R1+0x12e0] ;  /* 0x0012e000010a7983 */ /* 0x000ee80000300a00 */
[----:B------:R-:W-:Y:S01]  /*785d0*/  IMAD.X R81, R45, 0x1, R0, P2 ;  /* 0x000000012d517824 */ /* 0x000fe200010e0600 */
[----:B--2---:R-:W-:-:S04]  /*785e0*/  IADD3 R78, P2, R38, R4, RZ ;  /* 0x00000004264e7210 */ /* 0x004fc80007f5e0ff */
[----:B------:R-:W-:Y:S02]  /*785f0*/  IADD3.X R79, R39, R0, RZ, P2, !PT ;  /* 0x00000000274f7210 */ /* 0x000fe400017fe4ff */
[----:B------:R-:W1:Y:S01]  /*78600*/  LDL.LU.64 R38, [R1+0x12d8] ;  /* 0x0012d80001267983 */ /* 0x000e620000300a00 */
[----:B------:R-:W-:-:S05]  /*78610*/  IADD3 R76, P2, R8, R4, RZ ;  /* 0x00000004084c7210 */ /* 0x000fca0007f5e0ff */
[----:B------:R-:W-:Y:S02]  /*78620*/  IMAD.X R77, R9, 0x1, R0, P2 ;  /* 0x00000001094d7824 */ /* 0x000fe400010e0600 */
[----:B------:R-:W2:Y:S01]  /*78630*/  LDL.LU.64 R8, [R1+0x12d0] ;  /* 0x0012d00001087983 */ /* 0x000ea20000300a00 */
[----:B------:R-:W-:-:S05]  /*78640*/  IADD3 R74, P2, R34, R4, RZ ;  /* 0x00000004224a7210 */ /* 0x000fca0007f5e0ff */
[----:B------:R-:W-:Y:S01]  /*78650*/  IMAD.X R75, R35, 0x1, R0, P2 ;  /* 0x00000001234b7824 */ /* 0x000fe200010e0600 */
[----:B------:R-:W-:-:S04]  /*78660*/  IADD3 R34, P2, R36, R4, RZ ;  /* 0x0000000424227210 */ /* 0x000fc80007f5e0ff */
[----:B------:R-:W-:Y:S02]  /*78670*/  IADD3.X R35, R37, R0, RZ, P2, !PT ;  /* 0x0000000025237210 */ /* 0x000fe400017fe4ff */
[----:B------:R-:W4:Y:S01]  /*78680*/  LDL.LU.64 R36, [R1+0x12c8] ;  /* 0x0012c80001247983 */ /* 0x000f220000300a00 */
[----:B------:R-:W-:-:S05]  /*78690*/  IADD3 R72, P2, R32, R4, RZ ;  /* 0x0000000420487210 */ /* 0x000fca0007f5e0ff */
[----:B------:R-:W-:Y:S02]  /*786a0*/  IMAD.X R73, R33, 0x1, R0, P2 ;  /* 0x0000000121497824 */ /* 0x000fe400010e0600 */
[----:B------:R-:W4:Y:S01]  /*786b0*/  LDL.LU.64 R32, [R1+0x12c0] ;  /* 0x0012c00001207983 */ /* 0x000f220000300a00 */
[----:B------:R-:W-:-:S05]  /*786c0*/  IADD3 R70, P2, R42, R4, RZ ;  /* 0x000000042a467210 */ /* 0x000fca0007f5e0ff */
[----:B------:R-:W-:Y:S01]  /*786d0*/  IMAD.X R71, R43, 0x1, R0, P2 ;  /* 0x000000012b477824 */ /* 0x000fe200010e0600 */
[----:B------:R-:W-:-:S04]  /*786e0*/  IADD3 R68, P2, R24, R4, RZ ;  /* 0x0000000418447210 */ /* 0x000fc80007f5e0ff */
[----:B------:R-:W-:Y:S02]  /*786f0*/  IADD3.X R69, R25, R0, RZ, P2, !PT ;  /* 0x0000000019457210 */ /* 0x000fe400017fe4ff */
[-C--:B------:R-:W-:Y:S01]  /*78700*/  IADD3 R66, P2, R40, R4.reuse, RZ ;  /* 0x0000000428427210 */ /* 0x080fe20007f5e0ff */
[----:B------:R-:W4:Y:S04]  /*78710*/  LDL.LU.64 R24, [R1+0x12b8] ;  /* 0x0012b80001187983 */ /* 0x000f280000300a00 */
[----:B------:R-:W-:Y:S01]  /*78720*/  IMAD.X R67, R41, 0x1, R0, P2 ;  /* 0x0000000129437824 */ /* 0x000fe200010e0600 */
[----:B------:R-:W-:-:S05]  /*78730*/  IADD3 R63, P2, R26, R4, RZ ;  /* 0x000000041a3f7210 */ /* 0x000fca0007f5e0ff */
[----:B------:R-:W-:Y:S01]  /*78740*/  IMAD.X R64, R27, 0x1, R0, P2 ;  /* 0x000000011b407824 */ /* 0x000fe200010e0600 */
[----:B------:R-:W-:Y:S01]  /*78750*/  IADD3 R61, P2, R30, R4, RZ ;  /* 0x000000041e3d7210 */ /* 0x000fe20007f5e0ff */
[----:B------:R-:W4:Y:S03]  /*78760*/  LDL.LU.64 R26, [R1+0x12b0] ;  /* 0x0012b000011a7983 */ /* 0x000f260000300a00 */
[----:B------:R-:W-:Y:S02]  /*78770*/  IADD3.X R62, R31, R0, RZ, P2, !PT ;  /* 0x000000001f3e7210 */ /* 0x000fe400017fe4ff */
[----:B------:R-:W-:-:S05]  /*78780*/  IADD3 R59, P2, R28, R4, RZ ;  /* 0x000000041c3b7210 */ /* 0x000fca0007f5e0ff */
[----:B------:R-:W-:Y:S01]  /*78790*/  IMAD.X R60, R29, 0x1, R0, P2 ;  /* 0x000000011d3c7824 */ /* 0x000fe200010e0600 */
[----:B---3--:R-:W-:-:S05]  /*787a0*/  IADD3 R30, P2, R10, R4, RZ ;  /* 0x000000040a1e7210 */ /* 0x008fca0007f5e0ff */
[----:B------:R-:W-:Y:S02]  /*787b0*/  IMAD.X R31, R11, 0x1, R0, P2 ;  /* 0x000000010b1f7824 */ /* 0x000fe400010e0600 */
[----:B------:R-:W3:Y:S01]  /*787c0*/  LDL.LU.64 R10, [R1+0x12a8] ;  /* 0x0012a800010a7983 */ /* 0x000ee20000300a00 */
[----:B-1----:R-:W-:-:S04]  /*787d0*/  IADD3 R28, P2, R38, R4, RZ ;  /* 0x00000004261c7210 */ /* 0x002fc80007f5e0ff */
[----:B------:R-:W-:Y:S02]  /*787e0*/  IADD3.X R29, R39, R0, RZ, P2, !PT ;  /* 0x00000000271d7210 */ /* 0x000fe400017fe4ff */
[----:B--2---:R-:W-:-:S05]  /*787f0*/  IADD3 R57, P2, R8, R4, RZ ;  /* 0x0000000408397210 */ /* 0x004fca0007f5e0ff */
[----:B------:R-:W-:Y:S02]  /*78800*/  IMAD.X R58, R9, 0x1, R0, P2 ;  /* 0x00000001093a7824 */ /* 0x000fe400010e0600 */
[----:B------:R-:W2:Y:S04]  /*78810*/  LDL.LU.64 R8, [R1+0x12a0] ;  /* 0x0012a00001087983 */ /* 0x000ea80000300a00 */
[----:B------:R-:W2:Y:S01]  /*78820*/  LDL.LU.64 R46, [R1+0x1298] ;  /* 0x00129800012e7983 */ /* 0x000ea20000300a00 */
[----:B----4-:R-:W-:-:S05]  /*78830*/  IADD3 R55, P2, R36, R4, RZ ;  /* 0x0000000424377210 */ /* 0x010fca0007f5e0ff */
[----:B------:R-:W-:Y:S01]  /*78840*/  IMAD.X R56, R37, 0x1, R0, P2 ;  /* 0x0000000125387824 */ /* 0x000fe200010e0600 */
[----:B------:R-:W-:-:S04]  /*78850*/  IADD3 R53, P2, R32, R4, RZ ;  /* 0x0000000420357210 */ /* 0x000fc80007f5e0ff */
[----:B------:R-:W-:Y:S02]  /*78860*/  IADD3.X R54, R33, R0, RZ, P2, !PT ;  /* 0x0000000021367210 */ /* 0x000fe400017fe4ff */
[----:B------:R-:W-:-:S05]  /*78870*/  IADD3 R51, P2, R24, R4, RZ ;  /* 0x0000000418337210 */ /* 0x000fca0007f5e0ff */
[----:B------:R-:W-:Y:S02]  /*78880*/  IMAD.X R52, R25, 0x1, R0, P2 ;  /* 0x0000000119347824 */ /* 0x000fe400010e0600 */
[----:B------:R-:W4:Y:S04]  /*78890*/  LDL.LU.64 R24, [R1+0x1290] ;  /* 0x0012900001187983 */ /* 0x000f280000300a00 */
[----:B------:R-:W4:Y:S04]  /*788a0*/  LDL.LU.64 R44, [R1+0x1288] ;  /* 0x00128800012c7983 */ /* 0x000f280000300a00 */
[----:B------:R-:W4:Y:S04]  /*788b0*/  LDL.LU.64 R42, [R1+0x1280] ;  /* 0x00128000012a7983 */ /* 0x000f280000300a00 */
[----:B------:R-:W4:Y:S01]  /*788c0*/  LDL.LU.64 R40, [R1+0x1278] ;  /* 0x0012780001287983 */ /* 0x000f220000300a00 */
[----:B------:R-:W-:-:S03]  /*788d0*/  IADD3 R32, P2, R26, R4, RZ ;  /* 0x000000041a207210 */ /* 0x000fc60007f5e0ff */
[----:B------:R-:W4:Y:S02]  /*788e0*/  LDL.LU.64 R38, [R1+0x1270] ;  /* 0x0012700001267983 */ /* 0x000f240000300a00 */
[----:B------:R-:W-:Y:S02]  /*788f0*/  IMAD.X R33, R27, 0x1, R0, P2 ;  /* 0x000000011b217824 */ /* 0x000fe400010e0600 */
[----:B------:R-:W4:Y:S01]  /*78900*/  LDL.LU.64 R36, [R1+0x1268] ;  /* 0x0012680001247983 */ /* 0x000f220000300a00 */
[----:B---3--:R-:W-:-:S04]  /*78910*/  IADD3 R49, P2, R10, R4, RZ ;  /* 0x000000040a317210 */ /* 0x008fc80007f5e0ff */
[----:B------:R-:W-:Y:S02]  /*78920*/  IADD3.X R50, R11, R0, RZ, P2, !PT ;  /* 0x000000000b327210 */ /* 0x000fe400017fe4ff */
[----:B--2---:R-:W-:-:S05]  /*78930*/  IADD3 R26, P2, R8, R4, RZ ;  /* 0x00000004081a7210 */ /* 0x004fca0007f5e0ff */
[----:B------:R-:W-:Y:S02]  /*78940*/  IMAD.X R27, R9, 0x1, R0, P2 ;  /* 0x00000001091b7824 */ /* 0x000fe400010e0600 */
[----:B------:R-:W2:Y:S04]  /*78950*/  LDL.LU.64 R8, [R1+0x1260] ;  /* 0x0012600001087983 */ /* 0x000ea80000300a00 */
[----:B------:R-:W3:Y:S04]  /*78960*/  LDL.LU.64 R86, [R1+0x1258] ;  /* 0x0012580001567983 */ /* 0x000ee80000300a00 */
[----:B------:R-:W3:Y:S01]  /*78970*/  LDL.LU.64 R84, [R1+0x1250] ;  /* 0x0012500001547983 */ /* 0x000ee20000300a00 */
[----:B------:R-:W-:-:S05]  /*78980*/  IADD3 R10, P2, R46, R4, RZ ;  /* 0x000000042e0a7210 */ /* 0x000fca0007f5e0ff */
[----:B------:R-:W-:Y:S01]  /*78990*/  IMAD.X R11, R47, 0x1, R0, P2 ;  /* 0x000000012f0b7824 */ /* 0x000fe200010e0600 */
        /* <DEDUP_REMOVED lines=9> */
[----:B----4-:R-:W-:-:S04]  /*78a30*/  IADD3 R47, P2, R24, R4, RZ ;  /* 0x00000004182f7210 */ /* 0x010fc80007f5e0ff */
        /* <DEDUP_REMOVED lines=11> */
[----:B--2---:R-:W-:-:S04]  /*78af0*/  IADD3 R37, P2, R8, R4, RZ ;  /* 0x0000000408257210 */ /* 0x004fc80007f5e0ff */
[----:B------:R-:W-:Y:S02]  /*78b00*/  IADD3.X R38, R9, R0, RZ, P2, !PT ;  /* 0x0000000009267210 */ /* 0x000fe400017fe4ff */
[----:B---3--:R-:W-:-:S05]  /*78b10*/  IADD3 R8, P2, R86, R4, RZ ;  /* 0x0000000456087210 */ /* 0x008fca0007f5e0ff */
[----:B------:R-:W-:Y:S01]  /*78b20*/  IMAD.X R9, R87, 0x1, R0, P2 ;  /* 0x0000000157097824 */ /* 0x000fe200010e0600 */
[----:B------:R-:W-:Y:S02]  /*78b30*/  IADD3 R7, P2, R84, R4, RZ ;  /* 0x0000000454077210 */ /* 0x000fe40007f5e0ff */
[----:B------:R-:W-:Y:S01]  /*78b40*/  MOV R84, R82 ;  /* 0x0000005200547202 */ /* 0x000fe20000000f00 */
[----:B------:R-:W-:Y:S02]  /*78b50*/  IMAD.MOV.U32 R82, RZ, RZ, R80 ;  /* 0x000000ffff527224 */ /* 0x000fe400078e0050 */
[----:B------:R-:W-:Y:S01]  /*78b60*/  IMAD.MOV.U32 R80, RZ, RZ, R78 ;  /* 0x000000ffff507224 */ /* 0x000fe200078e004e */
[----:B------:R-:W-:Y:S01]  /*78b70*/  MOV R78, R76 ;  /* 0x0000004c004e7202 */ /* 0x000fe20000000f00 */
[----:B------:R-:W-:Y:S02]  /*78b80*/  IMAD.MOV.U32 R76, RZ, RZ, R74 ;  /* 0x000000ffff4c7224 */ /* 0x000fe400078e004a */
[----:B------:R-:W-:-:S02]  /*78b90*/  IMAD.X R36, R85, 0x1, R0, P2 ;  /* 0x0000000155247824 */ /* 0x000fc400010e0600 */
[----:B------:R-:W-:Y:S01]  /*78ba0*/  IMAD.MOV.U32 R74, RZ, RZ, R72 ;  /* 0x000000ffff4a7224 */ /* 0x000fe200078e0048 */
[----:B------:R-:W-:Y:S01]  /*78bb0*/  MOV R72, R70 ;  /* 0x0000004600487202 */ /* 0x000fe20000000f00 */
[----:B------:R-:W-:Y:S02]  /*78bc0*/  IMAD.MOV.U32 R85, RZ, RZ, R252 ;  /* 0x000000ffff557224 */ /* 0x000fe400078e00fc */
[----:B------:R-:W-:Y:S02]  /*78bd0*/  IMAD.MOV.U32 R70, RZ, RZ, R68 ;  /* 0x000000ffff467224 */ /* 0x000fe400078e0044 */
[----:B------:R-:W-:Y:S01]  /*78be0*/  IMAD.MOV.U32 R68, RZ, RZ, R66 ;  /* 0x000000ffff447224 */ /* 0x000fe200078e0042 */
[----:B------:R-:W-:Y:S01]  /*78bf0*/  MOV R66, R63 ;  /* 0x0000003f00427202 */ /* 0x000fe20000000f00 */
[----:B------:R-:W-:Y:S01]  /*78c00*/  IMAD.MOV.U32 R63, RZ, RZ, R62 ;  /* 0x000000ffff3f7224 */ /* 0x000fe200078e003e */
[----:B------:R-:W-:Y:S01]  /*78c10*/  STL.64 [R1+0x1340], R84 ;  /* 0x0013405401007387 */ /* 0x000fe20000100a00 */
[----:B------:R-:W-:Y:S01]  /*78c20*/  MOV R62, R61 ;  /* 0x0000003d003e7202 */ /* 0x000fe20000000f00 */
[----:B------:R-:W-:-:S02]  /*78c30*/  IMAD.MOV.U32 R61, RZ, RZ, R60 ;  /* 0x000000ffff3d7224 */ /* 0x000fc400078e003c */
[----:B------:R-:W-:Y:S01]  /*78c40*/  STL.64 [R1+0x1338], R82 ;  /* 0x0013385201007387 */ /* 0x000fe20000100a00 */
[----:B------:R-:W-:Y:S01]  /*78c50*/  IMAD.MOV.U32 R60, RZ, RZ, R59 ;  /* 0x000000ffff3c7224 */ /* 0x000fe200078e003b */
[----:B------:R-:W-:Y:S02]  /*78c60*/  MOV R59, R58 ;  /* 0x0000003a003b7202 */ /* 0x000fe40000000f00 */
        /* <DEDUP_REMOVED lines=35> */
[----:B------:R-:W-:Y:S01]  /*78ea0*/  LDGSTS.E [R3+0x20080], desc[UR60][R84.64], P1 ;  /* 0x2008000054037fae */ /* 0x000fe2000892187c */
[----:B------:R-:W-:-:S03]  /*78eb0*/  IMAD.MOV.U32 R40, RZ, RZ, R39 ;  /* 0x000000ffff287224 */ /* 0x000fc600078e0027 */
[----:B------:R2:W-:Y:S04]  /*78ec0*/  STL.64 [R1+0x12b0], R32 ;  /* 0x0012b02001007387 */ /* 0x0005e80000100a00 */
[----:B------:R-:W-:Y:S01]  /*78ed0*/  LDGSTS.E [R3+0x20480], desc[UR60][R82.64], P1 ;  /* 0x2048000052037fae */ /* 0x000fe2000892187c */
[----:B------:R-:W-:-:S03]  /*78ee0*/  IMAD.MOV.U32 R39, RZ, RZ, R38 ;  /* 0x000000ffff277224 */ /* 0x000fc600078e0026 */
[----:B------:R-:W-:Y:S04]  /*78ef0*/  STL.64 [R1+0x12a8], R50 ;  /* 0x0012a83201007387 */ /* 0x000fe80000100a00 */
[----:B------:R-:W-:Y:S01]  /*78f00*/  LDGSTS.E [R3+0x20880], desc[UR60][R80.64], P1 ;  /* 0x2088000050037fae */ /* 0x000fe2000892187c */
[----:B------:R-:W-:-:S03]  /*78f10*/  MOV R38, R37 ;  /* 0x0000002500267202 */ /* 0x000fc60000000f00 */
[----:B------:R-:W-:Y:S04]  /*78f20*/  STL.64 [R1+0x12a0], R26 ;  /* 0x0012a01a01007387 */ /* 0x000fe80000100a00 */
[----:B------:R-:W-:Y:S01]  /*78f30*/  LDGSTS.E [R3+0x20c80], desc[UR60][R78.64], P1 ;  /* 0x20c800004e037fae */ /* 0x000fe2000892187c */
[----:B------:R-:W-:-:S03]  /*78f40*/  IMAD.MOV.U32 R37, RZ, RZ, R36 ;  /* 0x000000ffff257224 */ /* 0x000fc600078e0024 */
[----:B------:R3:W-:Y:S04]  /*78f50*/  STL.64 [R1+0x1298], R10 ;  /* 0x0012980a01007387 */ /* 0x0007e80000100a00 */
[----:B------:R-:W-:Y:S01]  /*78f60*/  LDGSTS.E [R3+0x21080], desc[UR60][R76.64], P1 ;  /* 0x210800004c037fae */ /* 0x000fe2000892187c */
[----:B------:R-:W-:-:S03]  /*78f70*/  IMAD.MOV.U32 R36, RZ, RZ, R7 ;  /* 0x000000ffff247224 */ /* 0x000fc600078e0007 */
        /* <DEDUP_REMOVED lines=40> */
[----:B------:R-:W4:Y:S04]  /*79200*/  LDL.LU R7, [R1+0x1e68] ;  /* 0x001e680001077983 */ /* 0x000f280000300800 */
[----:B------:R-:W-:Y:S04]  /*79210*/  LDGSTS.E [R3+0x27080], desc[UR60][R38.64], P1 ;  /* 0x2708000026037fae */ /* 0x000fe8000892187c */
[----:B------:R-:W-:Y:S04]  /*79220*/  LDGSTS.E [R3+0x27480], desc[UR60][R8.64], P1 ;  /* 0x2748000008037fae */ /* 0x000fe8000892187c */
[----:B------:R-:W-:Y:S04]  /*79230*/  LDGSTS.E [R3+0x27880], desc[UR60][R36.64], P1 ;  /* 0x2788000024037fae */ /* 0x000fe8000892187c */
[----:B------:R1:W-:Y:S04]  /*79240*/  LDGSTS.E [R3+0x27c80], desc[UR60][R34.64], P1 ;  /* 0x27c8000022037fae */ /* 0x0003e8000892187c */
[----:B------:R-:W4:Y:S04]  /*79250*/  LDL.LU R8, [R1+0x1ea8] ;  /* 0x001ea80001087983 */ /* 0x000f280000300800 */
        /* <DEDUP_REMOVED lines=9> */
[----:B------:R-:W-:-:S03]  /*792f0*/  IADD3.X R29, R29, R0, RZ, P2, !PT ;  /* 0x000000001d1d7210 */ /* 0x000fc600017fe4ff */
[----:B------:R-:W-:Y:S04]  /*79300*/  STL [R1+0x1da8], R31 ;  /* 0x001da81f01007387 */ /* 0x000fe80000100800 */
[----:B------:R1:W-:Y:S04]  /*79310*/  STL [R1+0x1d64], R29 ;  /* 0x001d641d01007387 */ /* 0x0003e80000100800 */
[----:B------:R-:W-:Y:S01]  /*79320*/  LDGSTS.E [R3+0x100], desc[UR60][R28.64], P1 ;  /* 0x001000001c037fae */ /* 0x000fe2000892187c */
[----:B--2---:R-:W-:-:S03]  /*79330*/  IMAD.X R32, R32, 0x1, R0, P4 ;  /* 0x0000000120207824 */ /* 0x004fc600020e0600 */
[----:B-1----:R-:W2:Y:S04]  /*79340*/  LDL.LU R29, [R1+0x1ee4] ;  /* 0x001ee400011d7983 */ /* 0x002ea80000300800 */
[----:B------:R1:W-:Y:S04]  /*79350*/  STL [R1+0x1da4], R32 ;  /* 0x001da42001007387 */ /* 0x0003e80000100800 */
[----:B------:R-:W2:Y:S01]  /*79360*/  LDL.LU R28, [R1+0x1f24] ;  /* 0x001f2400011c7983 */ /* 0x000ea20000300800 */
[----:B------:R-:W-:Y:S02]  /*79370*/  MOV R33, R32 ;  /* 0x0000002000217202 */ /* 0x000fe40000000f00 */
[-C--:B---3--:R-:W-:Y:S01]  /*79380*/  IADD3 R10, P2, R10, R4.reuse, RZ ;  /* 0x000000040a0a7210 */ /* 0x088fe20007f5e0ff */
[----:B-1----:R-:W-:Y:S01]  /*79390*/  IMAD.MOV.U32 R32, RZ, RZ, R31 ;  /* 0x000000ffff207224 */ /* 0x002fe200078e001f */
[----:B------:R-:W-:-:S03]  /*793a0*/  IADD3 R26, P4, R26, R4, RZ ;  /* 0x000000041a1a7210 */ /* 0x000fc60007f9e0ff */
[----:B------:R-:W-:Y:S01]  /*793b0*/  STL [R1+0x1de8], R10 ;  /* 0x001de80a01007387 */ /* 0x000fe20000100800 */
[----:B----4-:R-:W-:-:S03]  /*793c0*/  IMAD.X R24, R24, 0x1, R0, P2 ;  /* 0x0000000118187824 */ /* 0x010fc600010e0600 */
[----:B------:R1:W-:Y:S01]  /*793d0*/  LDGSTS.E [R3+0x500], desc[UR60][R32.64], P1 ;  /* 0x0050000020037fae */ /* 0x0003e2000892187c */
[----:B------:R-:W-:-:S03]  /*793e0*/  IADD3.X R30, R30, R0, RZ, P4, !PT ;  /* 0x000000001e1e7210 */ /* 0x000fc600027fe4ff */
[----:B------:R3:W-:Y:S01]  /*793f0*/  STL [R1+0x1de4], R24 ;  /* 0x001de41801007387 */ /* 0x0007e20000100800 */
[----:B------:R-:W-:-:S03]  /*79400*/  MOV R31, R30 ;  /* 0x0000001e001f7202 */ /* 0x000fc60000000f00 */
[----:B------:R-:W-:Y:S01]  /*79410*/  STL [R1+0x1e28], R26 ;  /* 0x001e281a01007387 */ /* 0x000fe20000100800 */
[----:B-1----:R-:W-:-:S03]  /*79420*/  IMAD.MOV.U32 R32, RZ, RZ, R10 ;  /* 0x000000ffff207224 */ /* 0x002fc600078e000a */
[----:B------:R1:W-:Y:S01]  /*79430*/  STL [R1+0x1e24], R30 ;  /* 0x001e241e01007387 */ /* 0x0003e20000100800 */
[----:B------:R-:W-:-:S03]  /*79440*/  IMAD.MOV.U32 R33, RZ, RZ, R24 ;  /* 0x000000ffff217224 */ /* 0x000fc600078e0018 */
[----:B---3--:R-:W3:Y:S04]  /*79450*/  LDL.LU R24, [R1+0x1f68] ;  /* 0x001f680001187983 */ /* 0x008ee80000300800 */
[----:B------:R4:W-:Y:S01]  /*79460*/  LDGSTS.E [R3+0x900], desc[UR60][R32.64], P1 ;  /* 0x0090000020037fae */ /* 0x0009e2000892187c */
[----:B-1----:R-:W-:-:S03]  /*79470*/  IMAD.MOV.U32 R30, RZ, RZ, R26 ;  /* 0x000000ffff1e7224 */ /* 0x002fc600078e001a */
[----:B------:R-:W3:Y:S01]  /*79480*/  LDL.LU R10, [R1+0x1fa8] ;  /* 0x001fa800010a7983 */ /* 0x000ee20000300800 */
[----:B------:R-:W-:-:S03]  /*79490*/  IADD3 R7, P2, R7, R4, RZ ;  /* 0x0000000407077210 */ /* 0x000fc60007f5e0ff */
[----:B------:R-:W-:Y:S04]  /*794a0*/  LDGSTS.E [R3+0xd00], desc[UR60][R30.64], P1 ;  /* 0x00d000001e037fae */ /* 0x000fe8000892187c */
[----:B------:R-:W3:Y:S04]  /*794b0*/  LDL.LU R30, [R1+0x1f64] ;  /* 0x001f6400011e7983 */ /* 0x000ee80000300800 */
[----:B------:R-:W3:Y:S01]  /*794c0*/  LDL.LU R26, [R1+0x1fa4] ;  /* 0x001fa400011a7983 */ /* 0x000ee20000300800 */
[----:B------:R-:W-:Y:S01]  /*794d0*/  IADD3 R8, P4, R8, R4, RZ ;  /* 0x0000000408087210 */ /* 0x000fe20007f9e0ff */
[----:B------:R-:W-:-:S02]  /*794e0*/  IMAD.X R25, R25, 0x1, R0, P2 ;  /* 0x0000000119197824 */ /* 0x000fc400010e0600 */
[----:B------:R-:W-:Y:S01]  /*794f0*/  STL [R1+0x1e68], R7 ;  /* 0x001e680701007387 */ /* 0x000fe20000100800 */
[----:B------:R-:W-:Y:S01]  /*79500*/  IADD3.X R27, R27, R0, RZ, P4, !PT ;  /* 0x000000001b1b7210 */ /* 0x000fe200027fe4ff */
[----:B----4-:R-:W-:Y:S02]  /*79510*/  IMAD.MOV.U32 R32, RZ, RZ, R7 ;  /* 0x000000ffff207224 */ /* 0x010fe400078e0007 */
[----:B------:R1:W-:Y:S01]  /*79520*/  STL [R1+0x1e64], R25 ;  /* 0x001e641901007387 */ /* 0x0003e20000100800 */
[----:B------:R-:W-:-:S03]  /*79530*/  IMAD.MOV.U32 R33, RZ, RZ, R25 ;  /* 0x000000ffff217224 */ /* 0x000fc600078e0019 */
[----:B------:R-:W-:Y:S04]  /*79540*/  STL [R1+0x1ea8], R8 ;  /* 0x001ea80801007387 */ /* 0x000fe80000100800 */
[----:B------:R4:W-:Y:S04]  /*79550*/  STL [R1+0x1ea4], R27 ;  /* 0x001ea41b01007387 */ /* 0x0009e80000100800 */
[----:B-1----:R-:W3:Y:S04]  /*79560*/  LDL.LU R25, [R1+0x1fe8] ;  /* 0x001fe80001197983 */ /* 0x002ee80000300800 */
[----:B------:R1:W-:Y:S04]  /*79570*/  LDGSTS.E [R3+0x1100], desc[UR60][R32.64], P1 ;  /* 0x0110000020037fae */ /* 0x0003e8000892187c */
[----:B------:R-:W3:Y:S01]  /*79580*/  LDL.LU R7, [R1+0x2028] ;  /* 0x0020280001077983 */ /* 0x000ee20000300800 */
[----:B-1----:R-:W-:Y:S01]  /*79590*/  IMAD.MOV.U32 R33, RZ, RZ, R27 ;  /* 0x000000ffff217224 */ /* 0x002fe200078e001b */
[----:B------:R-:W-:-:S02]  /*795a0*/  MOV R32, R8 ;  /* 0x0000000800207202 */ /* 0x000fc40000000f00 */
[----:B----4-:R-:W4:Y:S04]  /*795b0*/  LDL.LU R27, [R1+0x1fe4] ;  /* 0x001fe400011b7983 */ /* 0x010f280000300800 */
[----:B------:R-:W4:Y:S01]  /*795c0*/  LDL.LU R8, [R1+0x2024] ;  /* 0x0020240001087983 */ /* 0x000f220000300800 */
[-C--:B------:R-:W-:Y:S02]  /*795d0*/  IADD3 R11, P2, R11, R4.reuse, RZ ;  /* 0x000000040b0b7210 */ /* 0x080fe40007f5e0ff */
[----:B------:R-:W-:Y:S01]  /*795e0*/  IADD3 R9, P4, R9, R4, RZ ;  /* 0x0000000409097210 */ /* 0x000fe20007f9e0ff */
[----:B------:R1:W-:Y:S04]  /*795f0*/  LDGSTS.E [R3+0x1500], desc[UR60][R32.64], P1 ;  /* 0x0150000020037fae */ /* 0x0003e8000892187c */
[----:B------:R-:W-:Y:S01]  /*79600*/  STL [R1+0x1ee8], R11 ;  /* 0x001ee80b01007387 */ /* 0x000fe20000100800 */
[----:B-1----:R-:W-:-:S02]  /*79610*/  IMAD.MOV.U32 R32, RZ, RZ, R11 ;  /* 0x000000ffff207224 */ /* 0x002fc400078e000b */
[----:B--2---:R-:W-:-:S04]  /*79620*/  IMAD.X R29, R29, 0x1, R0, P2 ;  /* 0x000000011d1d7824 */ /* 0x004fc800010e0600 */
[----:B------:R-:W-:Y:S01]  /*79630*/  IMAD.MOV.U32 R33, RZ, RZ, R29 ;  /* 0x000000ffff217224 */ /* 0x000fe200078e001d */
[----:B------:R1:W-:Y:S01]  /*79640*/  STL [R1+0x1ee4], R29 ;  /* 0x001ee41d01007387 */ /* 0x0003e20000100800 */
[----:B------:R-:W-:-:S03]  /*79650*/  IADD3.X R28, R28, R0, RZ, P4, !PT ;  /* 0x000000001c1c7210 */ /* 0x000fc600027fe4ff */
[----:B------:R-:W-:Y:S04]  /*79660*/  STL [R1+0x1f28], R9 ;  /* 0x001f280901007387 */ /* 0x000fe80000100800 */
[----:B------:R2:W-:Y:S01]  /*79670*/  STL [R1+0x1f24], R28 ;  /* 0x001f241c01007387 */ /* 0x0005e20000100800 */
[----:B-1----:R-:W-:-:S03]  /*79680*/  MOV R29, R28 ;  /* 0x0000001c001d7202 */ /* 0x002fc60000000f00 */
[----:B------:R-:W4:Y:S04]  /*79690*/  LDL.LU R11, [R1+0x2068] ;  /* 0x00206800010b7983 */ /* 0x000f280000300800 */
[----:B------:R-:W-:Y:S01]  /*796a0*/  LDGSTS.E [R3+0x1900], desc[UR60][R32.64], P1 ;  /* 0x0190000020037fae */ /* 0x000fe2000892187c */
[----:B--2---:R-:W-:-:S03]  /*796b0*/  IMAD.MOV.U32 R28, RZ, RZ, R9 ;  /* 0x000000ffff1c7224 */ /* 0x004fc600078e0009 */
[----:B------:R-:W2:Y:S04]  /*796c0*/  LDL.LU R31, [R1+0x20a8] ;  /* 0x0020a800011f7983 */ /* 0x000ea80000300800 */
[----:B------:R-:W-:Y:S04]  /*796d0*/  LDGSTS.E [R3+0x1d00], desc[UR60][R28.64], P1 ;  /* 0x01d000001c037fae */ /* 0x000fe8000892187c */
[----:B------:R-:W2:Y:S04]  /*796e0*/  LDL.LU R29, [R1+0x2064] ;  /* 0x00206400011d7983 */ /* 0x000ea80000300800 */
[----:B------:R-:W2:Y:S01]  /*796f0*/  LDL.LU R32, [R1+0x20a4] ;  /* 0x0020a40001207983 */ /* 0x000ea20000300800 */
[----:B---3--:R-:W-:-:S02]  /*79700*/  IADD3 R24, P2, R24, R4, RZ ;  /* 0x0000000418187210 */ /* 0x008fc40007f5e0ff */
[----:B------:R-:W-:Y:S01]  /*79710*/  IADD3 R10, P4, R10, R4, RZ ;  /* 0x000000040a0a7210 */ /* 0x000fe20007f9e0ff */
[----:B------:R-:W3:Y:S04]  /*79720*/  LDL.LU R9, [R1+0x20e8] ;  /* 0x0020e80001097983 */ /* 0x000ee80000300800 */
[----:B------:R-:W3:Y:S01]  /*79730*/  LDL.LU R28, [R1+0x2128] ;  /* 0x00212800011c7983 */ /* 0x000ee20000300800 */
[----:B------:R-:W-:-:S03]  /*79740*/  IMAD.MOV.U32 R34, RZ, RZ, R24 ;  /* 0x000000ffff227224 */ /* 0x000fc600078e0018 */
[----:B------:R1:W-:Y:S01]  /*79750*/  STL [R1+0x1f68], R24 ;  /* 0x001f681801007387 */ /* 0x0003e20000100800 */
[----:B------:R-:W-:Y:S01]  /*79760*/  IMAD.X R30, R30, 0x1, R0, P2 ;  /* 0x000000011e1e7824 */ /* 0x000fe200010e0600 */
[----:B------:R-:W-:-:S04]  /*79770*/  IADD3.X R26, R26, R0, RZ, P4, !PT ;  /* 0x000000001a1a7210 */ /* 0x000fc800027fe4ff */
[----:B------:R1:W-:Y:S01]  /*79780*/  STL [R1+0x1f64], R30 ;  /* 0x001f641e01007387 */ /* 0x0003e20000100800 */
[----:B------:R-:W-:-:S03]  /*79790*/  IMAD.MOV.U32 R35, RZ, RZ, R30 ;  /* 0x000000ffff237224 */ /* 0x000fc600078e001e */
[----:B------:R1:W-:Y:S04]  /*797a0*/  STL [R1+0x1fa8], R10 ;  /* 0x001fa80a01007387 */ /* 0x0003e80000100800 */
[----:B------:R4:W-:Y:S04]  /*797b0*/  STL [R1+0x1fa4], R26 ;  /* 0x001fa41a01007387 */ /* 0x0009e80000100800 */
[----:B-1----:R-:W3:Y:S04]  /*797c0*/  LDL.LU R24, [R1+0x20e4] ;  /* 0x0020e40001187983 */ /* 0x002ee80000300800 */
[----:B------:R-:W3:Y:S01]  /*797d0*/  LDL.LU R30, [R1+0x2124] ;  /* 0x00212400011e7983 */ /* 0x000ee20000300800 */
[----:B------:R-:W-:-:S03]  /*797e0*/  IADD3 R25, P2, R25, R4, RZ ;  /* 0x0000000419197210 */ /* 0x000fc60007f5e0ff */
[----:B------:R1:W-:Y:S01]  /*797f0*/  LDGSTS.E [R3+0x2100], desc[UR60][R34.64], P1 ;  /* 0x0210000022037fae */ /* 0x0003e2000892187c */
[----:B------:R-:W-:Y:S02]  /*79800*/  IADD3 R7, P4, R7, R4, RZ ;  /* 0x0000000407077210 */ /* 0x000fe40007f9e0ff */
[----:B-1----:R-:W-:Y:S01]  /*79810*/  MOV R34, R10 ;  /* 0x0000000a00227202 */ /* 0x002fe20000000f00 */
[----:B------:R-:W-:Y:S01]  /*79820*/  IMAD.MOV.U32 R35, RZ, RZ, R26 ;  /* 0x000000ffff237224 */ /* 0x000fe200078e001a */
[----:B------:R-:W3:Y:S01]  /*79830*/  LDL.LU R10, [R1+0x2168] ;  /* 0x00216800010a7983 */ /* 0x000ee20000300800 */
[----:B----4-:R-:W-:-:S03]  /*79840*/  IMAD.X R27, R27, 0x1, R0, P2 ;  /* 0x000000011b1b7824 */ /* 0x010fc600010e0600 */
[----:B------:R-:W4:Y:S01]  /*79850*/  LDL.LU R26, [R1+0x21a8] ;  /* 0x0021a800011a7983 */ /* 0x000f220000300800 */
[----:B------:R-:W-:-:S03]  /*79860*/  IADD3.X R8, R8, R0, RZ, P4, !PT ;  /* 0x0000000008087210 */ /* 0x000fc600027fe4ff */
[----:B------:R1:W-:Y:S04]  /*79870*/  STL [R1+0x1fe8], R25 ;  /* 0x001fe81901007387 */ /* 0x0003e80000100800 */
[----:B------:R1:W-:Y:S04]  /*79880*/  STL [R1+0x1fe4], R27 ;  /* 0x001fe41b01007387 */ /* 0x0003e80000100800 */
[----:B------:R1:W-:Y:S04]  /*79890*/  LDGSTS.E [R3+0x2500], desc[UR60][R34.64], P1 ;  /* 0x0250000022037fae */ /* 0x0003e8000892187c */
[----:B------:R1:W-:Y:S04]  /*798a0*/  STL [R1+0x2028], R7 ;  /* 0x0020280701007387 */ /* 0x0003e80000100800 */
[----:B------:R1:W-:Y:S02]  /*798b0*/  STL [R1+0x2024], R8 ;  /* 0x0020240801007387 */ /* 0x0003e40000100800 */
[----:B-1----:R-:W-:-:S02]  /*798c0*/  IMAD.MOV.U32 R34, RZ, RZ, R25 ;  /* 0x000000ffff227224 */ /* 0x002fc400078e0019 */
[----:B------:R-:W4:Y:S01]  /*798d0*/  LDL.LU R25, [R1+0x2164] ;  /* 0x0021640001197983 */ /* 0x000f220000300800 */
[----:B------:R-:W-:-:S03]  /*798e0*/  IMAD.MOV.U32 R35, RZ, RZ, R27 ;  /* 0x000000ffff237224 */ /* 0x000fc600078e001b */
[----:B------:R-:W4:Y:S04]  /*798f0*/  LDL.LU R27, [R1+0x21a4] ;  /* 0x0021a400011b7983 */ /* 0x000f280000300800 */
[----:B------:R1:W-:Y:S02]  /*79900*/  LDGSTS.E [R3+0x2900], desc[UR60][R34.64], P1 ;  /* 0x0290000022037fae */ /* 0x0003e4000892187c */
[----:B-1----:R-:W-:Y:S01]  /*79910*/  MOV R34, R7 ;  /* 0x0000000700227202 */ /* 0x002fe20000000f00 */
[----:B------:R-:W-:Y:S01]  /*79920*/  IMAD.MOV.U32 R35, RZ, RZ, R8 ;  /* 0x000000ffff237224 */ /* 0x000fe200078e0008 */
[----:B------:R-:W4:Y:S04]  /*79930*/  LDL.LU R7, [R1+0x21e8] ;  /* 0x0021e80001077983 */ /* 0x000f280000300800 */
[----:B------:R-:W4:Y:S04]  /*79940*/  LDL.LU R8, [R1+0x2228] ;  /* 0x0022280001087983 */ /* 0x000f280000300800 */
[----:B------:R1:W-:Y:S01]  /*79950*/  LDGSTS.E [R3+0x2d00], desc[UR60][R34.64], P1 ;  /* 0x02d0000022037fae */ /* 0x0003e2000892187c */
[----:B------:R-:W-:-:S02]  /*79960*/  IADD3 R11, P2, R11, R4, RZ ;  /* 0x000000040b0b7210 */ /* 0x000fc40007f5e0ff */
[----:B--2---:R-:W-:-:S03]  /*79970*/  IADD3 R31, P4, R31, R4, RZ ;  /* 0x000000041f1f7210 */ /* 0x004fc60007f9e0ff */
        /* <DEDUP_REMOVED lines=8> */
[----:B-1----:R-:W4:Y:S04]  /*79a00*/  LDL.LU R29, [R1+0x21e4] ;  /* 0x0021e400011d7983 */ /* 0x002f280000300800 */
[----:B------:R-:W4:Y:S01]  /*79a10*/  LDL.LU R11, [R1+0x2224] ;  /* 0x00222400010b7983 */ /* 0x000f220000300800 */
[----:B---3--:R-:W-:-:S02]  /*79a20*/  IADD3 R9, P2, R9, R4, RZ ;  /* 0x0000000409097210 */ /* 0x008fc40007f5e0ff */
[----:B------:R-:W-:Y:S01]  /*79a30*/  IADD3 R28, P4, R28, R4, RZ ;  /* 0x000000041c1c7210 */ /* 0x000fe20007f9e0ff */
[----:B------:R-:W-:Y:S01]  /*79a40*/  LDGSTS.E [R3+0x3100], desc[UR60][R34.64], P1 ;  /* 0x0310000022037fae */ /* 0x000fe2000892187c */
[----:B------:R-:W-:Y:S01]  /*79a50*/  MOV R33, R32 ;  /* 0x0000002000217202 */ /* 0x000fe20000000f00 */
[----:B--2---:R-:W-:Y:S02]  /*79a60*/  IMAD.MOV.U32 R32, RZ, RZ, R31 ;  /* 0x000000ffff207224 */ /* 0x004fe400078e001f */
[----:B------:R1:W-:Y:S04]  /*79a70*/  STL [R1+0x20e8], R9 ;  /* 0x0020e80901007387 */ /* 0x0003e80000100800 */
[----:B------:R2:W-:Y:S01]  /*79a80*/  LDGSTS.E [R3+0x3500], desc[UR60][R32.64], P1 ;  /* 0x0350000020037fae */ /* 0x0005e2000892187c */
[----:B------:R-:W-:Y:S01]  /*79a90*/  IMAD.X R24, R24, 0x1, R0, P2 ;  /* 0x0000000118187824 */ /* 0x000fe200010e0600 */
[----:B------:R-:W-:-:S04]  /*79aa0*/  IADD3.X R30, R30, R0, RZ, P4, !PT ;  /* 0x000000001e1e7210 */ /* 0x000fc800027fe4ff */
[----:B------:R-:W-:Y:S01]  /*79ab0*/  STL [R1+0x20e4], R24 ;  /* 0x0020e41801007387 */ /* 0x000fe20000100800 */
[----:B--2---:R-:W-:Y:S02]  /*79ac0*/  IMAD.MOV.U32 R32, RZ, RZ, R9 ;  /* 0x000000ffff207224 */ /* 0x004fe400078e0009 */
[----:B------:R-:W-:Y:S01]  /*79ad0*/  IMAD.MOV.U32 R33, RZ, RZ, R24 ;  /* 0x000000ffff217224 */ /* 0x000fe200078e0018 */
[----:B------:R-:W-:Y:S01]  /*79ae0*/  STL [R1+0x2128], R28 ;  /* 0x0021281c01007387 */ /* 0x000fe20000100800 */
[----:B------:R-:W-:-:S03]  /*79af0*/  MOV R31, R30 ;  /* 0x0000001e001f7202 */ /* 0x000fc60000000f00 */
[----:B------:R2:W-:Y:S04]  /*79b00*/  STL [R1+0x2124], R30 ;  /* 0x0021241e01007387 */ /* 0x0005e80000100800 */
[----:B-1----:R-:W3:Y:S04]  /*79b10*/  LDL.LU R9, [R1+0x2268] ;  /* 0x0022680001097983 */ /* 0x002ee80000300800 */
[----:B------:R1:W-:Y:S01]  /*79b20*/  LDGSTS.E [R3+0x3900], desc[UR60][R32.64], P1 ;  /* 0x0390000020037fae */ /* 0x0003e2000892187c */
[----:B--2---:R-:W-:-:S03]  /*79b30*/  IMAD.MOV.U32 R30, RZ, RZ, R28 ;  /* 0x000000ffff1e7224 */ /* 0x004fc600078e001c */
[----:B------:R-:W2:Y:S01]  /*79b40*/  LDL.LU R24, [R1+0x22a8] ;  /* 0x0022a80001187983 */ /* 0x000ea20000300800 */
[----:B------:R-:W-:-:S03]  /*79b50*/  IADD3 R10, P2, R10, R4, RZ ;  /* 0x000000040a0a7210 */ /* 0x000fc60007f5e0ff */
[----:B------:R-:W-:Y:S01]  /*79b60*/  LDGSTS.E [R3+0x3d00], desc[UR60][R30.64], P1 ;  /* 0x03d000001e037fae */ /* 0x000fe2000892187c */
[----:B----4-:R-:W-:-:S03]  /*79b70*/  IADD3 R26, P4, R26, R4, RZ ;  /* 0x000000041a1a7210 */ /* 0x010fc60007f9e0ff */
[----:B------:R-:W4:Y:S04]  /*79b80*/  LDL.LU R30, [R1+0x2264] ;  /* 0x00226400011e7983 */ /* 0x000f280000300800 */
[----:B------:R-:W4:Y:S01]  /*79b90*/  LDL.LU R28, [R1+0x22a4] ;  /* 0x0022a400011c7983 */ /* 0x000f220000300800 */
[----:B-1----:R-:W-:Y:S02]  /*79ba0*/  IMAD.MOV.U32 R32, RZ, RZ, R10 ;  /* 0x000000ffff207224 */ /* 0x002fe400078e000a */
[----:B------:R-:W-:Y:S01]  /*79bb0*/  IMAD.X R25, R25, 0x1, R0, P2 ;  /* 0x0000000119197824 */ /* 0x000fe200010e0600 */
[----:B------:R-:W-:Y:S01]  /*79bc0*/  STL [R1+0x2168], R10 ;  /* 0x0021680a01007387 */ /* 0x000fe20000100800 */
[----:B------:R-:W-:-:S03]  /*79bd0*/  IADD3.X R27, R27, R0, RZ, P4, !PT ;  /* 0x000000001b1b7210 */ /* 0x000fc600027fe4ff */
[----:B------:R1:W-:Y:S01]  /*79be0*/  STL [R1+0x2164], R25 ;  /* 0x0021641901007387 */ /* 0x0003e20000100800 */
[----:B------:R-:W-:-:S03]  /*79bf0*/  IMAD.MOV.U32 R33, RZ, RZ, R25 ;  /* 0x000000ffff217224 */ /* 0x000fc600078e0019 */
[----:B------:R-:W-:Y:S04]  /*79c00*/  STL [R1+0x21a8], R26 ;  /* 0x0021a81a01007387 */ /* 0x000fe80000100800 */
[----:B------:R1:W-:Y:S04]  /*79c10*/  LDGSTS.E [R3+0x4100], desc[UR60][R32.64], P1 ;  /* 0x0410000020037fae */ /* 0x0003e8000892187c */
[----:B-1----:R-:W4:Y:S04]  /*79c20*/  LDL.LU R25, [R1+0x22e8] ;  /* 0x0022e80001197983 */ /* 0x002f280000300800 */
[----:B------:R1:W-:Y:S04]  /*79c30*/  STL [R1+0x21a4], R27 ;  /* 0x0021a41b01007387 */ /* 0x0003e80000100800 */
[----:B------:R-:W4:Y:S01]  /*79c40*/  LDL.LU R10, [R1+0x2328] ;  /* 0x00232800010a7983 */ /* 0x000f220000300800 */
[----:B------:R-:W-:Y:S01]  /*79c50*/  IMAD.MOV.U32 R33, RZ, RZ, R27 ;  /* 0x000000ffff217224 */ /* 0x000fe200078e001b */
[----:B------:R-:W-:-:S02]  /*79c60*/  MOV R32, R26 ;  /* 0x0000001a00207202 */ /* 0x000fc40000000f00 */
[----:B-1----:R-:W4:Y:S04]  /*79c70*/  LDL.LU R27, [R1+0x22e4] ;  /* 0x0022e400011b7983 */ /* 0x002f280000300800 */
[----:B------:R-:W4:Y:S01]  /*79c80*/  LDL.LU R26, [R1+0x2324] ;  /* 0x00232400011a7983 */ /* 0x000f220000300800 */
[-C--:B------:R-:W-:Y:S02]  /*79c90*/  IADD3 R7, P2, R7, R4.reuse, RZ ;  /* 0x0000000407077210 */ /* 0x080fe40007f5e0ff */
[----:B------:R-:W-:Y:S01]  /*79ca0*/  IADD3 R8, P4, R8, R4, RZ ;  /* 0x0000000408087210 */ /* 0x000fe20007f9e0ff */
[----:B------:R1:W-:Y:S04]  /*79cb0*/  LDGSTS.E [R3+0x4500], desc[UR60][R32.64], P1 ;  /* 0x0450000020037fae */ /* 0x0003e8000892187c */
[----:B------:R1:W-:Y:S02]  /*79cc0*/  STL [R1+0x21e8], R7 ;  /* 0x0021e80701007387 */ /* 0x0003e40000100800 */
[----:B-1----:R-:W-:Y:S01]  /*79cd0*/  IMAD.MOV.U32 R32, RZ, RZ, R7 ;  /* 0x000000ffff207224 */ /* 0x002fe200078e0007 */
[----:B------:R-:W-:Y:S01]  /*79ce0*/  MOV R34, R8 ;  /* 0x0000000800227202 */ /* 0x000fe20000000f00 */
[----:B------:R-:W-:Y:S01]  /*79cf0*/  IMAD.X R29, R29, 0x1, R0, P2 ;  /* 0x000000011d1d7824 */ /* 0x000fe200010e0600 */
[----:B------:R-:W-:-:S04]  /*79d00*/  IADD3.X R11, R11, R0, RZ, P4, !PT ;  /* 0x000000000b0b7210 */ /* 0x000fc800027fe4ff */
[----:B------:R-:W-:Y:S01]  /*79d10*/  STL [R1+0x21e4], R29 ;  /* 0x0021e41d01007387 */ /* 0x000fe20000100800 */
[----:B------:R-:W-:-:S03]  /*79d20*/  IMAD.MOV.U32 R33, RZ, RZ, R29 ;  /* 0x000000ffff217224 */ /* 0x000fc600078e001d */
[----:B------:R-:W-:Y:S04]  /*79d30*/  STL [R1+0x2228], R8 ;  /* 0x0022280801007387 */ /* 0x000fe80000100800 */
[----:B------:R-:W4:Y:S01]  /*79d40*/  LDL.LU R7, [R1+0x2368] ;  /* 0x0023680001077983 */ /* 0x000f220000300800 */
[----:B------:R-:W-:-:S03]  /*79d50*/  IMAD.MOV.U32 R35, RZ, RZ, R11 ;  /* 0x000000ffff237224 */ /* 0x000fc600078e000b */
[----:B------:R1:W-:Y:S04]  /*79d60*/  STL [R1+0x2224], R11 ;  /* 0x0022240b01007387 */ /* 0x0003e80000100800 */
[----:B------:R-:W4:Y:S04]  /*79d70*/  LDL.LU R31, [R1+0x23d8] ;  /* 0x0023d800011f7983 */ /* 0x000f280000300800 */
[----:B------:R-:W-:Y:S04]  /*79d80*/  LDGSTS.E [R3+0x4900], desc[UR60][R32.64], P1 ;  /* 0x0490000020037fae */ /* 0x000fe8000892187c */
[----:B-1----:R-:W4:Y:S04]  /*79d90*/  LDL.LU R11, [R1+0x2364] ;  /* 0x00236400010b7983 */ /* 0x002f280000300800 */
[----:B------:R1:W-:Y:S04]  /*79da0*/  LDGSTS.E [R3+0x4d00], desc[UR60][R34.64], P1 ;  /* 0x04d0000022037fae */ /* 0x0003e8000892187c */
[----:B------:R-:W4:Y:S01]  /*79db0*/  LDL.LU R32, [R1+0x23d4] ;  /* 0x0023d40001207983 */ /* 0x000f220000300800 */
[----:B---3--:R-:W-:-:S03]  /*79dc0*/  IADD3 R9, P2, R9, R4, RZ ;  /* 0x0000000409097210 */ /* 0x008fc60007f5e0ff */
[----:B------:R-:W3:Y:S04]  /*79dd0*/  LDL.LU R8, [R1+0x2410] ;  /* 0x0024100001087983 */ /* 0x000ee80000300800 */
[----:B------:R-:W3:Y:S01]  /*79de0*/  LDL.LU R29, [R1+0x2448] ;  /* 0x00244800011d7983 */ /* 0x000ee20000300800 */
[----:B--2---:R-:W-:-:S03]  /*79df0*/  IADD3 R24, P4, R24, R4, RZ ;  /* 0x0000000418187210 */ /* 0x004fc60007f9e0ff */
[----:B------:R2:W-:Y:S01]  /*79e00*/  STL [R1+0x2268], R9 ;  /* 0x0022680901007387 */ /* 0x0005e20000100800 */
[----:B-1----:R-:W-:Y:S02]  /*79e10*/  IMAD.MOV.U32 R34, RZ, RZ, R9 ;  /* 0x000000ffff227224 */ /* 0x002fe400078e0009 */
[----:B----4-:R-:W-:Y:S01]  /*79e20*/  IMAD.X R30, R30, 0x1, R0, P2 ;  /* 0x000000011e1e7824 */ /* 0x010fe200010e0600 */
[----:B------:R-:W-:-:S04]  /*79e30*/  IADD3.X R28, R28, R0, RZ, P4, !PT ;  /* 0x000000001c1c7210 */ /* 0x000fc800027fe4ff */
[----:B------:R1:W-:Y:S01]  /*79e40*/  STL [R1+0x2264], R30 ;  /* 0x0022641e01007387 */ /* 0x0003e20000100800 */
[----:B------:R-:W-:-:S03]  /*79e50*/  IMAD.MOV.U32 R35, RZ, RZ, R30 ;  /* 0x000000ffff237224 */ /* 0x000fc600078e001e */
[----:B------:R4:W-:Y:S04]  /*79e60*/  STL [R1+0x22a8], R24 ;  /* 0x0022a81801007387 */ /* 0x0009e80000100800 */
[----:B------:R-:W-:Y:S04]  /*79e70*/  STL [R1+0x22a4], R28 ;  /* 0x0022a41c01007387 */ /* 0x000fe80000100800 */
[----:B--2---:R-:W2:Y:S04]  /*79e80*/  LDL.LU R9, [R1+0x240c] ;  /* 0x00240c0001097983 */ /* 0x004ea80000300800 */
[----:B-1----:R-:W2:Y:S04]  /*79e90*/  LDL.LU R30, [R1+0x2444] ;  /* 0x00244400011e7983 */ /* 0x002ea80000300800 */
[----:B------:R1:W-:Y:S01]  /*79ea0*/  LDGSTS.E [R3+0x5100], desc[UR60][R34.64], P1 ;  /* 0x0510000022037fae */ /* 0x0003e2000892187c */
[----:B------:R-:W-:-:S02]  /*79eb0*/  IADD3 R25, P2, R25, R4, RZ ;  /* 0x0000000419197210 */ /* 0x000fc40007f5e0ff */
[----:B------:R-:W-:Y:S01]  /*79ec0*/  IADD3 R10, P4, R10, R4, RZ ;  /* 0x000000040a0a7210 */ /* 0x000fe20007f9e0ff */
[----:B-1----:R-:W-:Y:S01]  /*79ed0*/  IMAD.MOV.U32 R35, RZ, RZ, R28 ;  /* 0x000000ffff237224 */ /* 0x002fe200078e001c */
[----:B------:R-:W-:Y:S02]  /*79ee0*/  MOV R34, R24 ;  /* 0x0000001800227202 */ /* 0x000fe40000000f00 */
[----:B----4-:R-:W4:Y:S01]  /*79ef0*/  LDL.LU R24, [R1+0x2480] ;  /* 0x0024800001187983 */ /* 0x010f220000300800 */
[----:B------:R-:W-:-:S03]  /*79f00*/  IMAD.X R27, R27, 0x1, R0, P2 ;  /* 0x000000011b1b7824 */ /* 0x000fc600010e0600 */
[----:B------:R1:W-:Y:S01]  /*79f10*/  STL [R1+0x22e8], R25 ;  /* 0x0022e81901007387 */ /* 0x0003e20000100800 */
[----:B------:R-:W-:-:S03]  /*79f20*/  IADD3.X R26, R26, R0, RZ, P4, !PT ;  /* 0x000000001a1a7210 */ /* 0x000fc600027fe4ff */
[----:B------:R1:W-:Y:S04]  /*79f30*/  LDGSTS.E [R3+0x5500], desc[UR60][R34.64], P1 ;  /* 0x0550000022037fae */ /* 0x0003e8000892187c */
[----:B------:R1:W-:Y:S04]  /*79f40*/  STL [R1+0x22e4], R27 ;  /* 0x0022e41b01007387 */ /* 0x0003e80000100800 */
[----:B------:R1:W-:Y:S02]  /*79f50*/  STL [R1+0x2328], R10 ;  /* 0x0023280a01007387 */ /* 0x0003e40000100800 */
[----:B-1----:R-:W-:-:S02]  /*79f60*/  IMAD.MOV.U32 R34, RZ, RZ, R25 ;  /* 0x000000ffff227224 */ /* 0x002fc400078e0019 */
[----:B------:R-:W4:Y:S01]  /*79f70*/  LDL.LU R25, [R1+0x247c] ;  /* 0x00247c0001197983 */ /* 0x000f220000300800 */
[----:B------:R-:W-:-:S03]  /*79f80*/  IMAD.MOV.U32 R35, RZ, RZ, R27 ;  /* 0x000000ffff237224 */ /* 0x000fc600078e001b */
[----:B------:R-:W-:Y:S04]  /*79f90*/  STL [R1+0x2324], R26 ;  /* 0x0023241a01007387 */ /* 0x000fe80000100800 */
[----:B------:R-:W4:Y:S04]  /*79fa0*/  LDL.LU R28, [R1+0x24c4] ;  /* 0x0024c400011c7983 */ /* 0x000f280000300800 */
[----:B------:R-:W4:Y:S04]  /*79fb0*/  LDL.LU R27, [R1+0x24c8] ;  /* 0x0024c800011b7983 */ /* 0x000f280000300800 */
[----:B------:R1:W-:Y:S02]  /*79fc0*/  LDGSTS.E [R3+0x5900], desc[UR60][R34.64], P1 ;  /* 0x0590000022037fae */ /* 0x0003e4000892187c */
[----:B-1----:R-:W-:Y:S01]  /*79fd0*/  MOV R34, R10 ;  /* 0x0000000a00227202 */ /* 0x002fe20000000f00 */
[----:B------:R-:W-:Y:S01]  /*79fe0*/  IMAD.MOV.U32 R35, RZ, RZ, R26 ;  /* 0x000000ffff237224 */ /* 0x000fe200078e001a */
[----:B------:R-:W4:Y:S04]  /*79ff0*/  LDL.LU R10, [R1+0x24f8] ;  /* 0x0024f800010a7983 */ /* 0x000f280000300800 */
[----:B------:R1:W-:Y:S01]  /*7a000*/  LDGSTS.E [R3+0x5d00], desc[UR60][R34.64], P1 ;  /* 0x05d0000022037fae */ /* 0x0003e2000892187c */
[----:B------:R-:W-:-:S02]  /*7a010*/  IADD3 R7, P2, R7, R4, RZ ;  /* 0x0000000407077210 */ /* 0x000fc40007f5e0ff */
[----:B------:R-:W-:-:S03]  /*7a020*/  IADD3 R31, P4, R31, R4, RZ ;  /* 0x000000041f1f7210 */ /* 0x000fc60007f9e0ff */
[----:B------:R-:W-:Y:S01]  /*7a030*/  STL [R1+0x2368], R7 ;  /* 0x0023680701007387 */ /* 0x000fe20000100800 */
[----:B------:R-:W-:-:S04]  /*7a040*/  IMAD.X R11, R11, 0x1, R0, P2 ;  /* 0x000000010b0b7824 */ /* 0x000fc800010e0600 */
[----:B-1----:R-:W-:Y:S01]  /*7a050*/  IMAD.MOV.U32 R35, RZ, RZ, R11 ;  /* 0x000000ffff237224 */ /* 0x002fe200078e000b */
[----:B------:R1:W-:Y:S01]  /*7a060*/  STL [R1+0x2364], R11 ;  /* 0x0023640b01007387 */ /* 0x0003e20000100800 */
[----:B------:R-:W-:-:S03]  /*7a070*/  IADD3.X R32, R32, R0, RZ, P4, !PT ;  /* 0x0000000020207210 */ /* 0x000fc600027fe4ff */
[----:B------:R-:W-:Y:S01]  /*7a080*/  STL [R1+0x23d8], R31 ;  /* 0x0023d81f01007387 */ /* 0x000fe20000100800 */
[----:B------:R-:W-:-:S03]  /*7a090*/  IMAD.MOV.U32 R34, RZ, RZ, R7 ;  /* 0x000000ffff227224 */ /* 0x000fc600078e0007 */
[----:B-1----:R-:W4:Y:S04]  /*7a0a0*/  LDL.LU R11, [R1+0x24f4] ;  /* 0x0024f400010b7983 */ /* 0x002f280000300800 */
[----:B------:R1:W-:Y:S04]  /*7a0b0*/  STL [R1+0x23d4], R32 ;  /* 0x0023d42001007387 */ /* 0x0003e80000100800 */
[----:B------:R-:W4:Y:S04]  /*7a0c0*/  LDL.LU R26, [R1+0x2524] ;  /* 0x00252400011a7983 */ /* 0x000f280000300800 */
[----:B------:R-:W4:Y:S01]  /*7a0d0*/  LDL.LU R7, [R1+0x2528] ;  /* 0x0025280001077983 */ /* 0x000f220000300800 */
[----:B---3--:R-:W-:-:S02]  /*7a0e0*/  IADD3 R8, P2, R8, R4, RZ ;  /* 0x0000000408087210 */ /* 0x008fc40007f5e0ff */
[----:B------:R-:W-:Y:S01]  /*7a0f0*/  IADD3 R29, P4, R29, R4, RZ ;  /* 0x000000041d1d7210 */ /* 0x000fe20007f9e0ff */
[----:B------:R-:W-:Y:S01]  /*7a100*/  LDGSTS.E [R3+0x6100], desc[UR60][R34.64], P1 ;  /* 0x0610000022037fae */ /* 0x000fe2000892187c */
[----:B------:R-:W-:Y:S01]  /*7a110*/  MOV R33, R32 ;  /* 0x0000002000217202 */ /* 0x000fe20000000f00 */
[----:B-1----:R-:W-:Y:S02]  /*7a120*/  IMAD.MOV.U32 R32, RZ, RZ, R31 ;  /* 0x000000ffff207224 */ /* 0x002fe400078e001f */
[----:B------:R-:W-:Y:S04]  /*7a130*/  STL [R1+0x2410], R8 ;  /* 0x0024100801007387 */ /* 0x000fe80000100800 */
[----:B------:R-:W-:Y:S01]  /*7a140*/  LDGSTS.E [R3+0x6500], desc[UR60][R32.64], P1 ;  /* 0x0650000020037fae */ /* 0x000fe2000892187c */
[----:B--2---:R-:W-:Y:S01]  /*7a150*/  IMAD.X R9, R9, 0x1, R0, P2 ;  /* 0x0000000109097824 */ /* 0x004fe200010e0600 */
[----:B------:R-:W-:-:S04]  /*7a160*/  IADD3.X R30, R30, R0, RZ, P4, !PT ;  /* 0x000000001e1e7210 */ /* 0x000fc800027fe4ff */
[----:B------:R1:W-:Y:S04]  /*7a170*/  STL [R1+0x240c], R9 ;  /* 0x00240c0901007387 */ /* 0x0003e80000100800 */
[----:B------:R-:W-:Y:S04]  /*7a180*/  STL [R1+0x2448], R29 ;  /* 0x0024481d01007387 */ /* 0x000fe80000100800 */
[----:B------:R-:W-:Y:S04]  /*7a190*/  LDGSTS.E [R3+0x6900], desc[UR60][R8.64], P1 ;  /* 0x0690000008037fae */ /* 0x000fe8000892187c */
[----:B------:R2:W-:Y:S04]  /*7a1a0*/  STL [R1+0x2444], R30 ;  /* 0x0024441e01007387 */ /* 0x0005e80000100800 */
[----:B-1----:R-:W3:Y:S01]  /*7a1b0*/  LDL.LU.64 R8, [R1+0x1240] ;  /* 0x0012400001087983 */ /* 0x002ee20000300a00 */
[----:B----4-:R-:W-:-:S03]  /*7a1c0*/  IADD3 R24, P2, R24, R4, RZ ;  /* 0x0000000418187210 */ /* 0x010fc60007f5e0ff */
[----:B------:R-:W4:Y:S01]  /*7a1d0*/  LDL.LU.64 R44, [R1+0x1218] ;  /* 0x00121800012c7983 */ /* 0x000f220000300a00 */
[----:B------:R-:W-:Y:S02]  /*7a1e0*/  IMAD.MOV.U32 R31, RZ, RZ, R30 ;  /* 0x000000ffff1f7224 */ /* 0x000fe400078e001e */
[----:B--2---:R-:W-:Y:S01]  /*7a1f0*/  IMAD.MOV.U32 R30, RZ, RZ, R29 ;  /* 0x000000ffff1e7224 */ /* 0x004fe200078e001d */
[----:B------:R-:W2:Y:S04]  /*7a200*/  LDL.LU.64 R36, [R1+0x1210] ;  /* 0x0012100001247983 */ /* 0x000ea80000300a00 */
[----:B------:R-:W-:Y:S04]  /*7a210*/  STL [R1+0x2480], R24 ;  /* 0x0024801801007387 */ /* 0x000fe80000100800 */
[----:B------:R1:W-:Y:S01]  /*7a220*/  LDGSTS.E [R3+0x6d00], desc[UR60][R30.64], P1 ;  /* 0x06d000001e037fae */ /* 0x0003e2000892187c */
[----:B------:R-:W-:-:S05]  /*7a230*/  IADD3.X R25, R25, R0, RZ, P2, !PT ;  /* 0x0000000019197210 */ /* 0x000fca00017fe4ff */
[----:B------:R1:W-:Y:S01]  /*7a240*/  STL [R1+0x247c], R25 ;  /* 0x00247c1901007387 */ /* 0x0003e20000100800 */
[----:B------:R-:W-:Y:S01]  /*7a250*/  IADD3 R27, P4, R27, R4, RZ ;  /* 0x000000041b1b7210 */ /* 0x000fe20007f9e0ff */
[----:B-1----:R-:W-:Y:S01]  /*7a260*/  IMAD.MOV.U32 R30, RZ, RZ, R24 ;  /* 0x000000ffff1e7224 */ /* 0x002fe200078e0018 */
[----:B------:R-:W-:-:S03]  /*7a270*/  MOV R31, R25 ;  /* 0x00000019001f7202 */ /* 0x000fc60000000f00 */
[----:B------:R-:W-:Y:S04]  /*7a280*/  STL [R1+0x24c8], R27 ;  /* 0x0024c81b01007387 */ /* 0x000fe80000100800 */
[----:B------:R-:W2:Y:S01]  /*7a290*/  LDL.LU.64 R24, [R1+0x1208] ;  /* 0x0012080001187983 */ /* 0x000ea20000300a00 */
[----:B------:R-:W-:-:S03]  /*7a2a0*/  IMAD.X R28, R28, 0x1, R0, P4 ;  /* 0x000000011c1c7824 */ /* 0x000fc600020e0600 */
[----:B------:R-:W-:Y:S04]  /*7a2b0*/  LDGSTS.E [R3+0x7100], desc[UR60][R30.64], P1 ;  /* 0x071000001e037fae */ /* 0x000fe8000892187c */
[----:B------:R1:W-:Y:S01]  /*7a2c0*/  STL [R1+0x24c4], R28 ;  /* 0x0024c41c01007387 */ /* 0x0003e20000100800 */
[----:B------:R-:W-:-:S03]  /*7a2d0*/  IADD3 R10, P2, R10, R4, RZ ;  /* 0x000000040a0a7210 */ /* 0x000fc60007f5e0ff */
[----:B------:R-:W2:Y:S01]  /*7a2e0*/  LDL.LU.64 R42, [R1+0x1200] ;  /* 0x00120000012a7983 */ /* 0x000ea20000300a00 */
[----:B------:R-:W-:-:S03]  /*7a2f0*/  IMAD.MOV.U32 R29, RZ, RZ, R28 ;  /* 0x000000ffff1d7224 */ /* 0x000fc600078e001c */
[----:B------:R-:W2:Y:S01]  /*7a300*/  LDL.LU.64 R32, [R1+0x11f8] ;  /* 0x0011f80001207983 */ /* 0x000ea20000300a00 */
[----:B-1----:R-:W-:-:S03]  /*7a310*/  IMAD.MOV.U32 R28, RZ, RZ, R27 ;  /* 0x000000ffff1c7224 */ /* 0x002fc600078e001b */
[----:B------:R-:W-:Y:S04]  /*7a320*/  STL [R1+0x24f8], R10 ;  /* 0x0024f80a01007387 */ /* 0x000fe80000100800 */
[----:B------:R1:W-:Y:S02]  /*7a330*/  LDGSTS.E [R3+0x7500], desc[UR60][R28.64], P1 ;  /* 0x075000001c037fae */ /* 0x0003e4000892187c */
[----:B-1----:R-:W-:Y:S01]  /*7a340*/  IMAD.MOV.U32 R28, RZ, RZ, R10 ;  /* 0x000000ffff1c7224 */ /* 0x002fe200078e000a */
[----:B------:R-:W-:-:S04]  /*7a350*/  IADD3.X R11, R11, R0, RZ, P2, !PT ;  /* 0x000000000b0b7210 */ /* 0x000fc800017fe4ff */
[----:B------:R-:W-:Y:S01]  /*7a360*/  MOV R29, R11 ;  /* 0x0000000b001d7202 */ /* 0x000fe20000000f00 */
[----:B------:R1:W-:Y:S04]  /*7a370*/  STL [R1+0x24f4], R11 ;  /* 0x0024f40b01007387 */ /* 0x0003e80000100800 */
[----:B------:R1:W-:Y:S01]  /*7a380*/  LDGSTS.E [R3+0x7900], desc[UR60][R28.64], P1 ;  /* 0x079000001c037fae */ /* 0x0003e2000892187c */
[----:B------:R-:W-:-:S05]  /*7a390*/  IADD3 R7, P4, R7, R4, RZ ;  /* 0x0000000407077210 */ /* 0x000fca0007f9e0ff */
[----:B------:R-:W-:Y:S01]  /*7a3a0*/  IMAD.X R26, R26, 0x1, R0, P4 ;  /* 0x000000011a1a7824 */ /* 0x000fe200020e0600 */
[----:B------:R-:W-:Y:S04]  /*7a3b0*/  STL [R1+0x2528], R7 ;  /* 0x0025280701007387 */ /* 0x000fe80000100800 */
[----:B-1----:R-:W2:Y:S04]  /*7a3c0*/  LDL.LU.64 R10, [R1+0x11f0] ;  /* 0x0011f000010a7983 */ /* 0x002ea80000300a00 */
[----:B------:R1:W-:Y:S04]  /*7a3d0*/  STL [R1+0x2524], R26 ;  /* 0x0025241a01007387 */ /* 0x0003e80000100800 */
[----:B------:R-:W2:Y:S04]  /*7a3e0*/  LDL.LU.64 R40, [R1+0x11e8] ;  /* 0x0011e80001287983 */ /* 0x000ea80000300a00 */
[----:B------:R-:W2:Y:S04]  /*7a3f0*/  LDL.LU.64 R34, [R1+0x11e0] ;  /* 0x0011e00001227983 */ /* 0x000ea80000300a00 */
[----:B------:R-:W2:Y:S01]  /*7a400*/  LDL.LU.64 R38, [R1+0x11d8] ;  /* 0x0011d80001267983 */ /* 0x000ea20000300a00 */
[----:B------:R-:W-:-:S03]  /*7a410*/  IMAD.MOV.U32 R29, RZ, RZ, R26 ;  /* 0x000000ffff1d7224 */ /* 0x000fc600078e001a */
[----:B-1----:R-:W2:Y:S01]  /*7a420*/  LDL.LU.64 R26, [R1+0x11d0] ;  /* 0x0011d000011a7983 */ /* 0x002ea20000300a00 */
[----:B------:R-:W-:-:S03]  /*7a430*/  IMAD.MOV.U32 R28, RZ, RZ, R7 ;  /* 0x000000ffff1c7224 */ /* 0x000fc600078e0007 */
[----:B------:R-:W2:Y:S04]  /*7a440*/  LDL.LU.64 R30, [R1+0x11c8] ;  /* 0x0011c800011e7983 */ /* 0x000ea80000300a00 */
[----:B------:R1:W-:Y:S04]  /*7a450*/  LDGSTS.E [R3+0x7d00], desc[UR60][R28.64], P1 ;  /* 0x07d000001c037fae */ /* 0x0003e8000892187c */
[----:B------:R-:W2:Y:S01]  /*7a460*/  LDL.LU.64 R28, [R1+0x11c0] ;  /* 0x0011c000011c7983 */ /* 0x000ea20000300a00 */
[----:B---3--:R-:W-:-:S04]  /*7a470*/  IADD3 R82, P2, R8, R4, RZ ;  /* 0x0000000408527210 */ /* 0x008fc80007f5e0ff */
[----:B------:R-:W-:Y:S02]  /*7a480*/  IADD3.X R252, R9, R0, RZ, P2, !PT ;  /* 0x0000000009fc7210 */ /* 0x000fe400017fe4ff */
[-C--:B----4-:R-:W-:Y:S01]  /*7a490*/  IADD3 R80, P2, R44, R4.reuse, RZ ;  /* 0x000000042c507210 */ /* 0x090fe20007f5e0ff */
[----:B------:R-:W1:Y:S04]  /*7a4a0*/  LDL.LU.64 R8, [R1+0x11b8] ;  /* 0x0011b80001087983 */ /* 0x000e680000300a00 */
[----:B------:R-:W-:Y:S01]  /*7a4b0*/  IMAD.X R81, R45, 0x1, R0, P2 ;  /* 0x000000012d517824 */ /* 0x000fe200010e0600 */
[----:B--2---:R-:W-:-:S05]  /*7a4c0*/  IADD3 R78, P2, R36, R4, RZ ;  /* 0x00000004244e7210 */ /* 0x004fca0007f5e0ff */
[----:B------:R-:W-:Y:S02]  /*7a4d0*/  IMAD.X R79, R37, 0x1, R0, P2 ;  /* 0x00000001254f7824 */ /* 0x000fe400010e0600 */
[----:B------:R-:W2:Y:S01]  /*7a4e0*/  LDL.LU.64 R36, [R1+0x11b0] ;  /* 0x0011b00001247983 */ /* 0x000ea20000300a00 */
[----:B------:R-:W-:-:S04]  /*7a4f0*/  IADD3 R76, P2, R24, R4, RZ ;  /* 0x00000004184c7210 */ /* 0x000fc80007f5e0ff */
        /* <DEDUP_REMOVED lines=18> */
[--C-:B------:R-:W-:Y:S01]  /*7a620*/  IMAD.X R62, R27, 0x1, R0.reuse, P2 ;  /* 0x000000011b3e7824 */ /* 0x100fe200010e0600 */
[-C--:B------:R-:W-:Y:S01]  /*7a630*/  IADD3 R59, P2, R30, R4.reuse, RZ ;  /* 0x000000041e3b7210 */ /* 0x080fe20007f5e0ff */
[----:B------:R-:W4:Y:S04]  /*7a640*/  LDL.LU.64 R26, [R1+0x1188] ;  /* 0x00118800011a7983 */ /* 0x000f280000300a00 */
[----:B------:R-:W-:Y:S01]  /*7a650*/  IMAD.X R60, R31, 0x1, R0, P2 ;  /* 0x000000011f3c7824 */ /* 0x000fe200010e0600 */
[----:B------:R-:W-:-:S04]  /*7a660*/  IADD3 R30, P2, R28, R4, RZ ;  /* 0x000000041c1e7210 */ /* 0x000fc80007f5e0ff */
[----:B------:R-:W-:Y:S02]  /*7a670*/  IADD3.X R31, R29, R0, RZ, P2, !PT ;  /* 0x000000001d1f7210 */ /* 0x000fe400017fe4ff */
[----:B-1----:R-:W-:-:S05]  /*7a680*/  IADD3 R28, P2, R8, R4, RZ ;  /* 0x00000004081c7210 */ /* 0x002fca0007f5e0ff */
[----:B------:R-:W-:Y:S02]  /*7a690*/  IMAD.X R29, R9, 0x1, R0, P2 ;  /* 0x00000001091d7824 */ /* 0x000fe400010e0600 */
[----:B------:R-:W4:Y:S01]  /*7a6a0*/  LDL.LU.64 R8, [R1+0x1180] ;  /* 0x0011800001087983 */ /* 0x000f220000300a00 */
[----:B--2---:R-:W-:-:S05]  /*7a6b0*/  IADD3 R57, P2, R36, R4, RZ ;  /* 0x0000000424397210 */ /* 0x004fca0007f5e0ff */
[----:B------:R-:W-:Y:S01]  /*7a6c0*/  IMAD.X R58, R37, 0x1, R0, P2 ;  /* 0x00000001253a7824 */ /* 0x000fe200010e0600 */
[----:B---3--:R-:W-:-:S04]  /*7a6d0*/  IADD3 R55, P2, R24, R4, RZ ;  /* 0x0000000418377210 */ /* 0x008fc80007f5e0ff */
[----:B------:R-:W-:Y:S02]  /*7a6e0*/  IADD3.X R56, R25, R0, RZ, P2, !PT ;  /* 0x0000000019387210 */ /* 0x000fe400017fe4ff */
[----:B------:R-:W2:Y:S01]  /*7a6f0*/  LDL.LU.64 R24, [R1+0x1178] ;  /* 0x0011780001187983 */ /* 0x000ea20000300a00 */
[----:B----4-:R-:W-:-:S05]  /*7a700*/  IADD3 R53, P2, R32, R4, RZ ;  /* 0x0000000420357210 */ /* 0x010fca0007f5e0ff */
[----:B------:R-:W-:Y:S01]  /*7a710*/  IMAD.X R54, R33, 0x1, R0, P2 ;  /* 0x0000000121367824 */ /* 0x000fe200010e0600 */
[----:B------:R-:W-:-:S05]  /*7a720*/  IADD3 R51, P2, R10, R4, RZ ;  /* 0x000000040a337210 */ /* 0x000fca0007f5e0ff */
[----:B------:R-:W-:Y:S02]  /*7a730*/  IMAD.X R52, R11, 0x1, R0, P2 ;  /* 0x000000010b347824 */ /* 0x000fe400010e0600 */
[----:B------:R-:W3:Y:S04]  /*7a740*/  LDL.LU.64 R10, [R1+0x1170] ;  /* 0x00117000010a7983 */ /* 0x000ee80000300a00 */
[----:B------:R-:W4:Y:S04]  /*7a750*/  LDL.LU.64 R44, [R1+0x1168] ;  /* 0x00116800012c7983 */ /* 0x000f280000300a00 */
[----:B------:R-:W4:Y:S04]  /*7a760*/  LDL.LU.64 R42, [R1+0x1160] ;  /* 0x00116000012a7983 */ /* 0x000f280000300a00 */
[----:B------:R-:W4:Y:S04]  /*7a770*/  LDL.LU.64 R40, [R1+0x1158] ;  /* 0x0011580001287983 */ /* 0x000f280000300a00 */
[----:B------:R-:W4:Y:S01]  /*7a780*/  LDL.LU.64 R38, [R1+0x1150] ;  /* 0x0011500001267983 */ /* 0x000f220000300a00 */
[----:B------:R-:W-:-:S03]  /*7a790*/  IADD3 R32, P2, R34, R4, RZ ;  /* 0x0000000422207210 */ /* 0x000fc60007f5e0ff */
[----:B------:R-:W4:Y:S01]  /*7a7a0*/  LDL.LU.64 R36, [R1+0x1148] ;  /* 0x0011480001247983 */ /* 0x000f220000300a00 */
[----:B------:R-:W-:-:S03]  /*7a7b0*/  IADD3.X R33, R35, R0, RZ, P2, !PT ;  /* 0x0000000023217210 */ /* 0x000fc600017fe4ff */
[----:B------:R-:W4:Y:S01]  /*7a7c0*/  LDL.LU.64 R34, [R1+0x1140] ;  /* 0x0011400001227983 */ /* 0x000f220000300a00 */
[----:B------:R-:W-:-:S05]  /*7a7d0*/  IADD3 R49, P2, R26, R4, RZ ;  /* 0x000000041a317210 */ /* 0x000fca0007f5e0ff */
[----:B------:R-:W-:Y:S01]  /*7a7e0*/  IMAD.X R50, R27, 0x1, R0, P2 ;  /* 0x000000011b327824 */ /* 0x000fe200010e0600 */
[----:B------:R-:W-:-:S05]  /*7a7f0*/  IADD3 R26, P2, R8, R4, RZ ;  /* 0x00000004081a7210 */ /* 0x000fca0007f5e0ff */
[----:B------:R-:W-:Y:S01]  /*7a800*/  IMAD.X R27, R9, 0x1, R0, P2 ;  /* 0x00000001091b7824 */ /* 0x000fe200010e0600 */
[----:B--2---:R-:W-:-:S04]  /*7a810*/  IADD3 R8, P2, R24, R4, RZ ;  /* 0x0000000418087210 */ /* 0x004fc80007f5e0ff */
[----:B------:R-:W-:Y:S02]  /*7a820*/  IADD3.X R9, R25, R0, RZ, P2, !PT ;  /* 0x0000000019097210 */ /* 0x000fe400017fe4ff */
[----:B------:R-:W2:Y:S04]  /*7a830*/  LDL.LU.64 R24, [R1+0x1138] ;  /* 0x0011380001187983 */ /* 0x000ea80000300a00 */
[----:B------:R-:W2:Y:S04]  /*7a840*/  LDL.LU.64 R86, [R1+0x1130] ;  /* 0x0011300001567983 */ /* 0x000ea80000300a00 */
[----:B------:R-:W2:Y:S01]  /*7a850*/  LDL.LU.64 R84, [R1+0x1128] ;  /* 0x0011280001547983 */ /* 0x000ea20000300a00 */
        /* <DEDUP_REMOVED lines=9> */
[----:B---3--:R-:W-:-:S05]  /*7a8f0*/  IADD3 R47, P2, R10, R4, RZ ;  /* 0x000000040a2f7210 */ /* 0x008fca0007f5e0ff */
        /* <DEDUP_REMOVED lines=13> */
[----:B--2---:R-:W-:-:S05]  /*7a9d0*/  IADD3 R35, P2, R24, R4, RZ ;  /* 0x0000000418237210 */ /* 0x004fca0007f5e0ff */
        /* <DEDUP_REMOVED lines=13> */
[----:B------:R-:W-:Y:S02]  /*7aab0*/  IMAD.X R24, R85, 0x1, R0, P2 ;  /* 0x0000000155187824 */ /* 0x000fe400010e0600 */
[----:B------:R-:W-:Y:S01]  /*7aac0*/  IMAD.MOV.U32 R66, RZ, RZ, R63 ;  /* 0x000000ffff427224 */ /* 0x000fe200078e003f */
[----:B------:R-:W-:Y:S01]  /*7aad0*/  MOV R85, R252 ;  /* 0x000000fc00557202 */ /* 0x000fe20000000f00 */
[----:B------:R-:W-:Y:S02]  /*7aae0*/  IMAD.MOV.U32 R63, RZ, RZ, R62 ;  /* 0x000000ffff3f7224 */ /* 0x000fe400078e003e */
[----:B------:R-:W-:Y:S01]  /*7aaf0*/  IMAD.MOV.U32 R62, RZ, RZ, R61 ;  /* 0x000000ffff3e7224 */ /* 0x000fe200078e003d */
[----:B------:R-:W-:Y:S01]  /*7ab00*/  MOV R61, R60 ;  /* 0x0000003c003d7202 */ /* 0x000fe20000000f00 */
[----:B------:R-:W-:-:S02]  /*7ab10*/  IMAD.MOV.U32 R60, RZ, RZ, R59 ;  /* 0x000000ffff3c7224 */ /* 0x000fc400078e003b */
[----:B------:R-:W-:Y:S01]  /*7ab20*/  IMAD.MOV.U32 R59, RZ, RZ, R58 ;  /* 0x000000ffff3b7224 */ /* 0x000fe200078e003a */
        /* <DEDUP_REMOVED lines=26> */
[----:B------:R1:W-:Y:S01]  /*7acd0*/  STL.64 [R1+0x11b8], R28 ;  /* 0x0011b81c01007387 */ /* 0x0003e20000100a00 */
        /* <DEDUP_REMOVED lines=11> */
[----:B------:R-:W-:Y:S04]  /*7ad90*/  LDGSTS.E [R3+0x20100], desc[UR60][R84.64], P1 ;  /* 0x2010000054037fae */ /* 0x000fe8000892187c */
[----:B------:R-:W-:Y:S01]  /*7ada0*/  STL.64 [R1+0x1188], R50 ;  /* 0x0011883201007387 */ /* 0x000fe20000100a00 */
[----:B------:R-:W-:-:S03]  /*7adb0*/  IMAD.MOV.U32 R39, RZ, RZ, R38 ;  /* 0x000000ffff277224 */ /* 0x000fc600078e0026 */
[----:B------:R-:W-:Y:S04]  /*7adc0*/  LDGSTS.E [R3+0x20500], desc[UR60][R82.64], P1 ;  /* 0x2050000052037fae */ /* 0x000fe8000892187c */
[----:B------:R-:W-:Y:S01]  /*7add0*/  STL.64 [R1+0x1180], R26 ;  /* 0x0011801a01007387 */ /* 0x000fe20000100a00 */
[----:B------:R-:W-:-:S03]  /*7ade0*/  IMAD.MOV.U32 R38, RZ, RZ, R37 ;  /* 0x000000ffff267224 */ /* 0x000fc600078e0025 */
[----:B------:R-:W-:Y:S04]  /*7adf0*/  LDGSTS.E [R3+0x20900], desc[UR60][R80.64], P1 ;  /* 0x2090000050037fae */ /* 0x000fe8000892187c */
[----:B------:R3:W-:Y:S01]  /*7ae00*/  STL.64 [R1+0x1178], R8 ;  /* 0x0011780801007387 */ /* 0x0007e20000100a00 */
[----:B------:R-:W-:-:S03]  /*7ae10*/  MOV R37, R36 ;  /* 0x0000002400257202 */ /* 0x000fc60000000f00 */
[----:B------:R-:W-:Y:S04]  /*7ae20*/  LDGSTS.E [R3+0x20d00], desc[UR60][R78.64], P1 ;  /* 0x20d000004e037fae */ /* 0x000fe8000892187c */
[----:B------:R-:W-:Y:S01]  /*7ae30*/  STL.64 [R1+0x1170], R48 ;  /* 0x0011703001007387 */ /* 0x000fe20000100a00 */
[----:B------:R-:W-:-:S03]  /*7ae40*/  IMAD.MOV.U32 R36, RZ, RZ, R35 ;  /* 0x000000ffff247224 */ /* 0x000fc600078e0023 */
[----:B------:R-:W-:Y:S04]  /*7ae50*/  LDGSTS.E [R3+0x21100], desc[UR60][R76.64], P1 ;  /* 0x211000004c037fae */ /* 0x000fe8000892187c */
[----:B------:R4:W-:Y:S01]  /*7ae60*/  STL.64 [R1+0x1168], R10 ;  /* 0x0011680a01007387 */ /* 0x0009e20000100a00 */
[----:B------:R-:W-:-:S03]  /*7ae70*/  IMAD.MOV.U32 R35, RZ, RZ, R34 ;  /* 0x000000ffff237224 */ /* 0x000fc600078e0022 */
[----:B------:R-:W-:Y:S04]  /*7ae80*/  LDGSTS.E [R3+0x21500], desc[UR60][R74.64], P1 ;  /* 0x215000004a037fae */ /* 0x000fe8000892187c */
[----:B------:R-:W-:Y:S01]  /*7ae90*/  STL.64 [R1+0x1160], R46 ;  /* 0x0011602e01007387 */ /* 0x000fe20000100a00 */
        /* <DEDUP_REMOVED lines=29> */
[----:B-1----:R-:W4:Y:S04]  /*7b070*/  LDL.LU R28, [R1+0x1d70] ;  /* 0x001d7000011c7983 */ /* 0x002f280000300800 */
[----:B------:R-:W4:Y:S04]  /*7b080*/  LDL.LU R31, [R1+0x1db0] ;  /* 0x001db000011f7983 */ /* 0x000f280000300800 */
[----:B------:R-:W4:Y:S04]  /*7b090*/  LDL.LU R29, [R1+0x1d6c] ;  /* 0x001d6c00011d7983 */ /* 0x000f280000300800 */
        /* <DEDUP_REMOVED lines=17> */
[----:B------:R-:W4:Y:S04]  /*7b1b0*/  LDL.LU R24, [R1+0x1ef0] ;  /* 0x001ef00001187983 */ /* 0x000f280000300800 */
[----:B------:R-:W4:Y:S01]  /*7b1c0*/  LDL.LU R8, [R1+0x1f30] ;  /* 0x001f300001087983 */ /* 0x000f220000300800 */
[----:B------:R-:W-:Y:S01]  /*7b1d0*/  IMAD.IADD R3, R3, 0x1, R5 ;  /* 0x0000000103037824 */ /* 0x000fe200078e0205 */
[-C--:B------:R-:W-:Y:S02]  /*7b1e0*/  IADD3 R28, P2, R28, R4.reuse, RZ ;  /* 0x000000041c1c7210 */ /* 0x080fe40007f5e0ff */
[----:B------:R-:W-:Y:S02]  /*7b1f0*/  IADD3 R31, P4, R31, R4, RZ ;  /* 0x000000041f1f7210 */ /* 0x000fe40007f9e0ff */
[----:B------:R-:W-:Y:S01]  /*7b200*/  IADD3.X R29, R29, R0, RZ, P2, !PT ;  /* 0x000000001d1d7210 */ /* 0x000fe200017fe4ff */
[----:B------:R-:W-:Y:S02]  /*7b210*/  STL [R1+0x1d70], R28 ;  /* 0x001d701c01007387 */ /* 0x000fe40000100800 */
[----:B--2---:R-:W-:-:S02]  /*7b220*/  IMAD.X R32, R32, 0x1, R0, P4 ;  /* 0x0000000120207824 */ /* 0x004fc400020e0600 */
[----:B------:R-:W-:Y:S04]  /*7b230*/  STL [R1+0x1db0], R31 ;  /* 0x001db01f01007387 */ /* 0x000fe80000100800 */
[----:B------:R1:W-:Y:S04]  /*7b240*/  STL [R1+0x1d6c], R29 ;  /* 0x001d6c1d01007387 */ /* 0x0003e80000100800 */
[----:B------:R-:W-:Y:S04]  /*7b250*/  LDGSTS.E [R3+0x180], desc[UR60][R28.64], P1 ;  /* 0x001800001c037fae */ /* 0x000fe8000892187c */
[----:B-1----:R-:W2:Y:S04]  /*7b260*/  LDL.LU R29, [R1+0x1eec] ;  /* 0x001eec00011d7983 */ /* 0x002ea80000300800 */
[----:B------:R1:W-:Y:S04]  /*7b270*/  STL [R1+0x1dac], R32 ;  /* 0x001dac2001007387 */ /* 0x0003e80000100800 */
[----:B------:R-:W2:Y:S01]  /*7b280*/  LDL.LU R28, [R1+0x1f2c] ;  /* 0x001f2c00011c7983 */ /* 0x000ea20000300800 */
[----:B---3--:R-:W-:-:S02]  /*7b290*/  IADD3 R9, P2, R9, R4, RZ ;  /* 0x0000000409097210 */ /* 0x008fc40007f5e0ff */
[----:B------:R-:W-:Y:S02]  /*7b2a0*/  IADD3 R26, P4, R26, R4, RZ ;  /* 0x000000041a1a7210 */ /* 0x000fe40007f9e0ff */
[----:B------:R-:W-:Y:S01]  /*7b2b0*/  MOV R33, R32 ;  /* 0x0000002000217202 */ /* 0x000fe20000000f00 */
[----:B----4-:R-:W-:Y:S01]  /*7b2c0*/  IMAD.X R11, R11, 0x1, R0, P2 ;  /* 0x000000010b0b7824 */ /* 0x010fe200010e0600 */
[----:B------:R-:W-:Y:S01]  /*7b2d0*/  IADD3.X R30, R30, R0, RZ, P4, !PT ;  /* 0x000000001e1e7210 */ /* 0x000fe200027fe4ff */
[----:B-1----:R-:W-:Y:S01]  /*7b2e0*/  IMAD.MOV.U32 R32, RZ, RZ, R31 ;  /* 0x000000ffff207224 */ /* 0x002fe200078e001f */
[----:B------:R-:W-:Y:S04]  /*7b2f0*/  STL [R1+0x1df0], R9 ;  /* 0x001df00901007387 */ /* 0x000fe80000100800 */
[----:B------:R-:W-:Y:S04]  /*7b300*/  STL [R1+0x1dec], R11 ;  /* 0x001dec0b01007387 */ /* 0x000fe80000100800 */
[----:B------:R-:W-:Y:S04]  /*7b310*/  STL [R1+0x1e30], R26 ;  /* 0x001e301a01007387 */ /* 0x000fe80000100800 */
[----:B------:R1:W-:Y:S04]  /*7b320*/  STL [R1+0x1e2c], R30 ;  /* 0x001e2c1e01007387 */ /* 0x0003e80000100800 */
[----:B------:R3:W-:Y:S01]  /*7b330*/  LDGSTS.E [R3+0x580], desc[UR60][R32.64], P1 ;  /* 0x0058000020037fae */ /* 0x0007e2000892187c */
[----:B------:R-:W-:Y:S01]  /*7b340*/  MOV R31, R30 ;  /* 0x0000001e001f7202 */ /* 0x000fe20000000f00 */
[----:B-1----:R-:W-:-:S02]  /*7b350*/  IMAD.MOV.U32 R30, RZ, RZ, R26 ;  /* 0x000000ffff1e7224 */ /* 0x002fc400078e001a */
[----:B---3--:R-:W-:Y:S02]  /*7b360*/  IMAD.MOV.U32 R32, RZ, RZ, R9 ;  /* 0x000000ffff207224 */ /* 0x008fe400078e0009 */
[----:B------:R-:W-:Y:S02]  /*7b370*/  IMAD.MOV.U32 R33, RZ, RZ, R11 ;  /* 0x000000ffff217224 */ /* 0x000fe400078e000b */
[----:B------:R-:W3:Y:S04]  /*7b380*/  LDL.LU R11, [R1+0x1f70] ;  /* 0x001f7000010b7983 */ /* 0x000ee80000300800 */
[----:B------:R1:W-:Y:S04]  /*7b390*/  LDGSTS.E [R3+0x980], desc[UR60][R32.64], P1 ;  /* 0x0098000020037fae */ /* 0x0003e8000892187c */
[----:B------:R-:W4:Y:S04]  /*7b3a0*/  LDL.LU R9, [R1+0x1fb0] ;  /* 0x001fb00001097983 */ /* 0x000f280000300800 */
[----:B------:R-:W-:Y:S01]  /*7b3b0*/  LDGSTS.E [R3+0xd80], desc[UR60][R30.64], P1 ;  /* 0x00d800001e037fae */ /* 0x000fe2000892187c */
[----:B------:R-:W-:-:S02]  /*7b3c0*/  IADD3 R7, P2, R7, R4, RZ ;  /* 0x0000000407077210 */ /* 0x000fc40007f5e0ff */
[----:B------:R-:W-:Y:S01]  /*7b3d0*/  IADD3 R10, P4, R10, R4, RZ ;  /* 0x000000040a0a7210 */ /* 0x000fe20007f9e0ff */
[----:B------:R-:W4:Y:S04]  /*7b3e0*/  LDL.LU R30, [R1+0x1f6c] ;  /* 0x001f6c00011e7983 */ /* 0x000f280000300800 */
[----:B------:R-:W4:Y:S01]  /*7b3f0*/  LDL.LU R26, [R1+0x1fac] ;  /* 0x001fac00011a7983 */ /* 0x000f220000300800 */
[----:B------:R-:W-:Y:S01]  /*7b400*/  IMAD.X R25, R25, 0x1, R0, P2 ;  /* 0x0000000119197824 */ /* 0x000fe200010e0600 */
[----:B------:R-:W-:Y:S02]  /*7b410*/  IADD3.X R27, R27, R0, RZ, P4, !PT ;  /* 0x000000001b1b7210 */ /* 0x000fe400027fe4ff */
[----:B------:R-:W-:Y:S04]  /*7b420*/  STL [R1+0x1e70], R7 ;  /* 0x001e700701007387 */ /* 0x000fe80000100800 */
[----:B------:R1:W-:Y:S02]  /*7b430*/  STL [R1+0x1e6c], R25 ;  /* 0x001e6c1901007387 */ /* 0x0003e40000100800 */
[----:B-1----:R-:W-:-:S02]  /*7b440*/  IMAD.MOV.U32 R32, RZ, RZ, R7 ;  /* 0x000000ffff207224 */ /* 0x002fc400078e0007 */
[----:B------:R-:W-:Y:S01]  /*7b450*/  IMAD.MOV.U32 R33, RZ, RZ, R25 ;  /* 0x000000ffff217224 */ /* 0x000fe200078e0019 */
[----:B------:R-:W-:Y:S04]  /*7b460*/  STL [R1+0x1eb0], R10 ;  /* 0x001eb00a01007387 */ /* 0x000fe80000100800 */
[----:B------:R1:W-:Y:S04]  /*7b470*/  STL [R1+0x1eac], R27 ;  /* 0x001eac1b01007387 */ /* 0x0003e80000100800 */
[----:B------:R1:W-:Y:S04]  /*7b480*/  LDGSTS.E [R3+0x1180], desc[UR60][R32.64], P1 ;  /* 0x0118000020037fae */ /* 0x0003e8000892187c */
[----:B------:R-:W4:Y:S04]  /*7b490*/  LDL.LU R25, [R1+0x1ff0] ;  /* 0x001ff00001197983 */ /* 0x000f280000300800 */
[----:B------:R-:W4:Y:S01]  /*7b4a0*/  LDL.LU R7, [R1+0x2030] ;  /* 0x0020300001077983 */ /* 0x000f220000300800 */
[----:B-1----:R-:W-:Y:S01]  /*7b4b0*/  IMAD.MOV.U32 R33, RZ, RZ, R27 ;  /* 0x000000ffff217224 */ /* 0x002fe200078e001b */
[----:B------:R-:W-:-:S02]  /*7b4c0*/  MOV R32, R10 ;  /* 0x0000000a00207202 */ /* 0x000fc40000000f00 */
[----:B------:R-:W4:Y:S04]  /*7b4d0*/  LDL.LU R27, [R1+0x1fec] ;  /* 0x001fec00011b7983 */ /* 0x000f280000300800 */
[----:B------:R-:W4:Y:S01]  /*7b4e0*/  LDL.LU R10, [R1+0x202c] ;  /* 0x00202c00010a7983 */ /* 0x000f220000300800 */
[-C--:B------:R-:W-:Y:S02]  /*7b4f0*/  IADD3 R24, P2, R24, R4.reuse, RZ ;  /* 0x0000000418187210 */ /* 0x080fe40007f5e0ff */
[----:B------:R-:W-:Y:S01]  /*7b500*/  IADD3 R8, P4, R8, R4, RZ ;  /* 0x0000000408087210 */ /* 0x000fe20007f9e0ff */
[----:B------:R1:W-:Y:S04]  /*7b510*/  LDGSTS.E [R3+0x1580], desc[UR60][R32.64], P1 ;  /* 0x0158000020037fae */ /* 0x0003e8000892187c */
[----:B------:R2:W-:Y:S01]  /*7b520*/  STL [R1+0x1ef0], R24 ;  /* 0x001ef01801007387 */ /* 0x0005e20000100800 */
[----:B-1----:R-:W-:-:S02]  /*7b530*/  IMAD.MOV.U32 R32, RZ, RZ, R24 ;  /* 0x000000ffff207224 */ /* 0x002fc400078e0018 */
[----:B--2---:R-:W-:Y:S01]  /*7b540*/  IMAD.X R29, R29, 0x1, R0, P2 ;  /* 0x000000011d1d7824 */ /* 0x004fe200010e0600 */
[----:B------:R-:W-:-:S03]  /*7b550*/  IADD3.X R28, R28, R0, RZ, P4, !PT ;  /* 0x000000001c1c7210 */ /* 0x000fc600027fe4ff */
[----:B------:R-:W-:Y:S01]  /*7b560*/  IMAD.MOV.U32 R33, RZ, RZ, R29 ;  /* 0x000000ffff217224 */ /* 0x000fe200078e001d */
[----:B------:R1:W-:Y:S04]  /*7b570*/  STL [R1+0x1eec], R29 ;  /* 0x001eec1d01007387 */ /* 0x0003e80000100800 */
[----:B------:R-:W-:Y:S04]  /*7b580*/  STL [R1+0x1f30], R8 ;  /* 0x001f300801007387 */ /* 0x000fe80000100800 */
[----:B------:R2:W-:Y:S04]  /*7b590*/  STL [R1+0x1f2c], R28 ;  /* 0x001f2c1c01007387 */ /* 0x0005e80000100800 */
[----:B------:R-:W4:Y:S04]  /*7b5a0*/  LDL.LU R24, [R1+0x2070] ;  /* 0x0020700001187983 */ /* 0x000f280000300800 */
[----:B------:R-:W-:Y:S04]  /*7b5b0*/  LDGSTS.E [R3+0x1980], desc[UR60][R32.64], P1 ;  /* 0x0198000020037fae */ /* 0x000fe8000892187c */
[----:B------:R-:W4:Y:S01]  /*7b5c0*/  LDL.LU R31, [R1+0x20b0] ;  /* 0x0020b000011f7983 */ /* 0x000f220000300800 */
[----:B-1----:R-:W-:Y:S01]  /*7b5d0*/  MOV R29, R28 ;  /* 0x0000001c001d7202 */ /* 0x002fe20000000f00 */
[----:B--2---:R-:W-:-:S05]  /*7b5e0*/  IMAD.MOV.U32 R28, RZ, RZ, R8 ;  /* 0x000000ffff1c7224 */ /* 0x004fca00078e0008 */
[----:B------:R-:W-:Y:S04]  /*7b5f0*/  LDGSTS.E [R3+0x1d80], desc[UR60][R28.64], P1 ;  /* 0x01d800001c037fae */ /* 0x000fe8000892187c */
[----:B------:R-:W2:Y:S04]  /*7b600*/  LDL.LU R29, [R1+0x206c] ;  /* 0x00206c00011d7983 */ /* 0x000ea80000300800 */
[----:B------:R-:W2:Y:S01]  /*7b610*/  LDL.LU R32, [R1+0x20ac] ;  /* 0x0020ac0001207983 */ /* 0x000ea20000300800 */
[-C--:B---3--:R-:W-:Y:S02]  /*7b620*/  IADD3 R11, P2, R11, R4.reuse, RZ ;  /* 0x000000040b0b7210 */ /* 0x088fe40007f5e0ff */
[----:B----4-:R-:W-:Y:S01]  /*7b630*/  IADD3 R9, P4, R9, R4, RZ ;  /* 0x0000000409097210 */ /* 0x010fe20007f9e0ff */
[----:B------:R-:W3:Y:S04]  /*7b640*/  LDL.LU R8, [R1+0x20f0] ;  /* 0x0020f00001087983 */ /* 0x000ee80000300800 */
[----:B------:R-:W4:Y:S04]  /*7b650*/  LDL.LU R28, [R1+0x2130] ;  /* 0x00213000011c7983 */ /* 0x000f280000300800 */
[----:B------:R1:W-:Y:S01]  /*7b660*/  STL [R1+0x1f70], R11 ;  /* 0x001f700b01007387 */ /* 0x0003e20000100800 */
[----:B------:R-:W-:Y:S01]  /*7b670*/  IMAD.X R30, R30, 0x1, R0, P2 ;  /* 0x000000011e1e7824 */ /* 0x000fe200010e0600 */
[----:B------:R-:W-:Y:S01]  /*7b680*/  IADD3.X R26, R26, R0, RZ, P4, !PT ;  /* 0x000000001a1a7210 */ /* 0x000fe200027fe4ff */
[----:B------:R-:W-:-:S03]  /*7b690*/  IMAD.MOV.U32 R34, RZ, RZ, R11 ;  /* 0x000000ffff227224 */ /* 0x000fc600078e000b */
[----:B------:R1:W-:Y:S04]  /*7b6a0*/  STL [R1+0x1f6c], R30 ;  /* 0x001f6c1e01007387 */ /* 0x0003e80000100800 */
[----:B------:R1:W-:Y:S04]  /*7b6b0*/  STL [R1+0x1fb0], R9 ;  /* 0x001fb00901007387 */ /* 0x0003e80000100800 */
[----:B------:R1:W-:Y:S04]  /*7b6c0*/  STL [R1+0x1fac], R26 ;  /* 0x001fac1a01007387 */ /* 0x0003e80000100800 */
[----:B-1----:R-:W4:Y:S01]  /*7b6d0*/  LDL.LU R11, [R1+0x20ec] ;  /* 0x0020ec00010b7983 */ /* 0x002f220000300800 */
[----:B------:R-:W-:Y:S01]  /*7b6e0*/  IMAD.MOV.U32 R35, RZ, RZ, R30 ;  /* 0x000000ffff237224 */ /* 0x000fe200078e001e */
[----:B------:R-:W-:-:S02]  /*7b6f0*/  IADD3 R25, P2, R25, R4, RZ ;  /* 0x0000000419197210 */ /* 0x000fc40007f5e0ff */
[----:B------:R-:W-:Y:S01]  /*7b700*/  IADD3 R7, P4, R7, R4, RZ ;  /* 0x0000000407077210 */ /* 0x000fe20007f9e0ff */
[----:B------:R-:W4:Y:S04]  /*7b710*/  LDL.LU R30, [R1+0x212c] ;  /* 0x00212c00011e7983 */ /* 0x000f280000300800 */
[----:B------:R1:W-:Y:S01]  /*7b720*/  LDGSTS.E [R3+0x2180], desc[UR60][R34.64], P1 ;  /* 0x0218000022037fae */ /* 0x0003e2000892187c */
[----:B------:R-:W-:Y:S01]  /*7b730*/  IMAD.X R27, R27, 0x1, R0, P2 ;  /* 0x000000011b1b7824 */ /* 0x000fe200010e0600 */
[----:B------:R-:W-:Y:S02]  /*7b740*/  IADD3.X R10, R10, R0, RZ, P4, !PT ;  /* 0x000000000a0a7210 */ /* 0x000fe400027fe4ff */
[----:B-1----:R-:W-:Y:S01]  /*7b750*/  MOV R34, R9 ;  /* 0x0000000900227202 */ /* 0x002fe20000000f00 */
[----:B------:R-:W-:Y:S01]  /*7b760*/  IMAD.MOV.U32 R35, RZ, RZ, R26 ;  /* 0x000000ffff237224 */ /* 0x000fe200078e001a */
[----:B------:R-:W4:Y:S04]  /*7b770*/  LDL.LU R9, [R1+0x2170] ;  /* 0x0021700001097983 */ /* 0x000f280000300800 */
[----:B------:R-:W4:Y:S04]  /*7b780*/  LDL.LU R26, [R1+0x21b0] ;  /* 0x0021b000011a7983 */ /* 0x000f280000300800 */
        /* <DEDUP_REMOVED lines=16> */
[----:B------:R-:W-:-:S03]  /*7b890*/  IADD3 R31, P4, R31, R4, RZ ;  /* 0x000000041f1f7210 */ /* 0x000fc60007f9e0ff */
[----:B------:R-:W-:Y:S01]  /*7b8a0*/  STL [R1+0x2070], R24 ;  /* 0x0020701801007387 */ /* 0x000fe20000100800 */
[----:B-1----:R-:W-:Y:S02]  /*7b8b0*/  IMAD.MOV.U32 R34, RZ, RZ, R24 ;  /* 0x000000ffff227224 */ /* 0x002fe400078e0018 */
[----:B--2---:R-:W-:Y:S01]  /*7b8c0*/  IMAD.X R29, R29, 0x1, R0, P2 ;  /* 0x000000011d1d7824 */ /* 0x004fe200010e0600 */
[----:B------:R-:W-:-:S04]  /*7b8d0*/  IADD3.X R32, R32, R0, RZ, P4, !PT ;  /* 0x0000000020207210 */ /* 0x000fc800027fe4ff */
[----:B------:R1:W-:Y:S04]  /*7b8e0*/  STL [R1+0x206c], R29 ;  /* 0x00206c1d01007387 */ /* 0x0003e80000100800 */
[----:B------:R-:W-:Y:S01]  /*7b8f0*/  STL [R1+0x20b0], R31 ;  /* 0x0020b01f01007387 */ /* 0x000fe20000100800 */
[----:B------:R-:W-:-:S03]  /*7b900*/  IMAD.MOV.U32 R35, RZ, RZ, R29 ;  /* 0x000000ffff237224 */ /* 0x000fc600078e001d */
[----:B------:R2:W-:Y:S01]  /*7b910*/  STL [R1+0x20ac], R32 ;  /* 0x0020ac2001007387 */ /* 0x0005e20000100800 */
[-C--:B---3--:R-:W-:Y:S02]  /*7b920*/  IADD3 R8, P2, R8, R4.reuse, RZ ;  /* 0x0000000408087210 */ /* 0x088fe40007f5e0ff */
[----:B----4-:R-:W-:Y:S02]  /*7b930*/  IADD3 R28, P4, R28, R4, RZ ;  /* 0x000000041c1c7210 */ /* 0x010fe40007f9e0ff */
[----:B------:R-:W-:Y:S01]  /*7b940*/  MOV R33, R32 ;  /* 0x0000002000217202 */ /* 0x000fe20000000f00 */
[----:B------:R-:W-:Y:S04]  /*7b950*/  LDGSTS.E [R3+0x3180], desc[UR60][R34.64], P1 ;  /* 0x0318000022037fae */ /* 0x000fe8000892187c */
[----:B-1----:R-:W3:Y:S04]  /*7b960*/  LDL.LU R29, [R1+0x21ec] ;  /* 0x0021ec00011d7983 */ /* 0x002ee80000300800 */
[----:B------:R-:W4:Y:S04]  /*7b970*/  LDL.LU R24, [R1+0x222c] ;  /* 0x00222c0001187983 */ /* 0x000f280000300800 */
[----:B------:R-:W-:Y:S01]  /*7b980*/  STL [R1+0x20f0], R8 ;  /* 0x0020f00801007387 */ /* 0x000fe20000100800 */
[----:B--2---:R-:W-:-:S02]  /*7b990*/  IMAD.MOV.U32 R32, RZ, RZ, R31 ;  /* 0x000000ffff207224 */ /* 0x004fc400078e001f */
[----:B------:R-:W-:-:S03]  /*7b9a0*/  IMAD.X R11, R11, 0x1, R0, P2 ;  /* 0x000000010b0b7824 */ /* 0x000fc600010e0600 */
[----:B------:R1:W-:Y:S01]  /*7b9b0*/  LDGSTS.E [R3+0x3580], desc[UR60][R32.64], P1 ;  /* 0x0358000020037fae */ /* 0x0003e2000892187c */
[----:B------:R-:W-:-:S03]  /*7b9c0*/  IADD3.X R30, R30, R0, RZ, P4, !PT ;  /* 0x000000001e1e7210 */ /* 0x000fc600027fe4ff */
[----:B------:R2:W-:Y:S04]  /*7b9d0*/  STL [R1+0x20ec], R11 ;  /* 0x0020ec0b01007387 */ /* 0x0005e80000100800 */
[----:B------:R-:W-:Y:S01]  /*7b9e0*/  STL [R1+0x2130], R28 ;  /* 0x0021301c01007387 */ /* 0x000fe20000100800 */
[----:B------:R-:W-:-:S03]  /*7b9f0*/  MOV R31, R30 ;  /* 0x0000001e001f7202 */ /* 0x000fc60000000f00 */
[----:B------:R2:W-:Y:S01]  /*7ba00*/  STL [R1+0x212c], R30 ;  /* 0x00212c1e01007387 */ /* 0x0005e20000100800 */
[----:B-1----:R-:W-:Y:S02]  /*7ba10*/  IMAD.MOV.U32 R32, RZ, RZ, R8 ;  /* 0x000000ffff207224 */ /* 0x002fe400078e0008 */
[----:B------:R-:W-:Y:S02]  /*7ba20*/  IMAD.MOV.U32 R33, RZ, RZ, R11 ;  /* 0x000000ffff217224 */ /* 0x000fe400078e000b */
[----:B--2---:R-:W2:Y:S04]  /*7ba30*/  LDL.LU R11, [R1+0x2270] ;  /* 0x00227000010b7983 */ /* 0x004ea80000300800 */
[----:B------:R1:W-:Y:S04]  /*7ba40*/  LDGSTS.E [R3+0x3980], desc[UR60][R32.64], P1 ;  /* 0x0398000020037fae */ /* 0x0003e8000892187c */
[----:B------:R-:W2:Y:S01]  /*7ba50*/  LDL.LU R8, [R1+0x22b0] ;  /* 0x0022b00001087983 */ /* 0x000ea20000300800 */
[----:B------:R-:W-:Y:S01]  /*7ba60*/  IMAD.MOV.U32 R30, RZ, RZ, R28 ;  /* 0x000000ffff1e7224 */ /* 0x000fe200078e001c */
[----:B------:R-:W-:-:S04]  /*7ba70*/  IADD3 R9, P2, R9, R4, RZ ;  /* 0x0000000409097210 */ /* 0x000fc80007f5e0ff */
[----:B------:R-:W-:Y:S01]  /*7ba80*/  LDGSTS.E [R3+0x3d80], desc[UR60][R30.64], P1 ;  /* 0x03d800001e037fae */ /* 0x000fe2000892187c */
[----:B------:R-:W-:-:S03]  /*7ba90*/  IADD3 R26, P4, R26, R4, RZ ;  /* 0x000000041a1a7210 */ /* 0x000fc60007f9e0ff */
[----:B------:R-:W2:Y:S04]  /*7baa0*/  LDL.LU R30, [R1+0x226c] ;  /* 0x00226c00011e7983 */ /* 0x000ea80000300800 */
[----:B------:R-:W2:Y:S01]  /*7bab0*/  LDL.LU R28, [R1+0x22ac] ;  /* 0x0022ac00011c7983 */ /* 0x000ea20000300800 */
[----:B------:R-:W-:-:S03]  /*7bac0*/  IMAD.X R25, R25, 0x1, R0, P2 ;  /* 0x0000000119197824 */ /* 0x000fc600010e0600 */
[----:B------:R1:W-:Y:S01]  /*7bad0*/  STL [R1+0x2170], R9 ;  /* 0x0021700901007387 */ /* 0x0003e20000100800 */
[----:B------:R-:W-:Y:S01]  /*7bae0*/  IADD3.X R27, R27, R0, RZ, P4, !PT ;  /* 0x000000001b1b7210 */ /* 0x000fe200027fe4ff */
[----:B-1----:R-:W-:Y:S02]  /*7baf0*/  IMAD.MOV.U32 R32, RZ, RZ, R9 ;  /* 0x000000ffff207224 */ /* 0x002fe400078e0009 */
[----:B------:R-:W-:Y:S01]  /*7bb00*/  IMAD.MOV.U32 R33, RZ, RZ, R25 ;  /* 0x000000ffff217224 */ /* 0x000fe200078e0019 */
[----:B------:R1:W-:Y:S04]  /*7bb10*/  STL [R1+0x216c], R25 ;  /* 0x00216c1901007387 */ /* 0x0003e80000100800 */
[----:B------:R-:W-:Y:S04]  /*7bb20*/  STL [R1+0x21b0], R26 ;  /* 0x0021b01a01007387 */ /* 0x000fe80000100800 */
[----:B------:R1:W-:Y:S04]  /*7bb30*/  LDGSTS.E [R3+0x4180], desc[UR60][R32.64], P1 ;  /* 0x0418000020037fae */ /* 0x0003e8000892187c */
[----:B------:R-:W2:Y:S04]  /*7bb40*/  LDL.LU R9, [R1+0x22f0] ;  /* 0x0022f00001097983 */ /* 0x000ea80000300800 */
[----:B------:R1:W-:Y:S04]  /*7bb50*/  STL [R1+0x21ac], R27 ;  /* 0x0021ac1b01007387 */ /* 0x0003e80000100800 */
[----:B-1----:R-:W2:Y:S01]  /*7bb60*/  LDL.LU R25, [R1+0x2330] ;  /* 0x0023300001197983 */ /* 0x002ea20000300800 */
[----:B------:R-:W-:-:S03]  /*7bb70*/  IMAD.MOV.U32 R33, RZ, RZ, R27 ;  /* 0x000000ffff217224 */ /* 0x000fc600078e001b */
[----:B------:R-:W2:Y:S01]  /*7bb80*/  LDL.LU R27, [R1+0x22ec] ;  /* 0x0022ec00011b7983 */ /* 0x000ea20000300800 */
[----:B------:R-:W-:-:S03]  /*7bb90*/  MOV R32, R26 ;  /* 0x0000001a00207202 */ /* 0x000fc60000000f00 */
[----:B------:R-:W2:Y:S01]  /*7bba0*/  LDL.LU R26, [R1+0x232c] ;  /* 0x00232c00011a7983 */ /* 0x000ea20000300800 */
[-C--:B------:R-:W-:Y:S02]  /*7bbb0*/  IADD3 R7, P2, R7, R4.reuse, RZ ;  /* 0x0000000407077210 */ /* 0x080fe40007f5e0ff */
[----:B------:R-:W-:Y:S01]  /*7bbc0*/  IADD3 R10, P4, R10, R4, RZ ;  /* 0x000000040a0a7210 */ /* 0x000fe20007f9e0ff */
[----:B------:R1:W-:Y:S04]  /*7bbd0*/  LDGSTS.E [R3+0x4580], desc[UR60][R32.64], P1 ;  /* 0x0458000020037fae */ /* 0x0003e8000892187c */
[----:B------:R4:W-:Y:S01]  /*7bbe0*/  STL [R1+0x21f0], R7 ;  /* 0x0021f00701007387 */ /* 0x0009e20000100800 */
[----:B-1----:R-:W-:Y:S01]  /*7bbf0*/  IMAD.MOV.U32 R32, RZ, RZ, R7 ;  /* 0x000000ffff207224 */ /* 0x002fe200078e0007 */
[----:B------:R-:W-:Y:S01]  /*7bc00*/  MOV R34, R10 ;  /* 0x0000000a00227202 */ /* 0x000fe20000000f00 */
[----:B---3--:R-:W-:Y:S01]  /*7bc10*/  IMAD.X R29, R29, 0x1, R0, P2 ;  /* 0x000000011d1d7824 */ /* 0x008fe200010e0600 */
[----:B----4-:R-:W-:-:S04]  /*7bc20*/  IADD3.X R24, R24, R0, RZ, P4, !PT ;  /* 0x0000000018187210 */ /* 0x010fc800027fe4ff */
[----:B------:R-:W-:Y:S04]  /*7bc30*/  STL [R1+0x21ec], R29 ;  /* 0x0021ec1d01007387 */ /* 0x000fe80000100800 */
[----:B------:R-:W-:Y:S04]  /*7bc40*/  STL [R1+0x2230], R10 ;  /* 0x0022300a01007387 */ /* 0x000fe80000100800 */
[----:B------:R-:W3:Y:S01]  /*7bc50*/  LDL.LU R7, [R1+0x2370] ;  /* 0x0023700001077983 */ /* 0x000ee20000300800 */
[----:B------:R-:W-:-:S03]  /*7bc60*/  IMAD.MOV.U32 R33, RZ, RZ, R29 ;  /* 0x000000ffff217224 */ /* 0x000fc600078e001d */
[----:B------:R1:W-:Y:S04]  /*7bc70*/  STL [R1+0x222c], R24 ;  /* 0x00222c1801007387 */ /* 0x0003e80000100800 */
[----:B------:R-:W4:Y:S01]  /*7bc80*/  LDL.LU R31, [R1+0x23e0] ;  /* 0x0023e000011f7983 */ /* 0x000f220000300800 */
[----:B------:R-:W-:-:S03]  /*7bc90*/  IMAD.MOV.U32 R35, RZ, RZ, R24 ;  /* 0x000000ffff237224 */ /* 0x000fc600078e0018 */
[----:B------:R-:W-:Y:S04]  /*7bca0*/  LDGSTS.E [R3+0x4980], desc[UR60][R32.64], P1 ;  /* 0x0498000020037fae */ /* 0x000fe8000892187c */
[----:B------:R2:W-:Y:S04]  /*7bcb0*/  LDGSTS.E [R3+0x4d80], desc[UR60][R34.64], P1 ;  /* 0x04d8000022037fae */ /* 0x0005e8000892187c */
[----:B-1----:R-:W4:Y:S04]  /*7bcc0*/  LDL.LU R24, [R1+0x236c] ;  /* 0x00236c0001187983 */ /* 0x002f280000300800 */
[----:B------:R-:W4:Y:S01]  /*7bcd0*/  LDL.LU R32, [R1+0x23dc] ;  /* 0x0023dc0001207983 */ /* 0x000f220000300800 */
[----:B--2---:R-:W-:-:S02]  /*7bce0*/  IADD3 R11, P2, R11, R4, RZ ;  /* 0x000000040b0b7210 */ /* 0x004fc40007f5e0ff */
[----:B------:R-:W-:Y:S01]  /*7bcf0*/  IADD3 R8, P4, R8, R4, RZ ;  /* 0x0000000408087210 */ /* 0x000fe20007f9e0ff */
[----:B------:R-:W2:Y:S04]  /*7bd00*/  LDL.LU R10, [R1+0x2418] ;  /* 0x00241800010a7983 */ /* 0x000ea80000300800 */
[----:B------:R-:W2:Y:S04]  /*7bd10*/  LDL.LU R29, [R1+0x2450] ;  /* 0x00245000011d7983 */ /* 0x000ea80000300800 */
[----:B------:R1:W-:Y:S01]  /*7bd20*/  STL [R1+0x2270], R11 ;  /* 0x0022700b01007387 */ /* 0x0003e20000100800 */
[----:B------:R-:W-:-:S02]  /*7bd30*/  IMAD.MOV.U32 R34, RZ, RZ, R11 ;  /* 0x000000ffff227224 */ /* 0x000fc400078e000b */
[----:B------:R-:W-:Y:S01]  /*7bd40*/  IMAD.X R30, R30, 0x1, R0, P2 ;  /* 0x000000011e1e7824 */ /* 0x000fe200010e0600 */
[----:B------:R-:W-:-:S04]  /*7bd50*/  IADD3.X R28, R28, R0, RZ, P4, !PT ;  /* 0x000000001c1c7210 */ /* 0x000fc800027fe4ff */
[----:B------:R1:W-:Y:S04]  /*7bd60*/  STL [R1+0x226c], R30 ;  /* 0x00226c1e01007387 */ /* 0x0003e80000100800 */
[----:B------:R1:W-:Y:S04]  /*7bd70*/  STL [R1+0x22b0], R8 ;  /* 0x0022b00801007387 */ /* 0x0003e80000100800 */
[----:B------:R-:W-:Y:S04]  /*7bd80*/  STL [R1+0x22ac], R28 ;  /* 0x0022ac1c01007387 */ /* 0x000fe80000100800 */
[----:B-1----:R-:W2:Y:S01]  /*7bd90*/  LDL.LU R11, [R1+0x2414] ;  /* 0x00241400010b7983 */ /* 0x002ea20000300800 */
[----:B------:R-:W-:Y:S01]  /*7bda0*/  IMAD.MOV.U32 R35, RZ, RZ, R30 ;  /* 0x000000ffff237224 */ /* 0x000fe200078e001e */
[----:B------:R-:W-:-:S04]  /*7bdb0*/  IADD3 R9, P2, R9, R4, RZ ;  /* 0x0000000409097210 */ /* 0x000fc80007f5e0ff */
[----:B------:R1:W-:Y:S04]  /*7bdc0*/  LDGSTS.E [R3+0x5180], desc[UR60][R34.64], P1 ;  /* 0x0518000022037fae */ /* 0x0003e8000892187c */
[----:B------:R-:W2:Y:S01]  /*7bdd0*/  LDL.LU R30, [R1+0x244c] ;  /* 0x00244c00011e7983 */ /* 0x000ea20000300800 */
[----:B------:R-:W-:Y:S01]  /*7bde0*/  IADD3 R25, P4, R25, R4, RZ ;  /* 0x0000000419197210 */ /* 0x000fe20007f9e0ff */
[----:B------:R-:W-:Y:S01]  /*7bdf0*/  IMAD.X R27, R27, 0x1, R0, P2 ;  /* 0x000000011b1b7824 */ /* 0x000fe200010e0600 */
[----:B-1----:R-:W-:Y:S01]  /*7be00*/  MOV R34, R8 ;  /* 0x0000000800227202 */ /* 0x002fe20000000f00 */
[----:B------:R-:W-:Y:S01]  /*7be10*/  IMAD.MOV.U32 R35, RZ, RZ, R28 ;  /* 0x000000ffff237224 */ /* 0x000fe200078e001c */
[----:B------:R-:W2:Y:S01]  /*7be20*/  LDL.LU R8, [R1+0x2488] ;  /* 0x0024880001087983 */ /* 0x000ea20000300800 */
[----:B------:R-:W-:-:S03]  /*7be30*/  IADD3.X R26, R26, R0, RZ, P4, !PT ;  /* 0x000000001a1a7210 */ /* 0x000fc600027fe4ff */
[----:B------:R1:W-:Y:S04]  /*7be40*/  STL [R1+0x22f0], R9 ;  /* 0x0022f00901007387 */ /* 0x0003e80000100800 */
[----:B------:R1:W-:Y:S04]  /*7be50*/  STL [R1+0x22ec], R27 ;  /* 0x0022ec1b01007387 */ /* 0x0003e80000100800 */
[----:B------:R1:W-:Y:S04]  /*7be60*/  LDGSTS.E [R3+0x5580], desc[UR60][R34.64], P1 ;  /* 0x0558000022037fae */ /* 0x0003e8000892187c */
[----:B------:R1:W-:Y:S02]  /*7be70*/  STL [R1+0x2330], R25 ;  /* 0x0023301901007387 */ /* 0x0003e40000100800 */
[----:B-1----:R-:W-:-:S02]  /*7be80*/  IMAD.MOV.U32 R34, RZ, RZ, R9 ;  /* 0x000000ffff227224 */ /* 0x002fc400078e0009 */
[----:B------:R-:W2:Y:S04]  /*7be90*/  LDL.LU R9, [R1+0x2484] ;  /* 0x0024840001097983 */ /* 0x000ea80000300800 */
[----:B------:R1:W-:Y:S01]  /*7bea0*/  STL [R1+0x232c], R26 ;  /* 0x00232c1a01007387 */ /* 0x0003e20000100800 */
[----:B------:R-:W-:-:S03]  /*7beb0*/  IMAD.MOV.U32 R35, RZ, RZ, R27 ;  /* 0x000000ffff237224 */ /* 0x000fc600078e001b */
[----:B------:R-:W2:Y:S04]  /*7bec0*/  LDL.LU R28, [R1+0x24cc] ;  /* 0x0024cc00011c7983 */ /* 0x000ea80000300800 */
[----:B------:R-:W2:Y:S04]  /*7bed0*/  LDL.LU R27, [R1+0x24d0] ;  /* 0x0024d000011b7983 */ /* 0x000ea80000300800 */
[----:B------:R1:W-:Y:S02]  /*7bee0*/  LDGSTS.E [R3+0x5980], desc[UR60][R34.64], P1 ;  /* 0x0598000022037fae */ /* 0x0003e4000892187c */
[----:B-1----:R-:W-:Y:S01]  /*7bef0*/  MOV R34, R25 ;  /* 0x0000001900227202 */ /* 0x002fe20000000f00 */
[----:B------:R-:W-:Y:S01]  /*7bf00*/  IMAD.MOV.U32 R35, RZ, RZ, R26 ;  /* 0x000000ffff237224 */ /* 0x000fe200078e001a */
[----:B------:R-:W2:Y:S04]  /*7bf10*/  LDL.LU R25, [R1+0x2500] ;  /* 0x0025000001197983 */ /* 0x000ea80000300800 */
[----:B------:R1:W-:Y:S01]  /*7bf20*/  LDGSTS.E [R3+0x5d80], desc[UR60][R34.64], P1 ;  /* 0x05d8000022037fae */ /* 0x0003e2000892187c */
[----:B---3--:R-:W-:-:S02]  /*7bf30*/  IADD3 R7, P2, R7, R4, RZ ;  /* 0x0000000407077210 */ /* 0x008fc40007f5e0ff */
[----:B----4-:R-:W-:-:S03]  /*7bf40*/  IADD3 R31, P4, R31, R4, RZ ;  /* 0x000000041f1f7210 */ /* 0x010fc60007f9e0ff */
[----:B------:R-:W-:Y:S01]  /*7bf50*/  STL [R1+0x2370], R7 ;  /* 0x0023700701007387 */ /* 0x000fe20000100800 */
[----:B------:R-:W-:Y:S01]  /*7bf60*/  IMAD.X R24, R24, 0x1, R0, P2 ;  /* 0x0000000118187824 */ /* 0x000fe200010e0600 */
[----:B------:R-:W-:-:S04]  /*7bf70*/  IADD3.X R32, R32, R0, RZ, P4, !PT ;  /* 0x0000000020207210 */ /* 0x000fc800027fe4ff */
[----:B------:R3:W-:Y:S04]  /*7bf80*/  STL [R1+0x236c], R24 ;  /* 0x00236c1801007387 */ /* 0x0007e80000100800 */
[----:B------:R-:W-:Y:S04]  /*7bf90*/  STL [R1+0x23e0], R31 ;  /* 0x0023e01f01007387 */ /* 0x000fe80000100800 */
[----:B------:R-:W4:Y:S01]  /*7bfa0*/  LDL.LU R26, [R1+0x24fc] ;  /* 0x0024fc00011a7983 */ /* 0x000f220000300800 */
[----:B-1----:R-:W-:-:S03]  /*7bfb0*/  IMAD.MOV.U32 R35, RZ, RZ, R24 ;  /* 0x000000ffff237224 */ /* 0x002fc600078e0018 */
[----:B------:R1:W-:Y:S01]  /*7bfc0*/  STL [R1+0x23dc], R32 ;  /* 0x0023dc2001007387 */ /* 0x0003e20000100800 */
[----:B------:R-:W-:-:S03]  /*7bfd0*/  IMAD.MOV.U32 R34, RZ, RZ, R7 ;  /* 0x000000ffff227224 */ /* 0x000fc600078e0007 */
[----:B---3--:R-:W3:Y:S04]  /*7bfe0*/  LDL.LU R24, [R1+0x252c] ;  /* 0x00252c0001187983 */ /* 0x008ee80000300800 */
[----:B------:R-:W3:Y:S01]  /*7bff0*/  LDL.LU R7, [R1+0x2530] ;  /* 0x0025300001077983 */ /* 0x000ee20000300800 */
[-C--:B--2---:R-:W-:Y:S02]  /*7c000*/  IADD3 R10, P2, R10, R4.reuse, RZ ;  /* 0x000000040a0a7210 */ /* 0x084fe40007f5e0ff */
[----:B------:R-:W-:Y:S02]  /*7c010*/  IADD3 R29, P4, R29, R4, RZ ;  /* 0x000000041d1d7210 */ /* 0x000fe40007f9e0ff */
[----:B------:R-:W-:Y:S01]  /*7c020*/  MOV R33, R32 ;  /* 0x0000002000217202 */ /* 0x000fe20000000f00 */
[----:B-1----:R-:W-:Y:S01]  /*7c030*/  IMAD.MOV.U32 R32, RZ, RZ, R31 ;  /* 0x000000ffff207224 */ /* 0x002fe200078e001f */
[----:B------:R-:W-:Y:S04]  /*7c040*/  LDGSTS.E [R3+0x6180], desc[UR60][R34.64], P1 ;  /* 0x0618000022037fae */ /* 0x000fe8000892187c */
[----:B------:R-:W-:Y:S04]  /*7c050*/  STL [R1+0x2418], R10 ;  /* 0x0024180a01007387 */ /* 0x000fe80000100800 */
[----:B------:R-:W-:Y:S01]  /*7c060*/  LDGSTS.E [R3+0x6580], desc[UR60][R32.64], P1 ;  /* 0x0658000020037fae */ /* 0x000fe2000892187c */
[----:B------:R-:W-:Y:S01]  /*7c070*/  IMAD.X R11, R11, 0x1, R0, P2 ;  /* 0x000000010b0b7824 */ /* 0x000fe200010e0600 */
[----:B------:R-:W-:-:S04]  /*7c080*/  IADD3.X R30, R30, R0, RZ, P4, !PT ;  /* 0x000000001e1e7210 */ /* 0x000fc800027fe4ff */
[----:B------:R1:W-:Y:S04]  /*7c090*/  STL [R1+0x2414], R11 ;  /* 0x0024140b01007387 */ /* 0x0003e80000100800 */
[----:B------:R-:W-:Y:S04]  /*7c0a0*/  STL [R1+0x2450], R29 ;  /* 0x0024501d01007387 */ /* 0x000fe80000100800 */
[----:B------:R-:W-:Y:S04]  /*7c0b0*/  LDGSTS.E [R3+0x6980], desc[UR60][R10.64], P1 ;  /* 0x069800000a037fae */ /* 0x000fe8000892187c */
[----:B------:R2:W-:Y:S01]  /*7c0c0*/  STL [R1+0x244c], R30 ;  /* 0x00244c1e01007387 */ /* 0x0005e20000100800 */
[----:B------:R-:W-:-:S03]  /*7c0d0*/  IMAD.MOV.U32 R31, RZ, RZ, R30 ;  /* 0x000000ffff1f7224 */ /* 0x000fc600078e001e */
[----:B-1----:R-:W3:Y:S04]  /*7c0e0*/  LDL.LU.64 R10, [R1+0x1238] ;  /* 0x00123800010a7983 */ /* 0x002ee80000300a00 */
[----:B------:R-:W3:Y:S01]  /*7c0f0*/  LDL.LU.64 R44, [R1+0x1118] ;  /* 0x00111800012c7983 */ /* 0x000ee20000300a00 */
[----:B------:R-:W-:Y:S01]  /*7c100*/  IADD3 R8, P2, R8, R4, RZ ;  /* 0x0000000408087210 */ /* 0x000fe20007f5e0ff */
[----:B--2---:R-:W-:Y:S02]  /*7c110*/  IMAD.MOV.U32 R30, RZ, RZ, R29 ;  /* 0x000000ffff1e7224 */ /* 0x004fe400078e001d */
[----:B------:R-:W2:Y:S04]  /*7c120*/  LDL.LU.64 R38, [R1+0x10f0] ;  /* 0x0010f00001267983 */ /* 0x000ea80000300a00 */
[----:B------:R-:W-:Y:S04]  /*7c130*/  STL [R1+0x2488], R8 ;  /* 0x0024880801007387 */ /* 0x000fe80000100800 */
[----:B------:R1:W-:Y:S01]  /*7c140*/  LDGSTS.E [R3+0x6d80], desc[UR60][R30.64], P1 ;  /* 0x06d800001e037fae */ /* 0x0003e2000892187c */
[----:B------:R-:W-:-:S02]  /*7c150*/  IADD3.X R9, R9, R0, RZ, P2, !PT ;  /* 0x0000000009097210 */ /* 0x000fc400017fe4ff */
[----:B------:R-:W-:-:S03]  /*7c160*/  IADD3 R27, P4, R27, R4, RZ ;  /* 0x000000041b1b7210 */ /* 0x000fc60007f9e0ff */
[----:B------:R1:W-:Y:S02]  /*7c170*/  STL [R1+0x2484], R9 ;  /* 0x0024840901007387 */ /* 0x0003e40000100800 */
[----:B-1----:R-:W-:Y:S01]  /*7c180*/  IMAD.MOV.U32 R30, RZ, RZ, R8 ;  /* 0x000000ffff1e7224 */ /* 0x002fe200078e0008 */
[----:B------:R-:W-:Y:S01]  /*7c190*/  MOV R31, R9 ;  /* 0x00000009001f7202 */ /* 0x000fe20000000f00 */
[----:B------:R-:W-:Y:S01]  /*7c1a0*/  STL [R1+0x24d0], R27 ;  /* 0x0024d01b01007387 */ /* 0x000fe20000100800 */
[----:B------:R-:W-:-:S03]  /*7c1b0*/  IMAD.X R28, R28, 0x1, R0, P4 ;  /* 0x000000011c1c7824 */ /* 0x000fc600020e0600 */
[----:B------:R-:W-:Y:S04]  /*7c1c0*/  LDGSTS.E [R3+0x7180], desc[UR60][R30.64], P1 ;  /* 0x071800001e037fae */ /* 0x000fe8000892187c */
[----:B------:R-:W2:Y:S04]  /*7c1d0*/  LDL.LU.64 R8, [R1+0x10c8] ;  /* 0x0010c80001087983 */ /* 0x000ea80000300a00 */
[----:B------:R1:W-:Y:S04]  /*7c1e0*/  STL [R1+0x24cc], R28 ;  /* 0x0024cc1c01007387 */ /* 0x0003e80000100800 */
[----:B------:R-:W2:Y:S04]  /*7c1f0*/  LDL.LU.64 R42, [R1+0x10a0] ;  /* 0x0010a000012a7983 */ /* 0x000ea80000300a00 */
[----:B------:R-:W2:Y:S01]  /*7c200*/  LDL.LU.64 R36, [R1+0x1078] ;  /* 0x0010780001247983 */ /* 0x000ea20000300a00 */
[----:B------:R-:W-:-:S05]  /*7c210*/  IADD3 R25, P2, R25, R4, RZ ;  /* 0x0000000419197210 */ /* 0x000fca0007f5e0ff */
[----:B------:R-:W-:Y:S01]  /*7c220*/  STL [R1+0x2500], R25 ;  /* 0x0025001901007387 */ /* 0x000fe20000100800 */
[----:B------:R-:W-:Y:S02]  /*7c230*/  IMAD.MOV.U32 R29, RZ, RZ, R28 ;  /* 0x000000ffff1d7224 */ /* 0x000fe400078e001c */
[----:B-1----:R-:W-:-:S05]  /*7c240*/  IMAD.MOV.U32 R28, RZ, RZ, R27 ;  /* 0x000000ffff1c7224 */ /* 0x002fca00078e001b */
[----:B------:R1:W-:Y:S01]  /*7c250*/  LDGSTS.E [R3+0x7580], desc[UR60][R28.64], P1 ;  /* 0x075800001c037fae */ /* 0x0003e2000892187c */
[----:B----4-:R-:W-:-:S05]  /*7c260*/  IADD3.X R26, R26, R0, RZ, P2, !PT ;  /* 0x000000001a1a7210 */ /* 0x010fca00017fe4ff */
[----:B------:R4:W-:Y:S01]  /*7c270*/  STL [R1+0x24fc], R26 ;  /* 0x0024fc1a01007387 */ /* 0x0009e20000100800 */
[----:B---3--:R-:W-:-:S05]  /*7c280*/  IADD3 R7, P4, R7, R4, RZ ;  /* 0x0000000407077210 */ /* 0x008fca0007f9e0ff */
[----:B------:R-:W-:Y:S01]  /*7c290*/  IMAD.X R24, R24, 0x1, R0, P4 ;  /* 0x0000000118187824 */ /* 0x000fe200020e0600 */
[----:B------:R-:W-:Y:S04]  /*7c2a0*/  STL [R1+0x2530], R7 ;  /* 0x0025300701007387 */ /* 0x000fe80000100800 */
[----:B------:R-:W3:Y:S01]  /*7c2b0*/  LDL.LU.64 R32, [R1+0x1068] ;  /* 0x0010680001207983 */ /* 0x000ee20000300a00 */
[----:B------:R-:W-:Y:S01]  /*7c2c0*/  IMAD.MOV.U32 R27, RZ, RZ, R26 ;  /* 0x000000ffff1b7224 */ /* 0x000fe200078e001a */
[----:B----4-:R-:W-:Y:S02]  /*7c2d0*/  MOV R26, R25 ;  /* 0x00000019001a7202 */ /* 0x010fe40000000f00 */
[----:B------:R4:W-:Y:S04]  /*7c2e0*/  STL [R1+0x252c], R24 ;  /* 0x00252c1801007387 */ /* 0x0009e80000100800 */
[----:B------:R-:W3:Y:S04]  /*7c2f0*/  LDL.LU.64 R40, [R1+0x1060] ;  /* 0x0010600001287983 */ /* 0x000ee80000300a00 */
[----:B------:R-:W-:Y:S01]  /*7c300*/  LDGSTS.E [R3+0x7980], desc[UR60][R26.64], P1 ;  /* 0x079800001a037fae */ /* 0x000fe2000892187c */
[----:B-1----:R-:W-:-:S03]  /*7c310*/  IMAD.MOV.U32 R29, RZ, RZ, R24 ;  /* 0x000000ffff1d7224 */ /* 0x002fc600078e0018 */
[----:B------:R-:W3:Y:S04]  /*7c320*/  LDL.LU.64 R26, [R1+0x1058] ;  /* 0x00105800011a7983 */ /* 0x000ee80000300a00 */
[----:B------:R-:W3:Y:S04]  /*7c330*/  LDL.LU.64 R34, [R1+0x1050] ;  /* 0x0010500001227983 */ /* 0x000ee80000300a00 */
[----:B----4-:R-:W4:Y:S01]  /*7c340*/  LDL.LU.64 R24, [R1+0x1048] ;  /* 0x0010480001187983 */ /* 0x010f220000300a00 */
[----:B------:R-:W-:-:S03]  /*7c350*/  IMAD.MOV.U32 R28, RZ, RZ, R7 ;  /* 0x000000ffff1c7224 */ /* 0x000fc600078e0007 */
[----:B------:R-:W4:Y:S04]  /*7c360*/  LDL.LU.64 R30, [R1+0xfa0] ;  /* 0x000fa000011e7983 */ /* 0x000f280000300a00 */
[----:B------:R1:W-:Y:S01]  /*7c370*/  LDGSTS.E [R3+0x7d80], desc[UR60][R28.64], P1 ;  /* 0x07d800001c037fae */ /* 0x0003e2000892187c */
[----:B------:R-:W-:-:S04]  /*7c380*/  IADD3 R82, P2, R10, R4, RZ ;  /* 0x000000040a527210 */ /* 0x000fc80007f5e0ff */
[----:B------:R-:W-:Y:S02]  /*7c390*/  IADD3.X R252, R11, R0, RZ, P2, !PT ;  /* 0x000000000bfc7210 */ /* 0x000fe400017fe4ff */
[-C--:B------:R-:W-:Y:S01]  /*7c3a0*/  IADD3 R80, P2, R44, R4.reuse, RZ ;  /* 0x000000042c507210 */ /* 0x080fe20007f5e0ff */
[----:B------:R-:W4:Y:S04]  /*7c3b0*/  LDL.LU.64 R28, [R1+0x1040] ;  /* 0x00104000011c7983 */ /* 0x000f280000300a00 */
[----:B------:R-:W4:Y:S01]  /*7c3c0*/  LDL.LU.64 R10, [R1+0x1038] ;  /* 0x00103800010a7983 */ /* 0x000f220000300a00 */
[----:B------:R-:W-:Y:S01]  /*7c3d0*/  IMAD.X R81, R45, 0x1, R0, P2 ;  /* 0x000000012d517824 */ /* 0x000fe200010e0600 */
[----:B--2---:R-:W-:-:S05]  /*7c3e0*/  IADD3 R78, P2, R38, R4, RZ ;  /* 0x00000004264e7210 */ /* 0x004fca0007f5e0ff */
[----:B------:R-:W-:Y:S02]  /*7c3f0*/  IMAD.X R79, R39, 0x1, R0, P2 ;  /* 0x00000001274f7824 */ /* 0x000fe400010e0600 */
[----:B------:R-:W1:Y:S01]  /*7c400*/  LDL.LU.64 R38, [R1+0x1030] ;  /* 0x0010300001267983 */ /* 0x000e620000300a00 */
[----:B------:R-:W-:-:S04]  /*7c410*/  IADD3 R76, P2, R8, R4, RZ ;  /* 0x00000004084c7210 */ /* 0x000fc80007f5e0ff */
[----:B------:R-:W-:Y:S02]  /*7c420*/  IADD3.X R77, R9, R0, RZ, P2, !PT ;  /* 0x00000000094d7210 */ /* 0x000fe400017fe4ff */
[----:B------:R-:W2:Y:S01]  /*7c430*/  LDL.LU.64 R8, [R1+0x1028] ;  /* 0x0010280001087983 */ /* 0x000ea20000300a00 */
[----:B------:R-:W-:-:S05]  /*7c440*/  IADD3 R74, P2, R42, R4, RZ ;  /* 0x000000042a4a7210 */ /* 0x000fca0007f5e0ff */
[----:B------:R-:W-:Y:S01]  /*7c450*/  IMAD.X R75, R43, 0x1, R0, P2 ;  /* 0x000000012b4b7824 */ /* 0x000fe200010e0600 */
[----:B------:R-:W-:-:S05]  /*7c460*/  IADD3 R72, P2, R36, R4, RZ ;  /* 0x0000000424487210 */ /* 0x000fca0007f5e0ff */
[----:B------:R-:W-:Y:S02]  /*7c470*/  IMAD.X R73, R37, 0x1, R0, P2 ;  /* 0x0000000125497824 */ /* 0x000fe400010e0600 */
[----:B------:R-:W2:Y:S01]  /*7c480*/  LDL.LU.64 R36, [R1+0x1020] ;  /* 0x0010200001247983 */ /* 0x000ea20000300a00 */
[----:B---3--:R-:W-:-:S04]  /*7c490*/  IADD3 R70, P2, R32, R4, RZ ;  /* 0x0000000420467210 */ /* 0x008fc80007f5e0ff */
[----:B------:R-:W-:Y:S02]  /*7c4a0*/  IADD3.X R71, R33, R0, RZ, P2, !PT ;  /* 0x0000000021477210 */ /* 0x000fe400017fe4ff */
[-C--:B------:R-:W-:Y:S01]  /*7c4b0*/  IADD3 R68, P2, R40, R4.reuse, RZ ;  /* 0x0000000428447210 */ /* 0x080fe20007f5e0ff */
[----:B------:R-:W3:Y:S04]  /*7c4c0*/  LDL.LU.64 R32, [R1+0x1018] ;  /* 0x0010180001207983 */ /* 0x000ee80000300a00 */
[----:B------:R-:W-:Y:S01]  /*7c4d0*/  IMAD.X R69, R41, 0x1, R0, P2 ;  /* 0x0000000129457824 */ /* 0x000fe200010e0600 */
[----:B------:R-:W-:-:S05]  /*7c4e0*/  IADD3 R66, P2, R26, R4, RZ ;  /* 0x000000041a427210 */ /* 0x000fca0007f5e0ff */
[----:B------:R-:W-:Y:S01]  /*7c4f0*/  IMAD.X R67, R27, 0x1, R0, P2 ;  /* 0x000000011b437824 */ /* 0x000fe200010e0600 */
[----:B------:R-:W-:Y:S01]  /*7c500*/  IADD3 R63, P2, R34, R4, RZ ;  /* 0x00000004223f7210 */ /* 0x000fe20007f5e0ff */
[----:B------:R-:W3:Y:S03]  /*7c510*/  LDL.LU.64 R26, [R1+0x1010] ;  /* 0x00101000011a7983 */ /* 0x000ee60000300a00 */
[----:B------:R-:W-:Y:S02]  /*7c520*/  IADD3.X R64, R35, R0, RZ, P2, !PT ;  /* 0x0000000023407210 */ /* 0x000fe400017fe4ff */
[----:B----4-:R-:W-:-:S05]  /*7c530*/  IADD3 R61, P2, R24, R4, RZ ;  /* 0x00000004183d7210 */ /* 0x010fca0007f5e0ff */
[--C-:B------:R-:W-:Y:S01]  /*7c540*/  IMAD.X R62, R25, 0x1, R0.reuse, P2 ;  /* 0x00000001193e7824 */ /* 0x100fe200010e0600 */
[-C--:B------:R-:W-:Y:S01]  /*7c550*/  IADD3 R34, P2, R30, R4.reuse, RZ ;  /* 0x000000041e227210 */ /* 0x080fe20007f5e0ff */
[----:B------:R-:W4:Y:S04]  /*7c560*/  LDL.LU.64 R24, [R1+0x1008] ;  /* 0x0010080001187983 */ /* 0x000f280000300a00 */
[----:B------:R-:W-:Y:S01]  /*7c570*/  IMAD.X R35, R31, 0x1, R0, P2 ;  /* 0x000000011f237824 */ /* 0x000fe200010e0600 */
[----:B------:R-:W-:-:S04]  /*7c580*/  IADD3 R59, P2, R28, R4, RZ ;  /* 0x000000041c3b7210 */ /* 0x000fc80007f5e0ff */
[----:B------:R-:W-:Y:S02]  /*7c590*/  IADD3.X R60, R29, R0, RZ, P2, !PT ;  /* 0x000000001d3c7210 */ /* 0x000fe400017fe4ff */
[----:B------:R-:W-:-:S05]  /*7c5a0*/  IADD3 R30, P2, R10, R4, RZ ;  /* 0x000000040a1e7210 */ /* 0x000fca0007f5e0ff */
[--C-:B------:R-:W-:Y:S01]  /*7c5b0*/  IMAD.X R31, R11, 0x1, R0.reuse, P2 ;  /* 0x000000010b1f7824 */ /* 0x100fe200010e0600 */
[-C--:B-1----:R-:W-:Y:S01]  /*7c5c0*/  IADD3 R28, P2, R38, R4.reuse, RZ ;  /* 0x00000004261c7210 */ /* 0x082fe20007f5e0ff */
[----:B------:R-:W4:Y:S04]  /*7c5d0*/  LDL.LU.64 R10, [R1+0x1000] ;  /* 0x00100000010a7983 */ /* 0x000f280000300a00 */
[----:B------:R-:W-:Y:S01]  /*7c5e0*/  IMAD.X R29, R39, 0x1, R0, P2 ;  /* 0x00000001271d7824 */ /* 0x000fe200010e0600 */
[----:B--2---:R-:W-:-:S04]  /*7c5f0*/  IADD3 R57, P2, R8, R4, RZ ;  /* 0x0000000408397210 */ /* 0x004fc80007f5e0ff */
[----:B------:R-:W-:Y:S02]  /*7c600*/  IADD3.X R58, R9, R0, RZ, P2, !PT ;  /* 0x00000000093a7210 */ /* 0x000fe400017fe4ff */
[----:B------:R-:W2:Y:S04]  /*7c610*/  LDL.LU.64 R8, [R1+0xff8] ;  /* 0x000ff80001087983 */ /* 0x000ea80000300a00 */
[----:B------:R-:W2:Y:S01]  /*7c620*/  LDL.LU.64 R46, [R1+0xff0] ;  /* 0x000ff000012e7983 */ /* 0x000ea20000300a00 */
[----:B------:R-:W-:-:S05]  /*7c630*/  IADD3 R55, P2, R36, R4, RZ ;  /* 0x0000000424377210 */ /* 0x000fca0007f5e0ff */
[----:B------:R-:W-:Y:S01]  /*7c640*/  IMAD.X R56, R37, 0x1, R0, P2 ;  /* 0x0000000125387824 */ /* 0x000fe200010e0600 */
[----:B---3--:R-:W-:-:S05]  /*7c650*/  IADD3 R53, P2, R32, R4, RZ ;  /* 0x0000000420357210 */ /* 0x008fca0007f5e0ff */
[----:B------:R-:W-:Y:S01]  /*7c660*/  IMAD.X R54, R33, 0x1, R0, P2 ;  /* 0x0000000121367824 */ /* 0x000fe200010e0600 */
[----:B------:R-:W-:-:S04]  /*7c670*/  IADD3 R51, P2, R26, R4, RZ ;  /* 0x000000041a337210 */ /* 0x000fc80007f5e0ff */
[----:B------:R-:W-:Y:S02]  /*7c680*/  IADD3.X R52, R27, R0, RZ, P2, !PT ;  /* 0x000000001b347210 */ /* 0x000fe400017fe4ff */
[----:B------:R-:W3:Y:S04]  /*7c690*/  LDL.LU.64 R26, [R1+0xfe8] ;  /* 0x000fe800011a7983 */ /* 0x000ee80000300a00 */
[----:B------:R-:W3:Y:S04]  /*7c6a0*/  LDL.LU.64 R44, [R1+0xfe0] ;  /* 0x000fe000012c7983 */ /* 0x000ee80000300a00 */
[----:B------:R-:W3:Y:S04]  /*7c6b0*/  LDL.LU.64 R42, [R1+0xfd8] ;  /* 0x000fd800012a7983 */ /* 0x000ee80000300a00 */
[----:B------:R-:W3:Y:S04]  /*7c6c0*/  LDL.LU.64 R40, [R1+0xfd0] ;  /* 0x000fd00001287983 */ /* 0x000ee80000300a00 */
[----:B------:R-:W3:Y:S01]  /*7c6d0*/  LDL.LU.64 R38, [R1+0xfc8] ;  /* 0x000fc80001267983 */ /* 0x000ee20000300a00 */
[----:B----4-:R-:W-:-:S03]  /*7c6e0*/  IADD3 R32, P2, R24, R4, RZ ;  /* 0x0000000418207210 */ /* 0x010fc60007f5e0ff */
[----:B------:R-:W4:Y:S02]  /*7c6f0*/  LDL.LU.64 R36, [R1+0xfc0] ;  /* 0x000fc00001247983 */ /* 0x000f240000300a00 */
        /* <DEDUP_REMOVED lines=8> */
[----:B------:R-:W-:-:S05]  /*7c780*/  IADD3 R10, P2, R46, R4, RZ ;  /* 0x000000042e0a7210 */ /* 0x000fca0007f5e0ff */
[----:B------:R-:W-:Y:S02]  /*7c790*/  IMAD.X R11, R47, 0x1, R0, P2 ;  /* 0x000000012f0b7824 */ /* 0x000fe400010e0600 */
        /* <DEDUP_REMOVED lines=9> */
[----:B---3--:R-:W-:-:S05]  /*7c830*/  IADD3 R47, P2, R26, R4, RZ ;  /* 0x000000041a2f7210 */ /* 0x008fca0007f5e0ff */
        /* <DEDUP_REMOVED lines=9> */
[----:B----4-:R-:W-:-:S05]  /*7c8d0*/  IADD3 R39, P2, R36, R4, RZ ;  /* 0x0000000424277210 */ /* 0x010fca0007f5e0ff */
        /* <DEDUP_REMOVED lines=10> */
[----:B------:R-:W-:Y:S02]  /*7c980*/  IMAD.MOV.U32 R76, RZ, RZ, R74 ;  /* 0x000000ffff4c7224 */ /* 0x000fe400078e004a */
[----:B------:R-:W-:Y:S01]  /*7c990*/  IMAD.X R36, R85, 0x1, R0, P2 ;  /* 0x0000000155247824 */ /* 0x000fe200010e0600 */
[----:B------:R-:W-:-:S02]  /*7c9a0*/  MOV R74, R72 ;  /* 0x00000048004a7202 */ /* 0x000fc40000000f00 */
[----:B------:R-:W-:Y:S01]  /*7c9b0*/  MOV R85, R252 ;  /* 0x000000fc00557202 */ /* 0x000fe20000000f00 */
[----:B------:R-:W-:Y:S02]  /*7c9c0*/  IMAD.MOV.U32 R72, RZ, RZ, R70 ;  /* 0x000000ffff487224 */ /* 0x000fe400078e0046 */
[----:B------:R-:W-:Y:S01]  /*7c9d0*/  IMAD.MOV.U32 R70, RZ, RZ, R68 ;  /* 0x000000ffff467224 */ /* 0x000fe200078e0044 */
[----:B------:R-:W-:Y:S01]  /*7c9e0*/  MOV R68, R66 ;  /* 0x0000004200447202 */ /* 0x000fe20000000f00 */
[----:B------:R-:W-:Y:S02]  /*7c9f0*/  IMAD.MOV.U32 R66, RZ, RZ, R63 ;  /* 0x000000ffff427224 */ /* 0x000fe400078e003f */
[----:B------:R-:W-:Y:S01]  /*7ca00*/  IMAD.MOV.U32 R63, RZ, RZ, R62 ;  /* 0x000000ffff3f7224 */ /* 0x000fe200078e003e */
        /* <DEDUP_REMOVED lines=98> */
[----:B------:R-:W-:Y:S04]  /*7d030*/  LDGSTS.E [R3+0x27980], desc[UR60][R36.64], P1 ;  /* 0x2798000024037fae */ /* 0x000fe8000892187c */
[----:B------:R1:W-:Y:S04]  /*7d040*/  LDGSTS.E [R3+0x27d80], desc[UR60][R34.64], P1 ;  /* 0x27d8000022037fae */ /* 0x0003e8000892187c */
[----:B------:R-:W4:Y:S04]  /*7d050*/  LDL.LU R8, [R1+0x1eb8] ;  /* 0x001eb80001087983 */ /* 0x000f280000300800 */
[----:B------:R-:W4:Y:S04]  /*7d060*/  LDL.LU R25, [R1+0x1e74] ;  /* 0x001e740001197983 */ /* 0x000f280000300800 */
[----:B------:R-:W4:Y:S01]  /*7d070*/  LDL.LU R26, [R1+0x1eb4] ;  /* 0x001eb400011a7983 */ /* 0x000f220000300800 */
[----:B-1----:R-:W-:-:S03]  /*7d080*/  LOP3.LUT R3, R13, 0x40, RZ, 0x3c, !PT ;  /* 0x000000400d037812 */ /* 0x002fc600078e3cff */
[----:B------:R-:W4:Y:S04]  /*7d090*/  LDL.LU R10, [R1+0x1ef8] ;  /* 0x001ef800010a7983 */ /* 0x000f280000300800 */
[----:B------:R-:W4:Y:S01]  /*7d0a0*/  LDL.LU R9, [R1+0x1f38] ;  /* 0x001f380001097983 */ /* 0x000f220000300800 */
[----:B------:R-:W-:Y:S02]  /*7d0b0*/  IADD3 R3, R3, R5, RZ ;  /* 0x0000000503037210 */ /* 0x000fe40007ffe0ff */
[-C--:B------:R-:W-:Y:S02]  /*7d0c0*/  IADD3 R28, P2, R28, R4.reuse, RZ ;  /* 0x000000041c1c7210 */ /* 0x080fe40007f5e0ff */
[----:B------:R-:W-:-:S03]  /*7d0d0*/  IADD3 R31, P4, R31, R4, RZ ;  /* 0x000000041f1f7210 */ /* 0x000fc60007f9e0ff */
[--C-:B------:R-:W-:Y:S02]  /*7d0e0*/  IMAD.X R29, R29, 0x1, R0.reuse, P2 ;  /* 0x000000011d1d7824 */ /* 0x100fe400010e0600 */
[----:B--2---:R-:W-:Y:S01]  /*7d0f0*/  IMAD.X R32, R32, 0x1, R0, P4 ;  /* 0x0000000120207824 */ /* 0x004fe200020e0600 */
[----:B------:R-:W-:Y:S04]  /*7d100*/  STL [R1+0x1d78], R28 ;  /* 0x001d781c01007387 */ /* 0x000fe80000100800 */
[----:B------:R-:W-:Y:S04]  /*7d110*/  STL [R1+0x1db8], R31 ;  /* 0x001db81f01007387 */ /* 0x000fe80000100800 */
[----:B------:R1:W-:Y:S04]  /*7d120*/  STL [R1+0x1d74], R29 ;  /* 0x001d741d01007387 */ /* 0x0003e80000100800 */
[----:B------:R-:W-:Y:S04]  /*7d130*/  LDGSTS.E [R3+0x200], desc[UR60][R28.64], P1 ;  /* 0x002000001c037fae */ /* 0x000fe8000892187c */
[----:B-1----:R-:W2:Y:S04]  /*7d140*/  LDL.LU R29, [R1+0x1ef4] ;  /* 0x001ef400011d7983 */ /* 0x002ea80000300800 */
[----:B------:R1:W-:Y:S04]  /*7d150*/  STL [R1+0x1db4], R32 ;  /* 0x001db42001007387 */ /* 0x0003e80000100800 */
[----:B------:R-:W2:Y:S01]  /*7d160*/  LDL.LU R28, [R1+0x1f34] ;  /* 0x001f3400011c7983 */ /* 0x000ea20000300800 */
[----:B---3--:R-:W-:-:S02]  /*7d170*/  IADD3 R11, P2, R11, R4, RZ ;  /* 0x000000040b0b7210 */ /* 0x008fc40007f5e0ff */
[-C--:B------:R-:W-:Y:S01]  /*7d180*/  IADD3 R24, P4, R24, R4.reuse, RZ ;  /* 0x0000000418187210 */ /* 0x080fe20007f9e0ff */
[----:B------:R-:W-:Y:S02]  /*7d190*/  IMAD.MOV.U32 R33, RZ, RZ, R32 ;  /* 0x000000ffff217224 */ /* 0x000fe400078e0020 */
[--C-:B----4-:R-:W-:Y:S02]  /*7d1a0*/  IMAD.X R27, R27, 0x1, R0.reuse, P2 ;  /* 0x000000011b1b7824 */ /* 0x110fe400010e0600 */
[----:B------:R-:W-:Y:S01]  /*7d1b0*/  IMAD.X R30, R30, 0x1, R0, P4 ;  /* 0x000000011e1e7824 */ /* 0x000fe200020e0600 */
[----:B-1----:R-:W-:Y:S01]  /*7d1c0*/  MOV R32, R31 ;  /* 0x0000001f00207202 */ /* 0x002fe20000000f00 */
[----:B------:R-:W-:Y:S04]  /*7d1d0*/  STL [R1+0x1df8], R11 ;  /* 0x001df80b01007387 */ /* 0x000fe80000100800 */
[----:B------:R-:W-:Y:S04]  /*7d1e0*/  STL [R1+0x1df4], R27 ;  /* 0x001df41b01007387 */ /* 0x000fe80000100800 */
[----:B------:R-:W-:Y:S04]  /*7d1f0*/  STL [R1+0x1e38], R24 ;  /* 0x001e381801007387 */ /* 0x000fe80000100800 */
[----:B------:R1:W-:Y:S04]  /*7d200*/  STL [R1+0x1e34], R30 ;  /* 0x001e341e01007387 */ /* 0x0003e80000100800 */
[----:B------:R3:W-:Y:S01]  /*7d210*/  LDGSTS.E [R3+0x600], desc[UR60][R32.64], P1 ;  /* 0x0060000020037fae */ /* 0x0007e2000892187c */
[----:B------:R-:W-:Y:S01]  /*7d220*/  IMAD.MOV.U32 R31, RZ, RZ, R30 ;  /* 0x000000ffff1f7224 */ /* 0x000fe200078e001e */
[----:B------:R-:W-:-:S02]  /*7d230*/  IADD3 R7, P2, R7, R4, RZ ;  /* 0x0000000407077210 */ /* 0x000fc40007f5e0ff */
[----:B-1----:R-:W-:Y:S02]  /*7d240*/  MOV R30, R24 ;  /* 0x00000018001e7202 */ /* 0x002fe40000000f00 */
[----:B---3--:R-:W-:Y:S01]  /*7d250*/  MOV R32, R11 ;  /* 0x0000000b00207202 */ /* 0x008fe20000000f00 */
[----:B------:R-:W-:Y:S02]  /*7d260*/  IMAD.MOV.U32 R33, RZ, RZ, R27 ;  /* 0x000000ffff217224 */ /* 0x000fe400078e001b */
[----:B------:R-:W3:Y:S04]  /*7d270*/  LDL.LU R27, [R1+0x1f78] ;  /* 0x001f7800011b7983 */ /* 0x000ee80000300800 */
[----:B------:R-:W4:Y:S04]  /*7d280*/  LDL.LU R11, [R1+0x1fb8] ;  /* 0x001fb800010b7983 */ /* 0x000f280000300800 */
[----:B------:R1:W-:Y:S04]  /*7d290*/  LDGSTS.E [R3+0xa00], desc[UR60][R32.64], P1 ;  /* 0x00a0000020037fae */ /* 0x0003e8000892187c */
[----:B------:R-:W-:Y:S01]  /*7d2a0*/  LDGSTS.E [R3+0xe00], desc[UR60][R30.64], P1 ;  /* 0x00e000001e037fae */ /* 0x000fe2000892187c */
[----:B------:R-:W-:Y:S01]  /*7d2b0*/  IADD3 R8, P4, R8, R4, RZ ;  /* 0x0000000408087210 */ /* 0x000fe20007f9e0ff */
[----:B------:R-:W-:-:S02]  /*7d2c0*/  IMAD.X R25, R25, 0x1, R0, P2 ;  /* 0x0000000119197824 */ /* 0x000fc400010e0600 */
[----:B------:R-:W4:Y:S04]  /*7d2d0*/  LDL.LU R30, [R1+0x1f74] ;  /* 0x001f7400011e7983 */ /* 0x000f280000300800 */
[----:B------:R-:W4:Y:S01]  /*7d2e0*/  LDL.LU R24, [R1+0x1fb4] ;  /* 0x001fb40001187983 */ /* 0x000f220000300800 */
[----:B------:R-:W-:-:S03]  /*7d2f0*/  IMAD.X R26, R26, 0x1, R0, P4 ;  /* 0x000000011a1a7824 */ /* 0x000fc600020e0600 */
[----:B------:R-:W-:Y:S04]  /*7d300*/  STL [R1+0x1e78], R7 ;  /* 0x001e780701007387 */ /* 0x000fe80000100800 */
[----:B------:R1:W-:Y:S02]  /*7d310*/  STL [R1+0x1e74], R25 ;  /* 0x001e741901007387 */ /* 0x0003e40000100800 */
[----:B-1----:R-:W-:Y:S01]  /*7d320*/  MOV R32, R7 ;  /* 0x0000000700207202 */ /* 0x002fe20000000f00 */
[----:B------:R-:W-:Y:S01]  /*7d330*/  IMAD.MOV.U32 R33, RZ, RZ, R25 ;  /* 0x000000ffff217224 */ /* 0x000fe200078e0019 */
[----:B------:R-:W-:Y:S04]  /*7d340*/  STL [R1+0x1eb8], R8 ;  /* 0x001eb80801007387 */ /* 0x000fe80000100800 */
[----:B------:R1:W-:Y:S04]  /*7d350*/  STL [R1+0x1eb4], R26 ;  /* 0x001eb41a01007387 */ /* 0x0003e80000100800 */
[----:B------:R1:W-:Y:S04]  /*7d360*/  LDGSTS.E [R3+0x1200], desc[UR60][R32.64], P1 ;  /* 0x0120000020037fae */ /* 0x0003e8000892187c */
[----:B------:R-:W4:Y:S04]  /*7d370*/  LDL.LU R25, [R1+0x1ff8] ;  /* 0x001ff80001197983 */ /* 0x000f280000300800 */
[----:B------:R-:W4:Y:S01]  /*7d380*/  LDL.LU R7, [R1+0x2038] ;  /* 0x0020380001077983 */ /* 0x000f220000300800 */
[----:B-1----:R-:W-:Y:S01]  /*7d390*/  MOV R33, R26 ;  /* 0x0000001a00217202 */ /* 0x002fe20000000f00 */
[----:B------:R-:W-:-:S02]  /*7d3a0*/  IMAD.MOV.U32 R32, RZ, RZ, R8 ;  /* 0x000000ffff207224 */ /* 0x000fc400078e0008 */
[----:B------:R-:W4:Y:S04]  /*7d3b0*/  LDL.LU R26, [R1+0x1ff4] ;  /* 0x001ff400011a7983 */ /* 0x000f280000300800 */
[----:B------:R-:W4:Y:S01]  /*7d3c0*/  LDL.LU R8, [R1+0x2034] ;  /* 0x0020340001087983 */ /* 0x000f220000300800 */
[-C--:B------:R-:W-:Y:S02]  /*7d3d0*/  IADD3 R10, P2, R10, R4.reuse, RZ ;  /* 0x000000040a0a7210 */ /* 0x080fe40007f5e0ff */
[----:B------:R-:W-:Y:S01]  /*7d3e0*/  IADD3 R9, P4, R9, R4, RZ ;  /* 0x0000000409097210 */ /* 0x000fe20007f9e0ff */
[----:B------:R1:W-:Y:S04]  /*7d3f0*/  LDGSTS.E [R3+0x1600], desc[UR60][R32.64], P1 ;  /* 0x0160000020037fae */ /* 0x0003e8000892187c */
[----:B------:R2:W-:Y:S01]  /*7d400*/  STL [R1+0x1ef8], R10 ;  /* 0x001ef80a01007387 */ /* 0x0005e20000100800 */
[----:B-1----:R-:W-:Y:S01]  /*7d410*/  MOV R32, R10 ;  /* 0x0000000a00207202 */ /* 0x002fe20000000f00 */
[----:B--2---:R-:W-:-:S02]  /*7d420*/  IMAD.X R29, R29, 0x1, R0, P2 ;  /* 0x000000011d1d7824 */ /* 0x004fc400010e0600 */
[----:B------:R-:W-:Y:S02]  /*7d430*/  IMAD.X R28, R28, 0x1, R0, P4 ;  /* 0x000000011c1c7824 */ /* 0x000fe400020e0600 */
[----:B------:R-:W-:Y:S01]  /*7d440*/  IMAD.MOV.U32 R33, RZ, RZ, R29 ;  /* 0x000000ffff217224 */ /* 0x000fe200078e001d */
[----:B------:R1:W-:Y:S04]  /*7d450*/  STL [R1+0x1ef4], R29 ;  /* 0x001ef41d01007387 */ /* 0x0003e80000100800 */
[----:B------:R-:W-:Y:S04]  /*7d460*/  STL [R1+0x1f38], R9 ;  /* 0x001f380901007387 */ /* 0x000fe80000100800 */
[----:B------:R2:W-:Y:S04]  /*7d470*/  STL [R1+0x1f34], R28 ;  /* 0x001f341c01007387 */ /* 0x0005e80000100800 */
[----:B------:R-:W4:Y:S04]  /*7d480*/  LDL.LU R10, [R1+0x2078] ;  /* 0x00207800010a7983 */ /* 0x000f280000300800 */
[----:B------:R-:W4:Y:S04]  /*7d490*/  LDL.LU R31, [R1+0x20b8] ;  /* 0x0020b800011f7983 */ /* 0x000f280000300800 */
[----:B------:R-:W-:Y:S01]  /*7d4a0*/  LDGSTS.E [R3+0x1a00], desc[UR60][R32.64], P1 ;  /* 0x01a0000020037fae */ /* 0x000fe2000892187c */
[----:B-1----:R-:W-:Y:S01]  /*7d4b0*/  IMAD.MOV.U32 R29, RZ, RZ, R28 ;  /* 0x000000ffff1d7224 */ /* 0x002fe200078e001c */
[----:B--2---:R-:W-:-:S05]  /*7d4c0*/  MOV R28, R9 ;  /* 0x00000009001c7202 */ /* 0x004fca0000000f00 */
        /* <DEDUP_REMOVED lines=8> */
[----:B------:R-:W-:-:S02]  /*7d550*/  IMAD.X R30, R30, 0x1, R0, P2 ;  /* 0x000000011e1e7824 */ /* 0x000fc400010e0600 */
[----:B------:R-:W-:Y:S01]  /*7d560*/  IMAD.X R24, R24, 0x1, R0, P4 ;  /* 0x0000000118187824 */ /* 0x000fe200020e0600 */
[----:B------:R-:W-:Y:S02]  /*7d570*/  MOV R34, R27 ;  /* 0x0000001b00227202 */ /* 0x000fe40000000f00 */
[----:B------:R1:W-:Y:S04]  /*7d580*/  STL [R1+0x1f74], R30 ;  /* 0x001f741e01007387 */ /* 0x0003e80000100800 */
[----:B------:R1:W-:Y:S04]  /*7d590*/  STL [R1+0x1fb8], R11 ;  /* 0x001fb80b01007387 */ /* 0x0003e80000100800 */
[----:B------:R1:W-:Y:S04]  /*7d5a0*/  STL [R1+0x1fb4], R24 ;  /* 0x001fb41801007387 */ /* 0x0003e80000100800 */
[----:B-1----:R-:W4:Y:S01]  /*7d5b0*/  LDL.LU R27, [R1+0x20f4] ;  /* 0x0020f400011b7983 */ /* 0x002f220000300800 */
[----:B------:R-:W-:Y:S01]  /*7d5c0*/  IMAD.MOV.U32 R35, RZ, RZ, R30 ;  /* 0x000000ffff237224 */ /* 0x000fe200078e001e */
[----:B------:R-:W-:-:S02]  /*7d5d0*/  IADD3 R25, P2, R25, R4, RZ ;  /* 0x0000000419197210 */ /* 0x000fc40007f5e0ff */
[----:B------:R-:W4:Y:S01]  /*7d5e0*/  LDL.LU R30, [R1+0x2134] ;  /* 0x00213400011e7983 */ /* 0x000f220000300800 */
[----:B------:R-:W-:-:S03]  /*7d5f0*/  IADD3 R7, P4, R7, R4, RZ ;  /* 0x0000000407077210 */ /* 0x000fc60007f9e0ff */
[----:B------:R1:W-:Y:S01]  /*7d600*/  LDGSTS.E [R3+0x2200], desc[UR60][R34.64], P1 ;  /* 0x0220000022037fae */ /* 0x0003e2000892187c */
[--C-:B------:R-:W-:Y:S02]  /*7d610*/  IMAD.X R26, R26, 0x1, R0.reuse, P2 ;  /* 0x000000011a1a7824 */ /* 0x100fe400010e0600 */
[----:B------:R-:W-:Y:S02]  /*7d620*/  IMAD.X R8, R8, 0x1, R0, P4 ;  /* 0x0000000108087824 */ /* 0x000fe400020e0600 */
[----:B-1----:R-:W-:Y:S01]  /*7d630*/  IMAD.MOV.U32 R34, RZ, RZ, R11 ;  /* 0x000000ffff227224 */ /* 0x002fe200078e000b */
[----:B------:R-:W-:Y:S01]  /*7d640*/  MOV R35, R24 ;  /* 0x0000001800237202 */ /* 0x000fe20000000f00 */
[----:B------:R-:W4:Y:S04]  /*7d650*/  LDL.LU R11, [R1+0x2178] ;  /* 0x00217800010b7983 */ /* 0x000f280000300800 */
[----:B------:R-:W4:Y:S04]  /*7d660*/  LDL.LU R24, [R1+0x21b8] ;  /* 0x0021b80001187983 */ /* 0x000f280000300800 */
[----:B------:R1:W-:Y:S04]  /*7d670*/  STL [R1+0x1ff8], R25 ;  /* 0x001ff81901007387 */ /* 0x0003e80000100800 */
        /* <DEDUP_REMOVED lines=18> */
[--C-:B--2---:R-:W-:Y:S02]  /*7d7a0*/  IMAD.X R29, R29, 0x1, R0.reuse, P2 ;  /* 0x000000011d1d7824 */ /* 0x104fe400010e0600 */
[----:B------:R-:W-:-:S03]  /*7d7b0*/  IMAD.X R32, R32, 0x1, R0, P4 ;  /* 0x0000000120207824 */ /* 0x000fc600020e0600 */
[----:B------:R1:W-:Y:S04]  /*7d7c0*/  STL [R1+0x2074], R29 ;  /* 0x0020741d01007387 */ /* 0x0003e80000100800 */
[----:B------:R-:W-:Y:S01]  /*7d7d0*/  STL [R1+0x20b8], R31 ;  /* 0x0020b81f01007387 */ /* 0x000fe20000100800 */
[----:B------:R-:W-:-:S03]  /*7d7e0*/  IMAD.MOV.U32 R35, RZ, RZ, R29 ;  /* 0x000000ffff237224 */ /* 0x000fc600078e001d */
[----:B------:R2:W-:Y:S01]  /*7d7f0*/  STL [R1+0x20b4], R32 ;  /* 0x0020b42001007387 */ /* 0x0005e20000100800 */
[-C--:B---3--:R-:W-:Y:S02]  /*7d800*/  IADD3 R9, P2, R9, R4.reuse, RZ ;  /* 0x0000000409097210 */ /* 0x088fe40007f5e0ff */
[----:B----4-:R-:W-:Y:S01]  /*7d810*/  IADD3 R28, P4, R28, R4, RZ ;  /* 0x000000041c1c7210 */ /* 0x010fe20007f9e0ff */
[----:B------:R-:W-:Y:S01]  /*7d820*/  IMAD.MOV.U32 R33, RZ, RZ, R32 ;  /* 0x000000ffff217224 */ /* 0x000fe200078e0020 */
[----:B------:R-:W-:Y:S04]  /*7d830*/  LDGSTS.E [R3+0x3200], desc[UR60][R34.64], P1 ;  /* 0x0320000022037fae */ /* 0x000fe8000892187c */
[----:B-1----:R-:W3:Y:S04]  /*7d840*/  LDL.LU R29, [R1+0x21f4] ;  /* 0x0021f400011d7983 */ /* 0x002ee80000300800 */
[----:B------:R-:W4:Y:S04]  /*7d850*/  LDL.LU R10, [R1+0x2234] ;  /* 0x00223400010a7983 */ /* 0x000f280000300800 */
[----:B------:R1:W-:Y:S01]  /*7d860*/  STL [R1+0x20f8], R9 ;  /* 0x0020f80901007387 */ /* 0x0003e20000100800 */
[----:B--2---:R-:W-:Y:S01]  /*7d870*/  MOV R32, R31 ;  /* 0x0000001f00207202 */ /* 0x004fe20000000f00 */
[----:B------:R-:W-:-:S04]  /*7d880*/  IMAD.X R27, R27, 0x1, R0, P2 ;  /* 0x000000011b1b7824 */ /* 0x000fc800010e0600 */
[----:B------:R2:W-:Y:S04]  /*7d890*/  LDGSTS.E [R3+0x3600], desc[UR60][R32.64], P1 ;  /* 0x0360000020037fae */ /* 0x0005e8000892187c */
[----:B------:R1:W-:Y:S01]  /*7d8a0*/  STL [R1+0x20f4], R27 ;  /* 0x0020f41b01007387 */ /* 0x0003e20000100800 */
[----:B------:R-:W-:-:S03]  /*7d8b0*/  IMAD.X R30, R30, 0x1, R0, P4 ;  /* 0x000000011e1e7824 */ /* 0x000fc600020e0600 */
[----:B------:R-:W-:Y:S01]  /*7d8c0*/  STL [R1+0x2138], R28 ;  /* 0x0021381c01007387 */ /* 0x000fe20000100800 */
[----:B------:R-:W-:-:S03]  /*7d8d0*/  IMAD.MOV.U32 R31, RZ, RZ, R30 ;  /* 0x000000ffff1f7224 */ /* 0x000fc600078e001e */
[----:B------:R1:W-:Y:S01]  /*7d8e0*/  STL [R1+0x2134], R30 ;  /* 0x0021341e01007387 */ /* 0x0003e20000100800 */
[----:B--2---:R-:W-:Y:S01]  /*7d8f0*/  MOV R32, R9 ;  /* 0x0000000900207202 */ /* 0x004fe20000000f00 */
[----:B------:R-:W-:Y:S02]  /*7d900*/  IMAD.MOV.U32 R33, RZ, RZ, R27 ;  /* 0x000000ffff217224 */ /* 0x000fe400078e001b */
[----:B-1----:R-:W2:Y:S04]  /*7d910*/  LDL.LU R9, [R1+0x2278] ;  /* 0x0022780001097983 */ /* 0x002ea80000300800 */
[----:B------:R-:W2:Y:S04]  /*7d920*/  LDL.LU R27, [R1+0x22b8] ;  /* 0x0022b800011b7983 */ /* 0x000ea80000300800 */
[----:B------:R1:W-:Y:S01]  /*7d930*/  LDGSTS.E [R3+0x3a00], desc[UR60][R32.64], P1 ;  /* 0x03a0000020037fae */ /* 0x0003e2000892187c */
[----:B------:R-:W-:-:S02]  /*7d940*/  MOV R30, R28 ;  /* 0x0000001c001e7202 */ /* 0x000fc40000000f00 */
[----:B------:R-:W-:-:S03]  /*7d950*/  IADD3 R11, P2, R11, R4, RZ ;  /* 0x000000040b0b7210 */ /* 0x000fc60007f5e0ff */
[----:B------:R-:W-:Y:S01]  /*7d960*/  LDGSTS.E [R3+0x3e00], desc[UR60][R30.64], P1 ;  /* 0x03e000001e037fae */ /* 0x000fe2000892187c */
[----:B------:R-:W-:-:S03]  /*7d970*/  IADD3 R24, P4, R24, R4, RZ ;  /* 0x0000000418187210 */ /* 0x000fc60007f9e0ff */
[----:B------:R-:W2:Y:S04]  /*7d980*/  LDL.LU R30, [R1+0x2274] ;  /* 0x00227400011e7983 */ /* 0x000ea80000300800 */
[----:B------:R-:W2:Y:S01]  /*7d990*/  LDL.LU R28, [R1+0x22b4] ;  /* 0x0022b400011c7983 */ /* 0x000ea20000300800 */
[----:B------:R-:W-:-:S03]  /*7d9a0*/  IMAD.X R25, R25, 0x1, R0, P2 ;  /* 0x0000000119197824 */ /* 0x000fc600010e0600 */
[----:B------:R-:W-:Y:S01]  /*7d9b0*/  STL [R1+0x2178], R11 ;  /* 0x0021780b01007387 */ /* 0x000fe20000100800 */
[----:B------:R-:W-:Y:S01]  /*7d9c0*/  IMAD.X R26, R26, 0x1, R0, P4 ;  /* 0x000000011a1a7824 */ /* 0x000fe200020e0600 */
[----:B-1----:R-:W-:Y:S01]  /*7d9d0*/  MOV R32, R11 ;  /* 0x0000000b00207202 */ /* 0x002fe20000000f00 */
[----:B------:R-:W-:Y:S01]  /*7d9e0*/  IMAD.MOV.U32 R33, RZ, RZ, R25 ;  /* 0x000000ffff217224 */ /* 0x000fe200078e0019 */
[----:B------:R1:W-:Y:S04]  /*7d9f0*/  STL [R1+0x2174], R25 ;  /* 0x0021741901007387 */ /* 0x0003e80000100800 */
[----:B------:R-:W-:Y:S04]  /*7da00*/  STL [R1+0x21b8], R24 ;  /* 0x0021b81801007387 */ /* 0x000fe80000100800 */
[----:B------:R1:W-:Y:S04]  /*7da10*/  LDGSTS.E [R3+0x4200], desc[UR60][R32.64], P1 ;  /* 0x0420000020037fae */ /* 0x0003e8000892187c */
[----:B-1----:R-:W2:Y:S04]  /*7da20*/  LDL.LU R25, [R1+0x22f8] ;  /* 0x0022f80001197983 */ /* 0x002ea80000300800 */
[----:B------:R1:W-:Y:S04]  /*7da30*/  STL [R1+0x21b4], R26 ;  /* 0x0021b41a01007387 */ /* 0x0003e80000100800 */
[----:B------:R-:W2:Y:S01]  /*7da40*/  LDL.LU R11, [R1+0x2338] ;  /* 0x00233800010b7983 */ /* 0x000ea20000300800 */
[----:B------:R-:W-:Y:S01]  /*7da50*/  MOV R33, R26 ;  /* 0x0000001a00217202 */ /* 0x000fe20000000f00 */
[----:B------:R-:W-:-:S02]  /*7da60*/  IMAD.MOV.U32 R32, RZ, RZ, R24 ;  /* 0x000000ffff207224 */ /* 0x000fc400078e0018 */
[----:B-1----:R-:W2:Y:S04]  /*7da70*/  LDL.LU R26, [R1+0x22f4] ;  /* 0x0022f400011a7983 */ /* 0x002ea80000300800 */
[----:B------:R-:W2:Y:S01]  /*7da80*/  LDL.LU R24, [R1+0x2334] ;  /* 0x0023340001187983 */ /* 0x000ea20000300800 */
[-C--:B------:R-:W-:Y:S02]  /*7da90*/  IADD3 R7, P2, R7, R4.reuse, RZ ;  /* 0x0000000407077210 */ /* 0x080fe40007f5e0ff */
[----:B------:R-:W-:Y:S01]  /*7daa0*/  IADD3 R8, P4, R8, R4, RZ ;  /* 0x0000000408087210 */ /* 0x000fe20007f9e0ff */
[----:B------:R1:W-:Y:S04]  /*7dab0*/  LDGSTS.E [R3+0x4600], desc[UR60][R32.64], P1 ;  /* 0x0460000020037fae */ /* 0x0003e8000892187c */
[----:B------:R4:W-:Y:S01]  /*7dac0*/  STL [R1+0x21f8], R7 ;  /* 0x0021f80701007387 */ /* 0x0009e20000100800 */
[----:B-1----:R-:W-:Y:S01]  /*7dad0*/  MOV R32, R7 ;  /* 0x0000000700207202 */ /* 0x002fe20000000f00 */
[----:B------:R-:W-:-:S02]  /*7dae0*/  IMAD.MOV.U32 R34, RZ, RZ, R8 ;  /* 0x000000ffff227224 */ /* 0x000fc400078e0008 */
[--C-:B---3--:R-:W-:Y:S02]  /*7daf0*/  IMAD.X R29, R29, 0x1, R0.reuse, P2 ;  /* 0x000000011d1d7824 */ /* 0x108fe400010e0600 */
[----:B----4-:R-:W-:-:S03]  /*7db00*/  IMAD.X R10, R10, 0x1, R0, P4 ;  /* 0x000000010a0a7824 */ /* 0x010fc600020e0600 */
[----:B------:R-:W-:Y:S04]  /*7db10*/  STL [R1+0x21f4], R29 ;  /* 0x0021f41d01007387 */ /* 0x000fe80000100800 */
[----:B------:R-:W-:Y:S04]  /*7db20*/  STL [R1+0x2238], R8 ;  /* 0x0022380801007387 */ /* 0x000fe80000100800 */
[----:B------:R-:W3:Y:S01]  /*7db30*/  LDL.LU R7, [R1+0x2378] ;  /* 0x0023780001077983 */ /* 0x000ee20000300800 */
[----:B------:R-:W-:-:S03]  /*7db40*/  IMAD.MOV.U32 R33, RZ, RZ, R29 ;  /* 0x000000ffff217224 */ /* 0x000fc600078e001d */
[----:B------:R1:W-:Y:S04]  /*7db50*/  STL [R1+0x2234], R10 ;  /* 0x0022340a01007387 */ /* 0x0003e80000100800 */
[----:B------:R-:W4:Y:S01]  /*7db60*/  LDL.LU R31, [R1+0x23e8] ;  /* 0x0023e800011f7983 */ /* 0x000f220000300800 */
[----:B------:R-:W-:-:S03]  /*7db70*/  MOV R35, R10 ;  /* 0x0000000a00237202 */ /* 0x000fc60000000f00 */
        /* <DEDUP_REMOVED lines=9> */
[----:B------:R-:W-:Y:S01]  /*7dc10*/  MOV R34, R9 ;  /* 0x0000000900227202 */ /* 0x000fe20000000f00 */
[----:B------:R-:W-:-:S02]  /*7dc20*/  IMAD.X R30, R30, 0x1, R0, P2 ;  /* 0x000000011e1e7824 */ /* 0x000fc400010e0600 */
[----:B------:R-:W-:-:S03]  /*7dc30*/  IMAD.X R28, R28, 0x1, R0, P4 ;  /* 0x000000011c1c7824 */ /* 0x000fc600020e0600 */
[----:B------:R1:W-:Y:S04]  /*7dc40*/  STL [R1+0x2274], R30 ;  /* 0x0022741e01007387 */ /* 0x0003e80000100800 */
[----:B------:R1:W-:Y:S04]  /*7dc50*/  STL [R1+0x22b8], R27 ;  /* 0x0022b81b01007387 */ /* 0x0003e80000100800 */
[----:B------:R1:W-:Y:S04]  /*7dc60*/  STL [R1+0x22b4], R28 ;  /* 0x0022b41c01007387 */ /* 0x0003e80000100800 */
[----:B-1----:R-:W2:Y:S01]  /*7dc70*/  LDL.LU R9, [R1+0x241c] ;  /* 0x00241c0001097983 */ /* 0x002ea20000300800 */
[----:B------:R-:W-:-:S05]  /*7dc80*/  IMAD.MOV.U32 R35, RZ, RZ, R30 ;  /* 0x000000ffff237224 */ /* 0x000fca00078e001e */
[----:B------:R1:W-:Y:S04]  /*7dc90*/  LDGSTS.E [R3+0x5200], desc[UR60][R34.64], P1 ;  /* 0x0520000022037fae */ /* 0x0003e8000892187c */
[----:B------:R-:W2:Y:S01]  /*7dca0*/  LDL.LU R30, [R1+0x2454] ;  /* 0x00245400011e7983 */ /* 0x000ea20000300800 */
[-C--:B------:R-:W-:Y:S02]  /*7dcb0*/  IADD3 R25, P2, R25, R4.reuse, RZ ;  /* 0x0000000419197210 */ /* 0x080fe40007f5e0ff */
[----:B------:R-:W-:Y:S01]  /*7dcc0*/  IADD3 R11, P4, R11, R4, RZ ;  /* 0x000000040b0b7210 */ /* 0x000fe20007f9e0ff */
[----:B-1----:R-:W-:Y:S02]  /*7dcd0*/  IMAD.MOV.U32 R34, RZ, RZ, R27 ;  /* 0x000000ffff227224 */ /* 0x002fe400078e001b */
[--C-:B------:R-:W-:Y:S01]  /*7dce0*/  IMAD.X R26, R26, 0x1, R0.reuse, P2 ;  /* 0x000000011a1a7824 */ /* 0x100fe200010e0600 */
[----:B------:R-:W-:Y:S01]  /*7dcf0*/  MOV R35, R28 ;  /* 0x0000001c00237202 */ /* 0x000fe20000000f00 */
[----:B------:R-:W2:Y:S01]  /*7dd00*/  LDL.LU R27, [R1+0x2490] ;  /* 0x00249000011b7983 */ /* 0x000ea20000300800 */
[----:B------:R-:W-:-:S03]  /*7dd10*/  IMAD.X R24, R24, 0x1, R0, P4 ;  /* 0x0000000118187824 */ /* 0x000fc600020e0600 */
[----:B------:R-:W-:Y:S04]  /*7dd20*/  STL [R1+0x22f8], R25 ;  /* 0x0022f81901007387 */ /* 0x000fe80000100800 */
[----:B------:R1:W-:Y:S04]  /*7dd30*/  STL [R1+0x22f4], R26 ;  /* 0x0022f41a01007387 */ /* 0x0003e80000100800 */
[----:B------:R1:W-:Y:S04]  /*7dd40*/  STL [R1+0x2338], R11 ;  /* 0x0023380b01007387 */ /* 0x0003e80000100800 */
[----:B------:R1:W-:Y:S04]  /*7dd50*/  LDGSTS.E [R3+0x5600], desc[UR60][R34.64], P1 ;  /* 0x0560000022037fae */ /* 0x0003e8000892187c */
[----:B------:R-:W2:Y:S04]  /*7dd60*/  LDL.LU R28, [R1+0x248c] ;  /* 0x00248c00011c7983 */ /* 0x000ea80000300800 */
[----:B------:R4:W-:Y:S01]  /*7dd70*/  STL [R1+0x2334], R24 ;  /* 0x0023341801007387 */ /* 0x0009e20000100800 */
[----:B-1----:R-:W-:Y:S01]  /*7dd80*/  IMAD.MOV.U32 R35, RZ, RZ, R26 ;  /* 0x000000ffff237224 */ /* 0x002fe200078e001a */
[----:B------:R-:W-:-:S02]  /*7dd90*/  MOV R34, R25 ;  /* 0x0000001900227202 */ /* 0x000fc40000000f00 */
[----:B------:R-:W2:Y:S04]  /*7dda0*/  LDL.LU R26, [R1+0x24d4] ;  /* 0x0024d400011a7983 */ /* 0x000ea80000300800 */
[----:B------:R-:W2:Y:S04]  /*7ddb0*/  LDL.LU R25, [R1+0x24d8] ;  /* 0x0024d80001197983 */ /* 0x000ea80000300800 */
[----:B------:R1:W-:Y:S02]  /*7ddc0*/  LDGSTS.E [R3+0x5a00], desc[UR60][R34.64], P1 ;  /* 0x05a0000022037fae */ /* 0x0003e4000892187c */
[----:B-1----:R-:W-:Y:S01]  /*7ddd0*/  IMAD.MOV.U32 R34, RZ, RZ, R11 ;  /* 0x000000ffff227224 */ /* 0x002fe200078e000b */
[----:B------:R-:W-:Y:S01]  /*7dde0*/  MOV R35, R24 ;  /* 0x0000001800237202 */ /* 0x000fe20000000f00 */
[----:B------:R-:W2:Y:S04]  /*7ddf0*/  LDL.LU R11, [R1+0x2508] ;  /* 0x00250800010b7983 */ /* 0x000ea80000300800 */
[----:B------:R1:W-:Y:S01]  /*7de00*/  LDGSTS.E [R3+0x5e00], desc[UR60][R34.64], P1 ;  /* 0x05e0000022037fae */ /* 0x0003e2000892187c */
[----:B---3--:R-:W-:-:S02]  /*7de10*/  IADD3 R7, P2, R7, R4, RZ ;  /* 0x0000000407077210 */ /* 0x008fc40007f5e0ff */
[----:B----4-:R-:W-:-:S03]  /*7de20*/  IADD3 R31, P4, R31, R4, RZ ;  /* 0x000000041f1f7210 */ /* 0x010fc60007f9e0ff */
[----:B------:R-:W-:Y:S01]  /*7de30*/  STL [R1+0x2378], R7 ;  /* 0x0023780701007387 */ /* 0x000fe20000100800 */
[--C-:B------:R-:W-:Y:S02]  /*7de40*/  IMAD.X R10, R10, 0x1, R0.reuse, P2 ;  /* 0x000000010a0a7824 */ /* 0x100fe400010e0600 */
[----:B------:R-:W-:-:S03]  /*7de50*/  IMAD.X R32, R32, 0x1, R0, P4 ;  /* 0x0000000120207824 */ /* 0x000fc600020e0600 */
[----:B------:R3:W-:Y:S04]  /*7de60*/  STL [R1+0x2374], R10 ;  /* 0x0023740a01007387 */ /* 0x0007e80000100800 */
[----:B------:R-:W-:Y:S04]  /*7de70*/  STL [R1+0x23e8], R31 ;  /* 0x0023e81f01007387 */ /* 0x000fe80000100800 */
[----:B------:R-:W4:Y:S01]  /*7de80*/  LDL.LU R24, [R1+0x2504] ;  /* 0x0025040001187983 */ /* 0x000f220000300800 */
[----:B-1----:R-:W-:-:S03]  /*7de90*/  IMAD.MOV.U32 R35, RZ, RZ, R10 ;  /* 0x000000ffff237224 */ /* 0x002fc600078e000a */
[----:B------:R1:W-:Y:S01]  /*7dea0*/  STL [R1+0x23e4], R32 ;  /* 0x0023e42001007387 */ /* 0x0003e20000100800 */
[----:B------:R-:W-:-:S03]  /*7deb0*/  MOV R34, R7 ;  /* 0x0000000700227202 */ /* 0x000fc60000000f00 */
[----:B---3--:R-:W3:Y:S04]  /*7dec0*/  LDL.LU R10, [R1+0x2534] ;  /* 0x00253400010a7983 */ /* 0x008ee80000300800 */
[----:B------:R-:W3:Y:S01]  /*7ded0*/  LDL.LU R7, [R1+0x2538] ;  /* 0x0025380001077983 */ /* 0x000ee20000300800 */
[-C--:B--2---:R-:W-:Y:S02]  /*7dee0*/  IADD3 R8, P2, R8, R4.reuse, RZ ;  /* 0x0000000408087210 */ /* 0x084fe40007f5e0ff */
[----:B------:R-:W-:Y:S01]  /*7def0*/  IADD3 R29, P4, R29, R4, RZ ;  /* 0x000000041d1d7210 */ /* 0x000fe20007f9e0ff */
[----:B------:R-:W-:Y:S01]  /*7df00*/  IMAD.MOV.U32 R33, RZ, RZ, R32 ;  /* 0x000000ffff217224 */ /* 0x000fe200078e0020 */
[----:B-1----:R-:W-:Y:S01]  /*7df10*/  MOV R32, R31 ;  /* 0x0000001f00207202 */ /* 0x002fe20000000f00 */
[----:B------:R-:W-:Y:S04]  /*7df20*/  LDGSTS.E [R3+0x6200], desc[UR60][R34.64], P1 ;  /* 0x0620000022037fae */ /* 0x000fe8000892187c */
[----:B------:R-:W-:Y:S04]  /*7df30*/  STL [R1+0x2420], R8 ;  /* 0x0024200801007387 */ /* 0x000fe80000100800 */
[----:B------:R-:W-:Y:S01]  /*7df40*/  LDGSTS.E [R3+0x6600], desc[UR60][R32.64], P1 ;  /* 0x0660000020037fae */ /* 0x000fe2000892187c */
[----:B------:R-:W-:-:S02]  /*7df50*/  IMAD.X R9, R9, 0x1, R0, P2 ;  /* 0x0000000109097824 */ /* 0x000fc400010e0600 */
[----:B------:R-:W-:-:S03]  /*7df60*/  IMAD.X R30, R30, 0x1, R0, P4 ;  /* 0x000000011e1e7824 */ /* 0x000fc600020e0600 */
[----:B------:R1:W-:Y:S04]  /*7df70*/  STL [R1+0x241c], R9 ;  /* 0x00241c0901007387 */ /* 0x0003e80000100800 */
[----:B------:R-:W-:Y:S04]  /*7df80*/  STL [R1+0x2458], R29 ;  /* 0x0024581d01007387 */ /* 0x000fe80000100800 */
[----:B------:R-:W-:Y:S04]  /*7df90*/  LDGSTS.E [R3+0x6a00], desc[UR60][R8.64], P1 ;  /* 0x06a0000008037fae */ /* 0x000fe8000892187c */
[----:B------:R2:W-:Y:S01]  /*7dfa0*/  STL [R1+0x2454], R30 ;  /* 0x0024541e01007387 */ /* 0x0005e20000100800 */
[----:B------:R-:W-:-:S03]  /*7dfb0*/  MOV R31, R30 ;  /* 0x0000001e001f7202 */ /* 0x000fc60000000f00 */
[----:B-1----:R-:W3:Y:S01]  /*7dfc0*/  LDL.LU.64 R8, [R1+0x1230] ;  /* 0x0012300001087983 */ /* 0x002ee20000300a00 */
[----:B--2---:R-:W-:Y:S01]  /*7dfd0*/  IMAD.MOV.U32 R30, RZ, RZ, R29 ;  /* 0x000000ffff1e7224 */ /* 0x004fe200078e001d */
[----:B------:R-:W-:Y:S02]  /*7dfe0*/  IADD3 R27, P2, R27, R4, RZ ;  /* 0x000000041b1b7210 */ /* 0x000fe40007f5e0ff */
[----:B------:R-:W2:Y:S04]  /*7dff0*/  LDL.LU.64 R44, [R1+0x1110] ;  /* 0x00111000012c7983 */ /* 0x000ea80000300a00 */
[----:B------:R-:W-:Y:S01]  /*7e000*/  LDGSTS.E [R3+0x6e00], desc[UR60][R30.64], P1 ;  /* 0x06e000001e037fae */ /* 0x000fe2000892187c */
[----:B------:R-:W-:-:S03]  /*7e010*/  IMAD.X R28, R28, 0x1, R0, P2 ;  /* 0x000000011c1c7824 */ /* 0x000fc600010e0600 */
[----:B------:R-:W2:Y:S01]  /*7e020*/  LDL.LU.64 R30, [R1+0x10e8] ;  /* 0x0010e800011e7983 */ /* 0x000ea20000300a00 */
[----:B------:R-:W-:-:S03]  /*7e030*/  IADD3 R25, P4, R25, R4, RZ ;  /* 0x0000000419197210 */ /* 0x000fc60007f9e0ff */
[----:B------:R-:W-:Y:S04]  /*7e040*/  STL [R1+0x2490], R27 ;  /* 0x0024901b01007387 */ /* 0x000fe80000100800 */
[----:B------:R1:W-:Y:S04]  /*7e050*/  STL [R1+0x248c], R28 ;  /* 0x00248c1c01007387 */ /* 0x0003e80000100800 */
[----:B------:R-:W-:Y:S04]  /*7e060*/  STL [R1+0x24d8], R25 ;  /* 0x0024d81901007387 */ /* 0x000fe80000100800 */
[----:B------:R-:W2:Y:S01]  /*7e070*/  LDL.LU.64 R32, [R1+0x10c0] ;  /* 0x0010c00001207983 */ /* 0x000ea20000300a00 */
[----:B------:R-:W-:-:S05]  /*7e080*/  IADD3.X R26, R26, R0, RZ, P4, !PT ;  /* 0x000000001a1a7210 */ /* 0x000fca00027fe4ff */
[----:B------:R1:W-:Y:S04]  /*7e090*/  STL [R1+0x24d4], R26 ;  /* 0x0024d41a01007387 */ /* 0x0003e80000100800 */
[----:B------:R-:W2:Y:S04]  /*7e0a0*/  LDL.LU.64 R42, [R1+0x1098] ;  /* 0x00109800012a7983 */ /* 0x000ea80000300a00 */
[----:B------:R-:W2:Y:S01]  /*7e0b0*/  LDL.LU.64 R36, [R1+0x1070] ;  /* 0x0010700001247983 */ /* 0x000ea20000300a00 */
[----:B------:R-:W-:-:S05]  /*7e0c0*/  IADD3 R11, P2, R11, R4, RZ ;  /* 0x000000040b0b7210 */ /* 0x000fca0007f5e0ff */
[----:B------:R-:W-:Y:S01]  /*7e0d0*/  STL [R1+0x2508], R11 ;  /* 0x0025080b01007387 */ /* 0x000fe20000100800 */
[----:B------:R-:W-:Y:S02]  /*7e0e0*/  IMAD.MOV.U32 R29, RZ, RZ, R28 ;  /* 0x000000ffff1d7224 */ /* 0x000fe400078e001c */
[----:B-1----:R-:W-:Y:S01]  /*7e0f0*/  IMAD.MOV.U32 R28, RZ, RZ, R27 ;  /* 0x000000ffff1c7224 */ /* 0x002fe200078e001b */
[----:B------:R-:W-:-:S04]  /*7e100*/  MOV R27, R26 ;  /* 0x0000001a001b7202 */ /* 0x000fc80000000f00 */
[----:B------:R-:W-:Y:S01]  /*7e110*/  LDGSTS.E [R3+0x7200], desc[UR60][R28.64], P1 ;  /* 0x072000001c037fae */ /* 0x000fe2000892187c */
[----:B------:R-:W-:-:S05]  /*7e120*/  IMAD.MOV.U32 R26, RZ, RZ, R25 ;  /* 0x000000ffff1a7224 */ /* 0x000fca00078e0019 */
[----:B------:R-:W-:Y:S01]  /*7e130*/  LDGSTS.E [R3+0x7600], desc[UR60][R26.64], P1 ;  /* 0x076000001a037fae */ /* 0x000fe2000892187c */
[----:B----4-:R-:W-:-:S05]  /*7e140*/  IMAD.X R24, R24, 0x1, R0, P2 ;  /* 0x0000000118187824 */ /* 0x010fca00010e0600 */
[----:B------:R1:W-:Y:S01]  /*7e150*/  STL [R1+0x2504], R24 ;  /* 0x0025041801007387 */ /* 0x0003e20000100800 */
[----:B---3--:R-:W-:-:S04]  /*7e160*/  IADD3 R7, P4, R7, R4, RZ ;  /* 0x0000000407077210 */ /* 0x008fc80007f9e0ff */
[----:B------:R-:W-:Y:S01]  /*7e170*/  IADD3.X R10, R10, R0, RZ, P4, !PT ;  /* 0x000000000a0a7210 */ /* 0x000fe200027fe4ff */
[----:B------:R-:W-:Y:S04]  /*7e180*/  STL [R1+0x2538], R7 ;  /* 0x0025380701007387 */ /* 0x000fe80000100800 */
[----:B------:R-:W3:Y:S04]  /*7e190*/  LDL.LU.64 R34, [R1+0xf80] ;  /* 0x000f800001227983 */ /* 0x000ee80000300a00 */
[----:B------:R4:W-:Y:S04]  /*7e1a0*/  STL [R1+0x2534], R10 ;  /* 0x0025340a01007387 */ /* 0x0009e80000100800 */
[----:B------:R-:W3:Y:S04]  /*7e1b0*/  LDL.LU.64 R40, [R1+0xf60] ;  /* 0x000f600001287983 */ /* 0x000ee80000300a00 */
[----:B------:R-:W3:Y:S01]  /*7e1c0*/  LDL.LU.64 R28, [R1+0xf40] ;  /* 0x000f4000011c7983 */ /* 0x000ee20000300a00 */
[----:B------:R-:W-:-:S02]  /*7e1d0*/  IMAD.MOV.U32 R25, RZ, RZ, R24 ;  /* 0x000000ffff197224 */ /* 0x000fc400078e0018 */
[----:B-1----:R-:W-:Y:S01]  /*7e1e0*/  IMAD.MOV.U32 R24, RZ, RZ, R11 ;  /* 0x000000ffff187224 */ /* 0x002fe200078e000b */
[----:B------:R-:W3:Y:S04]  /*7e1f0*/  LDL.LU.64 R38, [R1+0xf20] ;  /* 0x000f200001267983 */ /* 0x000ee80000300a00 */
[----:B------:R1:W-:Y:S02]  /*7e200*/  LDGSTS.E [R3+0x7a00], desc[UR60][R24.64], P1 ;  /* 0x07a0000018037fae */ /* 0x0003e4000892187c */
[----:B-1----:R-:W-:Y:S02]  /*7e210*/  IMAD.MOV.U32 R25, RZ, RZ, R10 ;  /* 0x000000ffff197224 */ /* 0x002fe400078e000a */
[----:B----4-:R-:W4:Y:S01]  /*7e220*/  LDL.LU.64 R10, [R1+0xf00] ;  /* 0x000f0000010a7983 */ /* 0x010f220000300a00 */
[----:B------:R-:W-:-:S03]  /*7e230*/  MOV R24, R7 ;  /* 0x0000000700187202 */ /* 0x000fc60000000f00 */
[----:B------:R-:W4:Y:S04]  /*7e240*/  LDL.LU.64 R26, [R1+0xee0] ;  /* 0x000ee000011a7983 */ /* 0x000f280000300a00 */
[----:B------:R1:W-:Y:S01]  /*7e250*/  LDGSTS.E [R3+0x7e00], desc[UR60][R24.64], P1 ;  /* 0x07e0000018037fae */ /* 0x0003e2000892187c */
[----:B------:R-:W-:-:S05]  /*7e260*/  IADD3 R82, P2, R8, R4, RZ ;  /* 0x0000000408527210 */ /* 0x000fca0007f5e0ff */
[----:B------:R-:W-:Y:S01]  /*7e270*/  IMAD.X R252, R9, 0x1, R0, P2 ;  /* 0x0000000109fc7824 */ /* 0x000fe200010e0600 */
[----:B--2---:R-:W-:Y:S01]  /*7e280*/  IADD3 R80, P2, R44, R4, RZ ;  /* 0x000000042c507210 */ /* 0x004fe20007f5e0ff */
[----:B------:R-:W2:Y:S03]  /*7e290*/  LDL.LU.64 R24, [R1+0xed8] ;  /* 0x000ed80001187983 */ /* 0x000ea60000300a00 */
[----:B------:R-:W-:Y:S01]  /*7e2a0*/  IADD3.X R81, R45, R0, RZ, P2, !PT ;  /* 0x000000002d517210 */ /* 0x000fe200017fe4ff */
[----:B------:R-:W2:Y:S01]  /*7e2b0*/  LDL.LU.64 R8, [R1+0xed0] ;  /* 0x000ed00001087983 */ /* 0x000ea20000300a00 */
[----:B------:R-:W-:-:S05]  /*7e2c0*/  IADD3 R78, P2, R30, R4, RZ ;  /* 0x000000041e4e7210 */ /* 0x000fca0007f5e0ff */
[--C-:B------:R-:W-:Y:S01]  /*7e2d0*/  IMAD.X R79, R31, 0x1, R0.reuse, P2 ;  /* 0x000000011f4f7824 */ /* 0x100fe200010e0600 */
[-C--:B------:R-:W-:Y:S01]  /*7e2e0*/  IADD3 R76, P2, R32, R4.reuse, RZ ;  /* 0x00000004204c7210 */ /* 0x080fe20007f5e0ff */
[----:B------:R-:W2:Y:S04]  /*7e2f0*/  LDL.LU.64 R30, [R1+0xec8] ;  /* 0x000ec800011e7983 */ /* 0x000ea80000300a00 */
[----:B------:R-:W-:Y:S02]  /*7e300*/  IMAD.X R77, R33, 0x1, R0, P2 ;  /* 0x00000001214d7824 */ /* 0x000fe400010e0600 */
[----:B------:R-:W2:Y:S01]  /*7e310*/  LDL.LU.64 R32, [R1+0xe40] ;  /* 0x000e400001207983 */ /* 0x000ea20000300a00 */
[----:B------:R-:W-:-:S04]  /*7e320*/  IADD3 R74, P2, R42, R4, RZ ;  /* 0x000000042a4a7210 */ /* 0x000fc80007f5e0ff */
[----:B------:R-:W-:Y:S02]  /*7e330*/  IADD3.X R75, R43, R0, RZ, P2, !PT ;  /* 0x000000002b4b7210 */ /* 0x000fe400017fe4ff */
[----:B------:R-:W-:-:S05]  /*7e340*/  IADD3 R72, P2, R36, R4, RZ ;  /* 0x0000000424487210 */ /* 0x000fca0007f5e0ff */
[----:B------:R-:W-:Y:S02]  /*7e350*/  IMAD.X R73, R37, 0x1, R0, P2 ;  /* 0x0000000125497824 */ /* 0x000fe400010e0600 */
[----:B------:R-:W2:Y:S01]  /*7e360*/  LDL.LU.64 R36, [R1+0xec0] ;  /* 0x000ec00001247983 */ /* 0x000ea20000300a00 */
[----:B---3--:R-:W-:-:S05]  /*7e370*/  IADD3 R70, P2, R34, R4, RZ ;  /* 0x0000000422467210 */ /* 0x008fca0007f5e0ff */
[----:B------:R-:W-:Y:S01]  /*7e380*/  IMAD.X R71, R35, 0x1, R0, P2 ;  /* 0x0000000123477824 */ /* 0x000fe200010e0600 */
[----:B------:R-:W-:Y:S01]  /*7e390*/  IADD3 R68, P2, R40, R4, RZ ;  /* 0x0000000428447210 */ /* 0x000fe20007f5e0ff */
[----:B------:R-:W3:Y:S03]  /*7e3a0*/  LDL.LU.64 R34, [R1+0xeb8] ;  /* 0x000eb80001227983 */ /* 0x000ee60000300a00 */
[----:B------:R-:W-:Y:S02]  /*7e3b0*/  IADD3.X R69, R41, R0, RZ, P2, !PT ;  /* 0x0000000029457210 */ /* 0x000fe400017fe4ff */
[----:B------:R-:W-:-:S05]  /*7e3c0*/  IADD3 R66, P2, R28, R4, RZ ;  /* 0x000000041c427210 */ /* 0x000fca0007f5e0ff */
[--C-:B------:R-:W-:Y:S01]  /*7e3d0*/  IMAD.X R67, R29, 0x1, R0.reuse, P2 ;  /* 0x000000011d437824 */ /* 0x100fe200010e0600 */
[-C--:B------:R-:W-:Y:S01]  /*7e3e0*/  IADD3 R63, P2, R38, R4.reuse, RZ ;  /* 0x00000004263f7210 */ /* 0x080fe20007f5e0ff */
[----:B------:R-:W3:Y:S04]  /*7e3f0*/  LDL.LU.64 R28, [R1+0xeb0] ;  /* 0x000eb000011c7983 */ /* 0x000ee80000300a00 */
[----:B------:R-:W-:Y:S01]  /*7e400*/  IMAD.X R64, R39, 0x1, R0, P2 ;  /* 0x0000000127407824 */ /* 0x000fe200010e0600 */
[----:B----4-:R-:W-:-:S04]  /*7e410*/  IADD3 R61, P2, R10, R4, RZ ;  /* 0x000000040a3d7210 */ /* 0x010fc80007f5e0ff */
[----:B------:R-:W-:Y:S02]  /*7e420*/  IADD3.X R62, R11, R0, RZ, P2, !PT ;  /* 0x000000000b3e7210 */ /* 0x000fe400017fe4ff */
[-C--:B------:R-:W-:Y:S01]  /*7e430*/  IADD3 R59, P2, R26, R4.reuse, RZ ;  /* 0x000000041a3b7210 */ /* 0x080fe20007f5e0ff */
[----:B------:R-:W4:Y:S04]  /*7e440*/  LDL.LU.64 R10, [R1+0xea8] ;  /* 0x000ea800010a7983 */ /* 0x000f280000300a00 */
[----:B------:R-:W-:Y:S01]  /*7e450*/  IMAD.X R60, R27, 0x1, R0, P2 ;  /* 0x000000011b3c7824 */ /* 0x000fe200010e0600 */
[----:B--2---:R-:W-:-:S05]  /*7e460*/  IADD3 R57, P2, R24, R4, RZ ;  /* 0x0000000418397210 */ /* 0x004fca0007f5e0ff */
[----:B------:R-:W-:Y:S01]  /*7e470*/  IMAD.X R58, R25, 0x1, R0, P2 ;  /* 0x00000001193a7824 */ /* 0x000fe200010e0600 */
[----:B------:R-:W-:Y:S01]  /*7e480*/  IADD3 R26, P2, R8, R4, RZ ;  /* 0x00000004081a7210 */ /* 0x000fe20007f5e0ff */
[----:B------:R-:W2:Y:S03]  /*7e490*/  LDL.LU.64 R24, [R1+0xea0] ;  /* 0x000ea00001187983 */ /* 0x000ea60000300a00 */
[----:B------:R-:W-:Y:S02]  /*7e4a0*/  IADD3.X R27, R9, R0, RZ, P2, !PT ;  /* 0x00000000091b7210 */ /* 0x000fe400017fe4ff */
[----:B------:R-:W-:-:S05]  /*7e4b0*/  IADD3 R8, P2, R30, R4, RZ ;  /* 0x000000041e087210 */ /* 0x000fca0007f5e0ff */
[----:B------:R-:W-:Y:S01]  /*7e4c0*/  IMAD.X R9, R31, 0x1, R0, P2 ;  /* 0x000000011f097824 */ /* 0x000fe200010e0600 */
[----:B------:R-:W-:-:S05]  /*7e4d0*/  IADD3 R30, P2, R32, R4, RZ ;  /* 0x00000004201e7210 */ /* 0x000fca0007f5e0ff */
[----:B------:R-:W-:Y:S02]  /*7e4e0*/  IMAD.X R31, R33, 0x1, R0, P2 ;  /* 0x00000001211f7824 */ /* 0x000fe400010e0600 */
[----:B------:R-:W2:Y:S04]  /*7e4f0*/  LDL.LU.64 R32, [R1+0xe98] ;  /* 0x000e980001207983 */ /* 0x000ea80000300a00 */
[----:B------:R-:W2:Y:S04]  /*7e500*/  LDL.LU.64 R44, [R1+0xe90] ;  /* 0x000e9000012c7983 */ /* 0x000ea80000300a00 */
[----:B------:R-:W2:Y:S04]  /*7e510*/  LDL.LU.64 R42, [R1+0xe88] ;  /* 0x000e8800012a7983 */ /* 0x000ea80000300a00 */
[----:B------:R-:W2:Y:S04]  /*7e520*/  LDL.LU.64 R40, [R1+0xe80] ;  /* 0x000e800001287983 */ /* 0x000ea80000300a00 */
[----:B------:R-:W2:Y:S01]  /*7e530*/  LDL.LU.64 R38, [R1+0xe78] ;  /* 0x000e780001267983 */ /* 0x000ea20000300a00 */
[----:B------:R-:W-:-:S04]  /*7e540*/  IADD3 R55, P2, R36, R4, RZ ;  /* 0x0000000424377210 */ /* 0x000fc80007f5e0ff */
[----:B------:R-:W-:Y:S02]  /*7e550*/  IADD3.X R56, R37, R0, RZ, P2, !PT ;  /* 0x0000000025387210 */ /* 0x000fe400017fe4ff */
[----:B------:R-:W2:Y:S01]  /*7e560*/  LDL.LU.64 R36, [R1+0xe70] ;  /* 0x000e700001247983 */ /* 0x000ea20000300a00 */
[----:B---3--:R-:W-:-:S05]  /*7e570*/  IADD3 R53, P2, R34, R4, RZ ;  /* 0x0000000422357210 */ /* 0x008fca0007f5e0ff */
[----:B------:R-:W-:Y:S01]  /*7e580*/  IMAD.X R54, R35, 0x1, R0, P2 ;  /* 0x0000000123367824 */ /* 0x000fe200010e0600 */
[----:B------:R-:W-:-:S05]  /*7e590*/  IADD3 R51, P2, R28, R4, RZ ;  /* 0x000000041c337210 */ /* 0x000fca0007f5e0ff */
[----:B------:R-:W-:Y:S01]  /*7e5a0*/  IMAD.X R52, R29, 0x1, R0, P2 ;  /* 0x000000011d347824 */ /* 0x000fe200010e0600 */
[----:B----4-:R-:W-:-:S04]  /*7e5b0*/  IADD3 R49, P2, R10, R4, RZ ;  /* 0x000000040a317210 */ /* 0x010fc80007f5e0ff */
[----:B------:R-:W-:Y:S02]  /*7e5c0*/  IADD3.X R50, R11, R0, RZ, P2, !PT ;  /* 0x000000000b327210 */ /* 0x000fe400017fe4ff */
[----:B--2---:R-:W-:-:S05]  /*7e5d0*/  IADD3 R10, P2, R24, R4, RZ ;  /* 0x00000004180a7210 */ /* 0x004fca0007f5e0ff */
[----:B------:R-:W-:Y:S02]  /*7e5e0*/  IMAD.X R11, R25, 0x1, R0, P2 ;  /* 0x00000001190b7824 */ /* 0x000fe400010e0600 */
[----:B------:R-:W2:Y:S04]  /*7e5f0*/  LDL.LU.64 R24, [R1+0xe68] ;  /* 0x000e680001187983 */ /* 0x000ea80000300a00 */
[----:B------:R-:W1:Y:S01]  /*7e600*/  LDL.LU.64 R34, [R1+0xe60] ;  /* 0x000e600001227983 */ /* 0x000e620000300a00 */
[----:B------:R-:W-:-:S05]  /*7e610*/  IADD3 R28, P2, R32, R4, RZ ;  /* 0x00000004201c7210 */ /* 0x000fca0007f5e0ff */
[----:B------:R-:W-:Y:S02]  /*7e620*/  IMAD.X R29, R33, 0x1, R0, P2 ;  /* 0x00000001211d7824 */ /* 0x000fe400010e0600 */
[----:B------:R-:W3:Y:S04]  /*7e630*/  LDL.LU.64 R32, [R1+0xe58] ;  /* 0x000e580001207983 */ /* 0x000ee80000300a00 */
[----:B------:R-:W4:Y:S04]  /*7e640*/  LDL.LU.64 R86, [R1+0xe50] ;  /* 0x000e500001567983 */ /* 0x000f280000300a00 */
[----:B------:R-:W4:Y:S01]  /*7e650*/  LDL.LU.64 R84, [R1+0xe48] ;  /* 0x000e480001547983 */ /* 0x000f220000300a00 */
        /* <DEDUP_REMOVED lines=9> */
[----:B------:R-:W-:Y:S02]  /*7e6f0*/  IMAD.X R40, R37, 0x1, R0, P2 ;  /* 0x0000000125287824 */ /* 0x000fe400010e0600 */
        /* <DEDUP_REMOVED lines=9> */
[----:B--2---:R-:W-:-:S05]  /*7e790*/  IADD3 R37, P2, R24, R4, RZ ;  /* 0x0000000418257210 */ /* 0x004fca0007f5e0ff */
[----:B------:R-:W-:Y:S01]  /*7e7a0*/  IMAD.X R38, R25, 0x1, R0, P2 ;  /* 0x0000000119267824 */ /* 0x000fe200010e0600 */
[----:B-1----:R-:W-:-:S04]  /*7e7b0*/  IADD3 R24, P2, R34, R4, RZ ;  /* 0x0000000422187210 */ /* 0x002fc80007f5e0ff */
[----:B------:R-:W-:Y:S02]  /*7e7c0*/  IADD3.X R25, R35, R0, RZ, P2, !PT ;  /* 0x0000000023197210 */ /* 0x000fe400017fe4ff */
[----:B---3--:R-:W-:-:S05]  /*7e7d0*/  IADD3 R35, P2, R32, R4, RZ ;  /* 0x0000000420237210 */ /* 0x008fca0007f5e0ff */
[----:B------:R-:W-:Y:S01]  /*7e7e0*/  IMAD.X R36, R33, 0x1, R0, P2 ;  /* 0x0000000121247824 */ /* 0x000fe200010e0600 */
[----:B----4-:R-:W-:-:S05]  /*7e7f0*/  IADD3 R33, P2, R86, R4, RZ ;  /* 0x0000000456217210 */ /* 0x010fca0007f5e0ff */
[----:B------:R-:W-:Y:S01]  /*7e800*/  IMAD.X R34, R87, 0x1, R0, P2 ;  /* 0x0000000157227824 */ /* 0x000fe200010e0600 */
[----:B------:R-:W-:Y:S01]  /*7e810*/  IADD3 R7, P2, R84, R4, RZ ;  /* 0x0000000454077210 */ /* 0x000fe20007f5e0ff */
[----:B------:R-:W-:Y:S01]  /*7e820*/  IMAD.MOV.U32 R84, RZ, RZ, R82 ;  /* 0x000000ffff547224 */ /* 0x000fe200078e0052 */
[----:B------:R-:W-:Y:S01]  /*7e830*/  MOV R82, R80 ;  /* 0x0000005000527202 */ /* 0x000fe20000000f00 */
[----:B------:R-:W-:Y:S02]  /*7e840*/  IMAD.MOV.U32 R80, RZ, RZ, R78 ;  /* 0x000000ffff507224 */ /* 0x000fe400078e004e */
[----:B------:R-:W-:Y:S01]  /*7e850*/  IMAD.MOV.U32 R78, RZ, RZ, R76 ;  /* 0x000000ffff4e7224 */ /* 0x000fe200078e004c */
[----:B------:R-:W-:Y:S01]  /*7e860*/  MOV R76, R74 ;  /* 0x0000004a004c7202 */ /* 0x000fe20000000f00 */
[----:B------:R-:W-:Y:S02]  /*7e870*/  IMAD.MOV.U32 R74, RZ, RZ, R72 ;  /* 0x000000ffff4a7224 */ /* 0x000fe400078e0048 */
[----:B------:R-:W-:Y:S01]  /*7e880*/  IMAD.MOV.U32 R72, RZ, RZ, R70 ;  /* 0x000000ffff487224 */ /* 0x000fe200078e0046 */
[----:B------:R-:W-:-:S02]  /*7e890*/  IADD3.X R32, R85, R0, RZ, P2, !PT ;  /* 0x0000000055207210 */ /* 0x000fc400017fe4ff */
[----:B------:R-:W-:Y:S01]  /*7e8a0*/  MOV R70, R68 ;  /* 0x0000004400467202 */ /* 0x000fe20000000f00 */
[----:B------:R-:W-:Y:S02]  /*7e8b0*/  IMAD.MOV.U32 R85, RZ, RZ, R252 ;  /* 0x000000ffff557224 */ /* 0x000fe400078e00fc */
[----:B------:R-:W-:Y:S02]  /*7e8c0*/  IMAD.MOV.U32 R68, RZ, RZ, R66 ;  /* 0x000000ffff447224 */ /* 0x000fe400078e0042 */
[----:B------:R-:W-:Y:S01]  /*7e8d0*/  IMAD.MOV.U32 R66, RZ, RZ, R63 ;  /* 0x000000ffff427224 */ /* 0x000fe200078e003f */
[----:B------:R-:W-:Y:S01]  /*7e8e0*/  MOV R63, R62 ;  /* 0x0000003e003f7202 */ /* 0x000fe20000000f00 */
[----:B------:R-:W-:Y:S01]  /*7e8f0*/  IMAD.MOV.U32 R62, RZ, RZ, R61 ;  /* 0x000000ffff3e7224 */ /* 0x000fe200078e003d */
[----:B------:R-:W5:Y:S01]  /*7e900*/  LDL.LU.64 R86, [R1+0x2ea8] ;  /* 0x002ea80001567983 */ /* 0x000f620000300a00 */
[----:B------:R-:W-:-:S03]  /*7e910*/  IMAD.MOV.U32 R61, RZ, RZ, R60 ;  /* 0x000000ffff3d7224 */ /* 0x000fc600078e003c */
[----:B------:R1:W-:Y:S01]  /*7e920*/  STL.64 [R1+0x1230], R84 ;  /* 0x0012305401007387 */ /* 0x0003e20000100a00 */
[----:B------:R-:W-:-:S03]  /*7e930*/  MOV R60, R59 ;  /* 0x0000003b003c7202 */ /* 0x000fc60000000f00 */
[----:B------:R2:W-:Y:S01]  /*7e940*/  STL.64 [R1+0x1110], R82 ;  /* 0x0011105201007387 */ /* 0x0005e20000100a00 */
[----:B------:R-:W-:-:S03]  /*7e950*/  IMAD.MOV.U32 R59, RZ, RZ, R58 ;  /* 0x000000ffff3b7224 */ /* 0x000fc600078e003a */
[----:B------:R3:W-:Y:S01]  /*7e960*/  STL.64 [R1+0x10e8], R80 ;  /* 0x0010e85001007387 */ /* 0x0007e20000100a00 */
        /* <DEDUP_REMOVED lines=37> */
[----:B------:R4:W-:Y:S01]  /*7ebc0*/  STL.64 [R1+0xe98], R28 ;  /* 0x000e981c01007387 */ /* 0x0009e20000100a00 */
[----:B------:R-:W-:-:S03]  /*7ebd0*/  MOV R39, R38 ;  /* 0x0000002600277202 */ /* 0x000fc60000000f00 */
[----:B------:R-:W-:Y:S01]  /*7ebe0*/  STL.64 [R1+0xe90], R48 ;  /* 0x000e903001007387 */ /* 0x000fe20000100a00 */
[----:B------:R-:W-:-:S03]  /*7ebf0*/  IMAD.MOV.U32 R38, RZ, RZ, R37 ;  /* 0x000000ffff267224 */ /* 0x000fc600078e0025 */
[----:B------:R-:W-:Y:S04]  /*7ec00*/  STL.64 [R1+0xe88], R46 ;  /* 0x000e882e01007387 */ /* 0x000fe80000100a00 */
[----:B------:R-:W-:Y:S01]  /*7ec10*/  STL.64 [R1+0xe80], R44 ;  /* 0x000e802c01007387 */ /* 0x000fe20000100a00 */
[----:B------:R-:W-:-:S03]  /*7ec20*/  IMAD.MOV.U32 R37, RZ, RZ, R36 ;  /* 0x000000ffff257224 */ /* 0x000fc600078e0024 */
[----:B------:R-:W-:Y:S01]  /*7ec30*/  STL.64 [R1+0xe78], R42 ;  /* 0x000e782a01007387 */ /* 0x000fe20000100a00 */
[----:B------:R-:W-:-:S03]  /*7ec40*/  MOV R36, R35 ;  /* 0x0000002300247202 */ /* 0x000fc60000000f00 */
[----:B------:R-:W-:Y:S01]  /*7ec50*/  STL.64 [R1+0xe70], R40 ;  /* 0x000e702801007387 */ /* 0x000fe20000100a00 */
[----:B------:R-:W-:Y:S02]  /*7ec60*/  IMAD.MOV.U32 R35, RZ, RZ, R34 ;  /* 0x000000ffff237224 */ /* 0x000fe400078e0022 */
[----:B------:R-:W-:Y:S01]  /*7ec70*/  IMAD.MOV.U32 R34, RZ, RZ, R33 ;  /* 0x000000ffff227224 */ /* 0x000fe200078e0021 */
[----:B------:R-:W-:Y:S01]  /*7ec80*/  STL.64 [R1+0xe68], R38 ;  /* 0x000e682601007387 */ /* 0x000fe20000100a00 */
[----:B------:R-:W-:-:S03]  /*7ec90*/  MOV R33, R32 ;  /* 0x0000002000217202 */ /* 0x000fc60000000f00 */
[----:B------:R4:W-:Y:S04]  /*7eca0*/  STL.64 [R1+0xe60], R24 ;  /* 0x000e601801007387 */ /* 0x0009e80000100a00 */
[----:B------:R-:W-:Y:S01]  /*7ecb0*/  LDGSTS.E [R3+0x20200], desc[UR60][R84.64], P1 ;  /* 0x2020000054037fae */ /* 0x000fe2000892187c */
[----:B------:R-:W-:-:S03]  /*7ecc0*/  IMAD.MOV.U32 R32, RZ, RZ, R7 ;  /* 0x000000ffff207224 */ /* 0x000fc600078e0007 */
        /* <DEDUP_REMOVED lines=10> */
[----:B-1----:R-:W5:Y:S04]  /*7ed70*/  LDL.LU.64 R84, [R1+0x2ea0] ;  /* 0x002ea00001547983 */ /* 0x002f680000300a00 */
[----:B------:R-:W-:Y:S04]  /*7ed80*/  STL.64 [R1+0xe58], R36 ;  /* 0x000e582401007387 */ /* 0x000fe80000100a00 */
[----:B--2---:R-:W5:Y:S04]  /*7ed90*/  LDL.LU.64 R82, [R1+0x2e98] ;  /* 0x002e980001527983 */ /* 0x004f680000300a00 */
[----:B------:R-:W-:Y:S04]  /*7eda0*/  STL.64 [R1+0xe50], R34 ;  /* 0x000e502201007387 */ /* 0x000fe80000100a00 */
[----:B---3--:R-:W5:Y:S04]  /*7edb0*/  LDL.LU.64 R80, [R1+0x2e90] ;  /* 0x002e900001507983 */ /* 0x008f680000300a00 */
[----:B------:R-:W-:Y:S04]  /*7edc0*/  STL.64 [R1+0xe48], R32 ;  /* 0x000e482001007387 */ /* 0x000fe80000100a00 */
[----:B----4-:R-:W5:Y:S04]  /*7edd0*/  LDL.LU.64 R78, [R1+0x2e88] ;  /* 0x002e8800014e7983 */ /* 0x010f680000300a00 */
[----:B------:R-:W5:Y:S04]  /*7ede0*/  LDL.LU.64 R76, [R1+0x2e80] ;  /* 0x002e8000014c7983 */ /* 0x000f680000300a00 */
[----:B------:R-:W5:Y:S04]  /*7edf0*/  LDL.LU.64 R74, [R1+0x2e78] ;  /* 0x002e7800014a7983 */ /* 0x000f680000300a00 */
[----:B------:R-:W5:Y:S04]  /*7ee00*/  LDL.LU.64 R72, [R1+0x2e70] ;  /* 0x002e700001487983 */ /* 0x000f680000300a00 */
[----:B------:R-:W5:Y:S04]  /*7ee10*/  LDL.LU.64 R70, [R1+0x2e68] ;  /* 0x002e680001467983 */ /* 0x000f680000300a00 */
[----:B------:R-:W-:Y:S04]  /*7ee20*/  LDGSTS.E [R3+0x22e00], desc[UR60][R60.64], P1 ;  /* 0x22e000003c037fae */ /* 0x000fe8000892187c */
[----:B------:R-:W5:Y:S04]  /*7ee30*/  LDL.LU.64 R68, [R1+0x2e60] ;  /* 0x002e600001447983 */ /* 0x000f680000300a00 */
[----:B------:R-:W-:Y:S04]  /*7ee40*/  LDGSTS.E [R3+0x23200], desc[UR60][R58.64], P1 ;  /* 0x232000003a037fae */ /* 0x000fe8000892187c */
[----:B------:R-:W5:Y:S04]  /*7ee50*/  LDL.LU.64 R66, [R1+0x2e58] ;  /* 0x002e580001427983 */ /* 0x000f680000300a00 */
        /* <DEDUP_REMOVED lines=9> */
[----:B------:R-:W-:Y:S04]  /*7eef0*/  LDGSTS.E [R3+0x25a00], desc[UR60][R46.64], P1 ;  /* 0x25a000002e037fae */ /* 0x000fe8000892187c */
[----:B------:R-:W-:Y:S04]  /*7ef00*/  LDGSTS.E [R3+0x25e00], desc[UR60][R44.64], P1 ;  /* 0x25e000002c037fae */ /* 0x000fe8000892187c */
[----:B------:R-:W-:Y:S04]  /*7ef10*/  LDGSTS.E [R3+0x26200], desc[UR60][R42.64], P1 ;  /* 0x262000002a037fae */ /* 0x000fe8000892187c */
[----:B------:R-:W2:Y:S04]  /*7ef20*/  LDL.LU R26, [R1+0x1d7c] ;  /* 0x001d7c00011a7983 */ /* 0x000ea80000300800 */
[----:B------:R-:W3:Y:S04]  /*7ef30*/  LDL.LU R9, [R1+0x1d80] ;  /* 0x001d800001097983 */ /* 0x000ee80000300800 */
[----:B------:R-:W4:Y:S04]  /*7ef40*/  LDL.LU R8, [R1+0x1dbc] ;  /* 0x001dbc0001087983 */ /* 0x000f280000300800 */
[----:B------:R-:W2:Y:S04]  /*7ef50*/  LDL.LU R7, [R1+0x1dc0] ;  /* 0x001dc00001077983 */ /* 0x000ea80000300800 */
[----:B------:R-:W-:Y:S04]  /*7ef60*/  LDGSTS.E [R3+0x26600], desc[UR60][R40.64], P1 ;  /* 0x2660000028037fae */ /* 0x000fe8000892187c */
[----:B------:R-:W4:Y:S04]  /*7ef70*/  LDL.LU R10, [R1+0x1e00] ;  /* 0x001e0000010a7983 */ /* 0x000f280000300800 */
[----:B------:R-:W4:Y:S04]  /*7ef80*/  LDL.LU R27, [R1+0x1e40] ;  /* 0x001e4000011b7983 */ /* 0x000f280000300800 */
[----:B------:R-:W4:Y:S04]  /*7ef90*/  LDL.LU R11, [R1+0x1dfc] ;  /* 0x001dfc00010b7983 */ /* 0x000f280000300800 */
[----:B------:R-:W4:Y:S04]  /*7efa0*/  LDL.LU R28, [R1+0x1e3c] ;  /* 0x001e3c00011c7983 */ /* 0x000f280000300800 */
[----:B------:R-:W-:Y:S04]  /*7efb0*/  LDGSTS.E [R3+0x26a00], desc[UR60][R38.64], P1 ;  /* 0x26a0000026037fae */ /* 0x000fe8000892187c */
[----:B------:R-:W-:Y:S01]  /*7efc0*/  LDGSTS.E [R3+0x26e00], desc[UR60][R24.64], P1 ;  /* 0x26e0000018037fae */ /* 0x000fe2000892187c */
[----:B-1----:R-:W-:-:S03]  /*7efd0*/  LOP3.LUT R29, R13, 0x50, RZ, 0x3c, !PT ;  /* 0x000000500d1d7812 */ /* 0x002fc600078e3cff */
[----:B------:R-:W-:Y:S04]  /*7efe0*/  LDGSTS.E [R3+0x27200], desc[UR60][R36.64], P1 ;  /* 0x2720000024037fae */ /* 0x000fe8000892187c */
[----:B------:R-:W-:Y:S04]  /*7eff0*/  LDGSTS.E [R3+0x27600], desc[UR60][R34.64], P1 ;  /* 0x2760000022037fae */ /* 0x000fe8000892187c */
[----:B------:R-:W-:Y:S04]  /*7f000*/  LDGSTS.E [R3+0x27a00], desc[UR60][R32.64], P1 ;  /* 0x27a0000020037fae */ /* 0x000fe8000892187c */
[----:B------:R1:W-:Y:S04]  /*7f010*/  LDGSTS.E [R3+0x27e00], desc[UR60][R30.64], P1 ;  /* 0x27e000001e037fae */ /* 0x0003e8000892187c */
[----:B------:R-:W4:Y:S04]  /*7f020*/  LDL.LU R24, [R1+0x1e80] ;  /* 0x001e800001187983 */ /* 0x000f280000300800 */
[----:B------:R-:W4:Y:S01]  /*7f030*/  LDL.LU R25, [R1+0x1e7c] ;  /* 0x001e7c0001197983 */ /* 0x000f220000300800 */
[----:B-1----:R-:W-:Y:S01]  /*7f040*/  IMAD.IADD R3, R29, 0x1, R5 ;  /* 0x000000011d037824 */ /* 0x002fe200078e0205 */
[----:B---3--:R-:W-:-:S02]  /*7f050*/  IADD3 R9, P2, R9, R4, RZ ;  /* 0x0000000409097210 */ /* 0x008fc40007f5e0ff */
[----:B--2---:R-:W-:-:S03]  /*7f060*/  IADD3 R7, P4, R7, R4, RZ ;  /* 0x0000000407077210 */ /* 0x004fc60007f9e0ff */
[----:B------:R-:W-:Y:S01]  /*7f070*/  IMAD.X R26, R26, 0x1, R0, P2 ;  /* 0x000000011a1a7824 */ /* 0x000fe200010e0600 */
[----:B----4-:R-:W-:Y:S01]  /*7f080*/  IADD3.X R8, R8, R0, RZ, P4, !PT ;  /* 0x0000000008087210 */ /* 0x010fe200027fe4ff */
[----:B------:R-:W-:Y:S04]  /*7f090*/  STL [R1+0x1d80], R9 ;  /* 0x001d800901007387 */ /* 0x000fe80000100800 */
[----:B------:R1:W-:Y:S04]  /*7f0a0*/  STL [R1+0x1d7c], R26 ;  /* 0x001d7c1a01007387 */ /* 0x0003e80000100800 */
[----:B------:R-:W-:Y:S01]  /*7f0b0*/  STL [R1+0x1dc0], R7 ;  /* 0x001dc00701007387 */ /* 0x000fe20000100800 */
[----:B------:R-:W-:Y:S01]  /*7f0c0*/  IMAD.MOV.U32 R30, RZ, RZ, R9 ;  /* 0x000000ffff1e7224 */ /* 0x000fe200078e0009 */
[----:B------:R-:W-:-:S02]  /*7f0d0*/  MOV R31, R26 ;  /* 0x0000001a001f7202 */ /* 0x000fc40000000f00 */
[----:B------:R2:W-:Y:S01]  /*7f0e0*/  STL [R1+0x1dbc], R8 ;  /* 0x001dbc0801007387 */ /* 0x0005e20000100800 */
[-C--:B------:R-:W-:Y:S02]  /*7f0f0*/  IADD3 R10, P2, R10, R4.reuse, RZ ;  /* 0x000000040a0a7210 */ /* 0x080fe40007f5e0ff */
[----:B------:R-:W-:Y:S01]  /*7f100*/  IADD3 R27, P4, R27, R4, RZ ;  /* 0x000000041b1b7210 */ /* 0x000fe20007f9e0ff */
[----:B------:R3:W-:Y:S04]  /*7f110*/  LDGSTS.E [R3+0x280], desc[UR60][R30.64], P1 ;  /* 0x002800001e037fae */ /* 0x0007e8000892187c */
[----:B-1----:R-:W4:Y:S04]  /*7f120*/  LDL.LU R26, [R1+0x1ebc] ;  /* 0x001ebc00011a7983 */ /* 0x002f280000300800 */
[----:B------:R-:W4:Y:S01]  /*7f130*/  LDL.LU R9, [R1+0x1ec0] ;  /* 0x001ec00001097983 */ /* 0x000f220000300800 */
[----:B------:R-:W-:Y:S01]  /*7f140*/  IADD3.X R11, R11, R0, RZ, P2, !PT ;  /* 0x000000000b0b7210 */ /* 0x000fe200017fe4ff */
[----:B------:R-:W-:-:S02]  /*7f150*/  IMAD.X R28, R28, 0x1, R0, P4 ;  /* 0x000000011c1c7824 */ /* 0x000fc400020e0600 */
[----:B---3--:R-:W-:Y:S02]  /*7f160*/  IMAD.MOV.U32 R30, RZ, RZ, R7 ;  /* 0x000000ffff1e7224 */ /* 0x008fe400078e0007 */
[----:B------:R-:W-:Y:S02]  /*7f170*/  IMAD.MOV.U32 R31, RZ, RZ, R8 ;  /* 0x000000ffff1f7224 */ /* 0x000fe400078e0008 */
[----:B--2---:R-:W2:Y:S04]  /*7f180*/  LDL.LU R8, [R1+0x1efc] ;  /* 0x001efc0001087983 */ /* 0x004ea80000300800 */
[----:B------:R-:W3:Y:S04]  /*7f190*/  LDL.LU R7, [R1+0x1f00] ;  /* 0x001f000001077983 */ /* 0x000ee80000300800 */
[----:B------:R-:W-:Y:S04]  /*7f1a0*/  STL [R1+0x1e00], R10 ;  /* 0x001e000a01007387 */ /* 0x000fe80000100800 */
[----:B------:R1:W-:Y:S04]  /*7f1b0*/  LDGSTS.E [R3+0x680], desc[UR60][R30.64], P1 ;  /* 0x006800001e037fae */ /* 0x0003e8000892187c */
[----:B------:R1:W-:Y:S04]  /*7f1c0*/  STL [R1+0x1dfc], R11 ;  /* 0x001dfc0b01007387 */ /* 0x0003e80000100800 */
[----:B------:R-:W-:Y:S01]  /*7f1d0*/  STL [R1+0x1e40], R27 ;  /* 0x001e401b01007387 */ /* 0x000fe20000100800 */
[----:B-1----:R-:W-:Y:S01]  /*7f1e0*/  MOV R31, R11 ;  /* 0x0000000b001f7202 */ /* 0x002fe20000000f00 */
[----:B------:R-:W-:-:S02]  /*7f1f0*/  IMAD.MOV.U32 R30, RZ, RZ, R10 ;  /* 0x000000ffff1e7224 */ /* 0x000fc400078e000a */
[----:B------:R-:W2:Y:S04]  /*7f200*/  LDL.LU R11, [R1+0x1f3c] ;  /* 0x001f3c00010b7983 */ /* 0x000ea80000300800 */
[----:B------:R1:W-:Y:S04]  /*7f210*/  STL [R1+0x1e3c], R28 ;  /* 0x001e3c1c01007387 */ /* 0x0003e80000100800 */
[----:B------:R-:W2:Y:S01]  /*7f220*/  LDL.LU R10, [R1+0x1f40] ;  /* 0x001f4000010a7983 */ /* 0x000ea20000300800 */
[----:B------:R-:W-:-:S03]  /*7f230*/  IADD3 R24, P2, R24, R4, RZ ;  /* 0x0000000418187210 */ /* 0x000fc60007f5e0ff */
[----:B------:R1:W-:Y:S01]  /*7f240*/  LDGSTS.E [R3+0xa80], desc[UR60][R30.64], P1 ;  /* 0x00a800001e037fae */ /* 0x0003e2000892187c */
[----:B------:R-:W-:Y:S01]  /*7f250*/  IADD3.X R25, R25, R0, RZ, P2, !PT ;  /* 0x0000000019197210 */ /* 0x000fe200017fe4ff */
[----:B-1----:R-:W-:Y:S02]  /*7f260*/  IMAD.MOV.U32 R30, RZ, RZ, R27 ;  /* 0x000000ffff1e7224 */ /* 0x002fe400078e001b */
[----:B------:R-:W-:Y:S02]  /*7f270*/  IMAD.MOV.U32 R31, RZ, RZ, R28 ;  /* 0x000000ffff1f7224 */ /* 0x000fe400078e001c */
[----:B------:R-:W2:Y:S04]  /*7f280*/  LDL.LU R28, [R1+0x1f7c] ;  /* 0x001f7c00011c7983 */ /* 0x000ea80000300800 */
[----:B------:R-:W2:Y:S04]  /*7f290*/  LDL.LU R27, [R1+0x1f80] ;  /* 0x001f8000011b7983 */ /* 0x000ea80000300800 */
[----:B------:R-:W-:Y:S04]  /*7f2a0*/  STL [R1+0x1e80], R24 ;  /* 0x001e801801007387 */ /* 0x000fe80000100800 */
[----:B------:R1:W-:Y:S04]  /*7f2b0*/  LDGSTS.E [R3+0xe80], desc[UR60][R30.64], P1 ;  /* 0x00e800001e037fae */ /* 0x0003e8000892187c */
[----:B------:R4:W-:Y:S01]  /*7f2c0*/  STL [R1+0x1e7c], R25 ;  /* 0x001e7c1901007387 */ /* 0x0009e20000100800 */
[----:B-1----:R-:W-:Y:S01]  /*7f2d0*/  MOV R31, R25 ;  /* 0x00000019001f7202 */ /* 0x002fe20000000f00 */
[----:B------:R-:W-:-:S05]  /*7f2e0*/  IMAD.MOV.U32 R30, RZ, RZ, R24 ;  /* 0x000000ffff1e7224 */ /* 0x000fca00078e0018 */
[----:B------:R1:W-:Y:S01]  /*7f2f0*/  LDGSTS.E [R3+0x1280], desc[UR60][R30.64], P1 ;  /* 0x012800001e037fae */ /* 0x0003e2000892187c */
[----:B----4-:R-:W-:-:S05]  /*7f300*/  IADD3 R9, P4, R9, R4, RZ ;  /* 0x0000000409097210 */ /* 0x010fca0007f9e0ff */
[----:B------:R-:W-:Y:S01]  /*7f310*/  IMAD.X R26, R26, 0x1, R0, P4 ;  /* 0x000000011a1a7824 */ /* 0x000fe200020e0600 */
[----:B------:R-:W-:Y:S04]  /*7f320*/  STL [R1+0x1ec0], R9 ;  /* 0x001ec00901007387 */ /* 0x000fe80000100800 */
[----:B------:R-:W4:Y:S04]  /*7f330*/  LDL.LU R25, [R1+0x1fbc] ;  /* 0x001fbc0001197983 */ /* 0x000f280000300800 */
[----:B------:R2:W-:Y:S04]  /*7f340*/  STL [R1+0x1ebc], R26 ;  /* 0x001ebc1a01007387 */ /* 0x0005e80000100800 */
[----:B------:R-:W4:Y:S01]  /*7f350*/  LDL.LU R24, [R1+0x1fc0] ;  /* 0x001fc00001187983 */ /* 0x000f220000300800 */
[----:B---3--:R-:W-:Y:S01]  /*7f360*/  IADD3 R7, P2, R7, R4, RZ ;  /* 0x0000000407077210 */ /* 0x008fe20007f5e0ff */
[----:B-1----:R-:W-:-:S02]  /*7f370*/  IMAD.MOV.U32 R30, RZ, RZ, R9 ;  /* 0x000000ffff1e7224 */ /* 0x002fc400078e0009 */
[----:B------:R-:W-:Y:S01]  /*7f380*/  IMAD.MOV.U32 R31, RZ, RZ, R26 ;  /* 0x000000ffff1f7224 */ /* 0x000fe200078e001a */
[----:B--2---:R-:W-:Y:S01]  /*7f390*/  IADD3.X R8, R8, R0, RZ, P2, !PT ;  /* 0x0000000008087210 */ /* 0x004fe200017fe4ff */
[----:B------:R-:W2:Y:S04]  /*7f3a0*/  LDL.LU R26, [R1+0x1ffc] ;  /* 0x001ffc00011a7983 */ /* 0x000ea80000300800 */
[----:B------:R-:W3:Y:S04]  /*7f3b0*/  LDL.LU R9, [R1+0x2000] ;  /* 0x0020000001097983 */ /* 0x000ee80000300800 */
[----:B------:R-:W-:Y:S04]  /*7f3c0*/  STL [R1+0x1f00], R7 ;  /* 0x001f000701007387 */ /* 0x000fe80000100800 */
[----:B------:R1:W-:Y:S04]  /*7f3d0*/  LDGSTS.E [R3+0x1680], desc[UR60][R30.64], P1 ;  /* 0x016800001e037fae */ /* 0x0003e8000892187c */
[----:B------:R1:W-:Y:S01]  /*7f3e0*/  STL [R1+0x1efc], R8 ;  /* 0x001efc0801007387 */ /* 0x0003e20000100800 */
[----:B------:R-:W-:-:S05]  /*7f3f0*/  IADD3 R10, P4, R10, R4, RZ ;  /* 0x000000040a0a7210 */ /* 0x000fca0007f9e0ff */
[----:B------:R-:W-:Y:S01]  /*7f400*/  IMAD.X R11, R11, 0x1, R0, P4 ;  /* 0x000000010b0b7824 */ /* 0x000fe200020e0600 */
[----:B-1----:R-:W-:Y:S01]  /*7f410*/  MOV R31, R8 ;  /* 0x00000008001f7202 */ /* 0x002fe20000000f00 */
[----:B------:R-:W-:Y:S04]  /*7f420*/  STL [R1+0x1f40], R10 ;  /* 0x001f400a01007387 */ /* 0x000fe80000100800 */
[----:B------:R-:W2:Y:S01]  /*7f430*/  LDL.LU R8, [R1+0x203c] ;  /* 0x00203c0001087983 */ /* 0x000ea20000300800 */
[----:B------:R-:W-:-:S03]  /*7f440*/  IMAD.MOV.U32 R30, RZ, RZ, R7 ;  /* 0x000000ffff1e7224 */ /* 0x000fc600078e0007 */
[----:B------:R1:W-:Y:S04]  /*7f450*/  STL [R1+0x1f3c], R11 ;  /* 0x001f3c0b01007387 */ /* 0x0003e80000100800 */
[----:B------:R-:W2:Y:S04]  /*7f460*/  LDL.LU R7, [R1+0x2040] ;  /* 0x0020400001077983 */ /* 0x000ea80000300800 */
[----:B------:R1:W-:Y:S01]  /*7f470*/  LDGSTS.E [R3+0x1a80], desc[UR60][R30.64], P1 ;  /* 0x01a800001e037fae */ /* 0x0003e2000892187c */
[----:B------:R-:W-:-:S04]  /*7f480*/  IADD3 R27, P2, R27, R4, RZ ;  /* 0x000000041b1b7210 */ /* 0x000fc80007f5e0ff */
        /* <DEDUP_REMOVED lines=20> */
[----:B--2---:R-:W-:-:S04]  /*7f5d0*/  IADD3.X R26, R26, R0, RZ, P2, !PT ;  /* 0x000000001a1a7210 */ /* 0x004fc800017fe4ff */
[----:B------:R1:W-:Y:S04]  /*7f5e0*/  LDGSTS.E [R3+0x2680], desc[UR60][R30.64], P1 ;  /* 0x026800001e037fae */ /* 0x0003e8000892187c */
[----:B------:R-:W2:Y:S04]  /*7f5f0*/  LDL.LU R25, [R1+0x20fc] ;  /* 0x0020fc0001197983 */ /* 0x000ea80000300800 */
[----:B------:R-:W3:Y:S04]  /*7f600*/  LDL.LU R24, [R1+0x2100] ;  /* 0x0021000001187983 */ /* 0x000ee80000300800 */
[----:B------:R-:W-:Y:S04]  /*7f610*/  STL [R1+0x2000], R9 ;  /* 0x0020000901007387 */ /* 0x000fe80000100800 */
[----:B------:R1:W-:Y:S01]  /*7f620*/  STL [R1+0x1ffc], R26 ;  /* 0x001ffc1a01007387 */ /* 0x0003e20000100800 */
[----:B------:R-:W-:-:S02]  /*7f630*/  IADD3 R7, P4, R7, R4, RZ ;  /* 0x0000000407077210 */ /* 0x000fc40007f9e0ff */
[----:B-1----:R-:W-:-:S03]  /*7f640*/  MOV R31, R26 ;  /* 0x0000001a001f7202 */ /* 0x002fc60000000f00 */
[----:B------:R-:W-:Y:S01]  /*7f650*/  IMAD.X R8, R8, 0x1, R0, P4 ;  /* 0x0000000108087824 */ /* 0x000fe200020e0600 */
        /* <DEDUP_REMOVED lines=154> */
[----:B------:R-:W2:Y:S04]  /*80000*/  LDL.LU.64 R10, [R1+0x1228] ;  /* 0x00122800010a7983 */ /* 0x000ea80000300a00 */
[----:B------:R-:W-:Y:S04]  /*80010*/  STL [R1+0x2498], R27 ;  /* 0x0024981b01007387 */ /* 0x000fe80000100800 */
[----:B------:R1:W-:Y:S04]  /*80020*/  LDGSTS.E [R3+0x6e80], desc[UR60][R30.64], P1 ;  /* 0x06e800001e037fae */ /* 0x0003e8000892187c */
[----:B------:R4:W-:Y:S01]  /*80030*/  STL [R1+0x2494], R28 ;  /* 0x0024941c01007387 */ /* 0x0009e20000100800 */
[----:B-1----:R-:W-:Y:S01]  /*80040*/  IMAD.MOV.U32 R30, RZ, RZ, R27 ;  /* 0x000000ffff1e7224 */ /* 0x002fe200078e001b */
[----:B------:R-:W-:-:S05]  /*80050*/  MOV R31, R28 ;  /* 0x0000001c001f7202 */ /* 0x000fca0000000f00 */
[----:B------:R1:W-:Y:S01]  /*80060*/  LDGSTS.E [R3+0x7280], desc[UR60][R30.64], P1 ;  /* 0x072800001e037fae */ /* 0x0003e2000892187c */
[----:B----4-:R-:W-:-:S05]  /*80070*/  IADD3 R24, P4, R24, R4, RZ ;  /* 0x0000000418187210 */ /* 0x010fca0007f9e0ff */
[----:B------:R-:W-:Y:S01]  /*80080*/  STL [R1+0x24e0], R24 ;  /* 0x0024e01801007387 */ /* 0x000fe20000100800 */
[----:B------:R-:W-:-:S03]  /*80090*/  IMAD.X R25, R25, 0x1, R0, P4 ;  /* 0x0000000119197824 */ /* 0x000fc600020e0600 */
[----:B------:R-:W4:Y:S01]  /*800a0*/  LDL.LU.64 R28, [R1+0x1108] ;  /* 0x00110800011c7983 */ /* 0x000f220000300a00 */
[----:B---3--:R-:W-:-:S03]  /*800b0*/  IADD3 R9, P2, R9, R4, RZ ;  /* 0x0000000409097210 */ /* 0x008fc60007f5e0ff */
[----:B------:R3:W-:Y:S01]  /*800c0*/  STL [R1+0x24dc], R25 ;  /* 0x0024dc1901007387 */ /* 0x0007e20000100800 */
[----:B-1----:R-:W-:Y:S02]  /*800d0*/  IMAD.MOV.U32 R30, RZ, RZ, R24 ;  /* 0x000000ffff1e7224 */ /* 0x002fe400078e0018 */
[----:B------:R-:W-:Y:S01]  /*800e0*/  IMAD.MOV.U32 R31, RZ, RZ, R25 ;  /* 0x000000ffff1f7224 */ /* 0x000fe200078e0019 */
[----:B--2---:R-:W-:-:S04]  /*800f0*/  IADD3.X R26, R26, R0, RZ, P2, !PT ;  /* 0x000000001a1a7210 */ /* 0x004fc800017fe4ff */
[----:B------:R1:W-:Y:S04]  /*80100*/  LDGSTS.E [R3+0x7680], desc[UR60][R30.64], P1 ;  /* 0x076800001e037fae */ /* 0x0003e8000892187c */
[----:B---3--:R-:W2:Y:S04]  /*80110*/  LDL.LU.64 R24, [R1+0x10e0] ;  /* 0x0010e00001187983 */ /* 0x008ea80000300a00 */
[----:B------:R-:W-:Y:S04]  /*80120*/  STL [R1+0x2510], R9 ;  /* 0x0025100901007387 */ /* 0x000fe80000100800 */
[----:B------:R3:W-:Y:S01]  /*80130*/  STL [R1+0x250c], R26 ;  /* 0x00250c1a01007387 */ /* 0x0007e20000100800 */
[----:B------:R-:W-:Y:S01]  /*80140*/  IADD3 R7, P4, R7, R4, RZ ;  /* 0x0000000407077210 */ /* 0x000fe20007f9e0ff */
[----:B-1----:R-:W-:Y:S01]  /*80150*/  IMAD.MOV.U32 R30, RZ, RZ, R9 ;  /* 0x000000ffff1e7224 */ /* 0x002fe200078e0009 */
[----:B------:R-:W-:-:S03]  /*80160*/  MOV R31, R26 ;  /* 0x0000001a001f7202 */ /* 0x000fc60000000f00 */
[----:B------:R-:W-:Y:S01]  /*80170*/  IMAD.X R8, R8, 0x1, R0, P4 ;  /* 0x0000000108087824 */ /* 0x000fe200020e0600 */
[----:B------:R-:W-:Y:S04]  /*80180*/  STL [R1+0x2540], R7 ;  /* 0x0025400701007387 */ /* 0x000fe80000100800 */
[----:B---3--:R-:W3:Y:S04]  /*80190*/  LDL.LU.64 R26, [R1+0x10b8] ;  /* 0x0010b800011a7983 */ /* 0x008ee80000300a00 */
[----:B------:R1:W-:Y:S04]  /*801a0*/  LDGSTS.E [R3+0x7a80], desc[UR60][R30.64], P1 ;  /* 0x07a800001e037fae */ /* 0x0003e8000892187c */
[----:B------:R1:W-:Y:S02]  /*801b0*/  STL [R1+0x253c], R8 ;  /* 0x00253c0801007387 */ /* 0x0003e40000100800 */
[----:B-1----:R-:W-:-:S02]  /*801c0*/  IMAD.MOV.U32 R31, RZ, RZ, R8 ;  /* 0x000000ffff1f7224 */ /* 0x002fc400078e0008 */
[----:B------:R-:W3:Y:S04]  /*801d0*/  LDL.LU.64 R8, [R1+0x1090] ;  /* 0x0010900001087983 */ /* 0x000ee80000300a00 */
[----:B------:R-:W3:Y:S01]  /*801e0*/  LDL.LU.64 R34, [R1+0xf98] ;  /* 0x000f980001227983 */ /* 0x000ee20000300a00 */
[----:B------:R-:W-:-:S03]  /*801f0*/  IMAD.MOV.U32 R30, RZ, RZ, R7 ;  /* 0x000000ffff1e7224 */ /* 0x000fc600078e0007 */
[----:B------:R-:W3:Y:S01]  /*80200*/  LDL.LU.64 R32, [R1+0xf78] ;  /* 0x000f780001207983 */ /* 0x000ee20000300a00 */
[----:B------:R-:W-:-:S03]  /*80210*/  IADD3 R46, P2, R10, R4, RZ ;  /* 0x000000040a2e7210 */ /* 0x000fc60007f5e0ff */
[----:B------:R1:W-:Y:S01]  /*80220*/  LDGSTS.E [R3+0x7e80], desc[UR60][R30.64], P1 ;  /* 0x07e800001e037fae */ /* 0x0003e2000892187c */
[----:B------:R-:W-:-:S03]  /*80230*/  IADD3.X R252, R11, R0, RZ, P2, !PT ;  /* 0x000000000bfc7210 */ /* 0x000fc600017fe4ff */
[----:B------:R-:W3:Y:S04]  /*80240*/  LDL.LU.64 R30, [R1+0xf58] ;  /* 0x000f5800011e7983 */ /* 0x000ee80000300a00 */
[----:B------:R-:W1:Y:S01]  /*80250*/  LDL.LU.64 R10, [R1+0xf38] ;  /* 0x000f3800010a7983 */ /* 0x000e620000300a00 */
[----:B----4-:R-:W-:-:S05]  /*80260*/  IADD3 R44, P2, R28, R4, RZ ;  /* 0x000000041c2c7210 */ /* 0x010fca0007f5e0ff */
[----:B------:R-:W-:Y:S02]  /*80270*/  IMAD.X R45, R29, 0x1, R0, P2 ;  /* 0x000000011d2d7824 */ /* 0x000fe400010e0600 */
[----:B------:R-:W4:Y:S01]  /*80280*/  LDL.LU.64 R28, [R1+0xf18] ;  /* 0x000f1800011c7983 */ /* 0x000f220000300a00 */
[----:B--2---:R-:W-:-:S05]  /*80290*/  IADD3 R42, P2, R24, R4, RZ ;  /* 0x00000004182a7210 */ /* 0x004fca0007f5e0ff */
[----:B------:R-:W-:Y:S02]  /*802a0*/  IMAD.X R43, R25, 0x1, R0, P2 ;  /* 0x00000001192b7824 */ /* 0x000fe400010e0600 */
[----:B------:R-:W2:Y:S01]  /*802b0*/  LDL.LU.64 R24, [R1+0xef8] ;  /* 0x000ef80001187983 */ /* 0x000ea20000300a00 */
[----:B---3--:R-:W-:-:S04]  /*802c0*/  IADD3 R40, P2, R26, R4, RZ ;  /* 0x000000041a287210 */ /* 0x008fc80007f5e0ff */
[----:B------:R-:W-:Y:S02]  /*802d0*/  IADD3.X R41, R27, R0, RZ, P2, !PT ;  /* 0x000000001b297210 */ /* 0x000fe400017fe4ff */
[----:B------:R-:W3:Y:S01]  /*802e0*/  LDL.LU.64 R26, [R1+0xe38] ;  /* 0x000e3800011a7983 */ /* 0x000ee20000300a00 */
[----:B------:R-:W-:-:S05]  /*802f0*/  IADD3 R38, P2, R8, R4, RZ ;  /* 0x0000000408267210 */ /* 0x000fca0007f5e0ff */
[----:B------:R-:W-:Y:S02]  /*80300*/  IMAD.X R39, R9, 0x1, R0, P2 ;  /* 0x0000000109277824 */ /* 0x000fe400010e0600 */
[----:B------:R-:W3:Y:S04]  /*80310*/  LDL.LU.64 R8, [R1+0xe20] ;  /* 0x000e200001087983 */ /* 0x000ee80000300a00 */
[----:B------:R-:W3:Y:S01]  /*80320*/  LDL.LU.64 R48, [R1+0xe08] ;  /* 0x000e080001307983 */ /* 0x000ee20000300a00 */
[----:B------:R-:W-:-:S05]  /*80330*/  IADD3 R36, P2, R34, R4, RZ ;  /* 0x0000000422247210 */ /* 0x000fca0007f5e0ff */
[----:B------:R-:W-:Y:S01]  /*80340*/  IMAD.X R37, R35, 0x1, R0, P2 ;  /* 0x0000000123257824 */ /* 0x000fe200010e0600 */
[----:B------:R-:W-:-:S04]  /*80350*/  IADD3 R34, P2, R32, R4, RZ ;  /* 0x0000000420227210 */ /* 0x000fc80007f5e0ff */
[----:B------:R-:W-:Y:S02]  /*80360*/  IADD3.X R35, R33, R0, RZ, P2, !PT ;  /* 0x0000000021237210 */ /* 0x000fe400017fe4ff */
[----:B------:R-:W-:-:S05]  /*80370*/  IADD3 R32, P2, R30, R4, RZ ;  /* 0x000000041e207210 */ /* 0x000fca0007f5e0ff */
[----:B------:R-:W-:Y:S01]  /*80380*/  IMAD.X R33, R31, 0x1, R0, P2 ;  /* 0x000000011f217824 */ /* 0x000fe200010e0600 */
[----:B-1----:R-:W-:-:S05]  /*80390*/  IADD3 R30, P2, R10, R4, RZ ;  /* 0x000000040a1e7210 */ /* 0x002fca0007f5e0ff */
[----:B------:R-:W-:Y:S02]  /*803a0*/  IMAD.X R31, R11, 0x1, R0, P2 ;  /* 0x000000010b1f7824 */ /* 0x000fe400010e0600 */
[----:B------:R-:W-:-:S05]  /*803b0*/  IMAD.MOV.U32 R47, RZ, RZ, R252 ;  /* 0x000000ffff2f7224 */ /* 0x000fca00078e00fc */
[----:B------:R-:W-:Y:S04]  /*803c0*/  STL.64 [R1+0x1228], R46 ;  /* 0x0012282e01007387 */ /* 0x000fe80000100a00 */
[----:B------:R-:W-:Y:S04]  /*803d0*/  STL.64 [R1+0x1108], R44 ;  /* 0x0011082c01007387 */ /* 0x000fe80000100a00 */
[----:B------:R-:W-:Y:S04]  /*803e0*/  STL.64 [R1+0x10e0], R42 ;  /* 0x0010e02a01007387 */ /* 0x000fe80000100a00 */
        /* <DEDUP_REMOVED lines=13> */
[----:B------:R-:W-:Y:S04]  /*804c0*/  LDGSTS.E [R3+0x21e80], desc[UR60][R32.64], P1 ;  /* 0x21e8000020037fae */ /* 0x000fe8000892187c */
[----:B------:R-:W-:Y:S01]  /*804d0*/  LDGSTS.E [R3+0x22280], desc[UR60][R30.64], P1 ;  /* 0x222800001e037fae */ /* 0x000fe2000892187c */
[----:B----4-:R-:W-:-:S04]  /*804e0*/  IADD3 R10, P2, R28, R4, RZ ;  /* 0x000000041c0a7210 */ /* 0x010fc80007f5e0ff */
[----:B------:R-:W-:Y:S02]  /*804f0*/  IADD3.X R11, R29, R0, RZ, P2, !PT ;  /* 0x000000001d0b7210 */ /* 0x000fe400017fe4ff */
[----:B--2---:R-:W-:-:S03]  /*80500*/  IADD3 R28, P2, R24, R4, RZ ;  /* 0x00000004181c7210 */ /* 0x004fc60007f5e0ff */
[----:B------:R-:W-:Y:S02]  /*80510*/  LDGSTS.E [R3+0x22680], desc[UR60][R10.64], P1 ;  /* 0x226800000a037fae */ /* 0x000fe4000892187c */
[----:B------:R-:W-:Y:S02]  /*80520*/  IMAD.X R29, R25, 0x1, R0, P2 ;  /* 0x00000001191d7824 */ /* 0x000fe400010e0600 */
[----:B------:R1:W-:Y:S01]  /*80530*/  STL.64 [R1+0xf18], R10 ;  /* 0x000f180a01007387 */ /* 0x0003e20000100a00 */
[----:B---3--:R-:W-:-:S03]  /*80540*/  IADD3 R24, P2, R26, R4, RZ ;  /* 0x000000041a187210 */ /* 0x008fc60007f5e0ff */
[----:B------:R2:W-:Y:S02]  /*80550*/  LDGSTS.E [R3+0x22a80], desc[UR60][R28.64], P1 ;  /* 0x22a800001c037fae */ /* 0x0005e4000892187c */
[----:B------:R-:W-:Y:S02]  /*80560*/  IMAD.X R25, R27, 0x1, R0, P2 ;  /* 0x000000011b197824 */ /* 0x000fe400010e0600 */
[----:B------:R-:W-:Y:S01]  /*80570*/  STL.64 [R1+0xef8], R28 ;  /* 0x000ef81c01007387 */ /* 0x000fe20000100a00 */
[----:B------:R-:W-:-:S03]  /*80580*/  IADD3 R26, P2, R8, R4, RZ ;  /* 0x00000004081a7210 */ /* 0x000fc60007f5e0ff */
[----:B------:R-:W-:Y:S01]  /*80590*/  LDGSTS.E [R3+0x22e80], desc[UR60][R24.64], P1 ;  /* 0x22e8000018037fae */ /* 0x000fe2000892187c */
[----:B------:R-:W-:Y:S02]  /*805a0*/  IADD3.X R27, R9, R0, RZ, P2, !PT ;  /* 0x00000000091b7210 */ /* 0x000fe400017fe4ff */
[-C--:B------:R-:W-:Y:S01]  /*805b0*/  IADD3 R8, P2, R48, R4.reuse, RZ ;  /* 0x0000000430087210 */ /* 0x080fe20007f5e0ff */
[----:B------:R3:W-:Y:S04]  /*805c0*/  STL.64 [R1+0xe38], R24 ;  /* 0x000e381801007387 */ /* 0x0007e80000100a00 */
[----:B------:R-:W-:Y:S01]  /*805d0*/  LDGSTS.E [R3+0x23280], desc[UR60][R26.64], P1 ;  /* 0x232800001a037fae */ /* 0x000fe2000892187c */
[----:B------:R-:W-:Y:S01]  /*805e0*/  IMAD.X R9, R49, 0x1, R0, P2 ;  /* 0x0000000131097824 */ /* 0x000fe200010e0600 */
[----:B------:R-:W-:-:S02]  /*805f0*/  IADD3 R64, P2, R248, R4, RZ ;  /* 0x00000004f8407210 */ /* 0x000fc40007f5e0ff */
[----:B------:R-:W-:Y:S04]  /*80600*/  STL.64 [R1+0xe20], R26 ;  /* 0x000e201a01007387 */ /* 0x000fe80000100a00 */
[----:B------:R-:W-:Y:S01]  /*80610*/  LDGSTS.E [R3+0x23680], desc[UR60][R8.64], P1 ;  /* 0x2368000008037fae */ /* 0x000fe2000892187c */
        /* <DEDUP_REMOVED lines=34> */
[----:B------:R4:W-:Y:S04]  /*80840*/  STL.64 [R1+0xe08], R8 ;  /* 0x000e080801007387 */ /* 0x0009e80000100a00 */
[----:B-1----:R-:W2:Y:S01]  /*80850*/  LDL.LU R11, [R1+0x1d88] ;  /* 0x001d8800010b7983 */ /* 0x002ea20000300800 */
[----:B------:R-:W-:-:S04]  /*80860*/  IMAD.X R202, R203, 0x1, R0, P2 ;  /* 0x00000001cbca7824 */ /* 0x000fc800010e0600 */
[----:B------:R-:W-:Y:S02]  /*80870*/  IMAD.MOV.U32 R203, RZ, RZ, R202 ;  /* 0x000000ffffcb7224 */ /* 0x000fe400078e00ca */
[----:B------:R-:W-:Y:S02]  /*80880*/  IMAD.MOV.U32 R202, RZ, RZ, R7 ;  /* 0x000000ffffca7224 */ /* 0x000fe400078e0007 */
[----:B------:R-:W2:Y:S04]  /*80890*/  LDL.LU R7, [R1+0x1dc8] ;  /* 0x001dc80001077983 */ /* 0x000ea80000300800 */
[----:B---3--:R-:W3:Y:S04]  /*808a0*/  LDL.LU R24, [R1+0x1d84] ;  /* 0x001d840001187983 */ /* 0x008ee80000300800 */
[----:B------:R-:W3:Y:S04]  /*808b0*/  LDL.LU R10, [R1+0x1dc4] ;  /* 0x001dc400010a7983 */ /* 0x000ee80000300800 */
[----:B----4-:R-:W4:Y:S04]  /*808c0*/  LDL.LU R9, [R1+0x1e04] ;  /* 0x001e040001097983 */ /* 0x010f280000300800 */
[----:B------:R-:W4:Y:S04]  /*808d0*/  LDL.LU R8, [R1+0x1e08] ;  /* 0x001e080001087983 */ /* 0x000f280000300800 */
[----:B------:R-:W4:Y:S04]  /*808e0*/  LDL.LU R28, [R1+0x1e44] ;  /* 0x001e4400011c7983 */ /* 0x000f280000300800 */
[----:B------:R-:W4:Y:S01]  /*808f0*/  LDL.LU R27, [R1+0x1e48] ;  /* 0x001e4800011b7983 */ /* 0x000f220000300800 */
        /* <DEDUP_REMOVED lines=13> */
[----:B------:R-:W-:Y:S01]  /*809d0*/  LDGSTS.E [R3+0x23a80], desc[UR60][R248.64], P1 ;  /* 0x23a80000f8037fae */ /* 0x000fe2000892187c */
[----:B------:R-:W-:Y:S02]  /*809e0*/  IMAD.MOV.U32 R224, RZ, RZ, R58 ;  /* 0x000000ffffe07224 */ /* 0x000fe400078e003a */
[----:B------:R-:W-:Y:S01]  /*809f0*/  IMAD.MOV.U32 R223, RZ, RZ, R222 ;  /* 0x000000ffffdf7224 */ /* 0x000fe200078e00de */
[----:B------:R-:W-:Y:S01]  /*80a00*/  LDGSTS.E [R3+0x23e80], desc[UR60][R242.64], P1 ;  /* 0x23e80000f2037fae */ /* 0x000fe2000892187c */
[----:B------:R-:W-:Y:S01]  /*80a10*/  MOV R222, R57 ;  /* 0x0000003900de7202 */ /* 0x000fe20000000f00 */
[----:B------:R-:W-:Y:S02]  /*80a20*/  IMAD.MOV.U32 R221, RZ, RZ, R220 ;  /* 0x000000ffffdd7224 */ /* 0x000fe400078e00dc */
[----:B------:R-:W-:Y:S01]  /*80a30*/  LDGSTS.E [R3+0x24280], desc[UR60][R236.64], P1 ;  /* 0x24280000ec037fae */ /* 0x000fe2000892187c */
[----:B------:R-:W-:Y:S01]  /*80a40*/  IMAD.MOV.U32 R220, RZ, RZ, R56 ;  /* 0x000000ffffdc7224 */ /* 0x000fe200078e0038 */
[----:B------:R-:W-:-:S02]  /*80a50*/  MOV R219, R218 ;  /* 0x000000da00db7202 */ /* 0x000fc40000000f00 */
        /* <DEDUP_REMOVED lines=22> */
[----:B------:R-:W-:-:S03]  /*80bc0*/  MOV R204, R48 ;  /* 0x0000003000cc7202 */ /* 0x000fc60000000f00 */
[----:B------:R-:W-:Y:S04]  /*80bd0*/  LDGSTS.E [R3+0x26680], desc[UR60][R214.64], P1 ;  /* 0x26680000d6037fae */ /* 0x000fe8000892187c */
[----:B------:R-:W-:Y:S04]  /*80be0*/  LDGSTS.E [R3+0x26a80], desc[UR60][R212.64], P1 ;  /* 0x26a80000d4037fae */ /* 0x000fe8000892187c */
[----:B------:R-:W-:Y:S01]  /*80bf0*/  LDGSTS.E [R3+0x26e80], desc[UR60][R210.64], P1 ;  /* 0x26e80000d2037fae */ /* 0x000fe2000892187c */
[----:B--2---:R-:W-:-:S03]  /*80c00*/  LOP3.LUT R29, R13, 0x60, RZ, 0x3c, !PT ;  /* 0x000000600d1d7812 */ /* 0x004fc600078e3cff */
[----:B------:R-:W-:Y:S04]  /*80c10*/  LDGSTS.E [R3+0x27280], desc[UR60][R208.64], P1 ;  /* 0x27280000d0037fae */ /* 0x000fe8000892187c */
[----:B------:R-:W2:Y:S04]  /*80c20*/  LDL.LU R26, [R1+0x1e84] ;  /* 0x001e8400011a7983 */ /* 0x000ea80000300800 */
[----:B------:R-:W-:Y:S04]  /*80c30*/  LDGSTS.E [R3+0x27680], desc[UR60][R206.64], P1 ;  /* 0x27680000ce037fae */ /* 0x000fe8000892187c */
[----:B------:R-:W2:Y:S04]  /*80c40*/  LDL.LU R25, [R1+0x1e88] ;  /* 0x001e880001197983 */ /* 0x000ea80000300800 */
[----:B------:R-:W-:Y:S04]  /*80c50*/  LDGSTS.E [R3+0x27a80], desc[UR60][R204.64], P1 ;  /* 0x27a80000cc037fae */ /* 0x000fe8000892187c */
[----:B------:R1:W-:Y:S02]  /*80c60*/  LDGSTS.E [R3+0x27e80], desc[UR60][R202.64], P1 ;  /* 0x27e80000ca037fae */ /* 0x0003e4000892187c */
[----:B-1----:R-:W-:Y:S01]  /*80c70*/  IMAD.IADD R3, R29, 0x1, R5 ;  /* 0x000000011d037824 */ /* 0x002fe200078e0205 */
[----:B------:R-:W-:-:S02]  /*80c80*/  IADD3 R11, P2, R11, R4, RZ ;  /* 0x000000040b0b7210 */ /* 0x000fc40007f5e0ff */
[----:B------:R-:W-:Y:S02]  /*80c90*/  IADD3 R7, P4, R7, R4, RZ ;  /* 0x0000000407077210 */ /* 0x000fe40007f9e0ff */
[----:B---3--:R-:W-:Y:S01]  /*80ca0*/  IADD3.X R24, R24, R0, RZ, P2, !PT ;  /* 0x0000000018187210 */ /* 0x008fe200017fe4ff */
[----:B------:R-:W-:Y:S02]  /*80cb0*/  STL [R1+0x1d88], R11 ;  /* 0x001d880b01007387 */ /* 0x000fe40000100800 */
[----:B------:R-:W-:Y:S02]  /*80cc0*/  IMAD.X R10, R10, 0x1, R0, P4 ;  /* 0x000000010a0a7824 */ /* 0x000fe400020e0600 */
[----:B------:R1:W-:Y:S01]  /*80cd0*/  STL [R1+0x1d84], R24 ;  /* 0x001d841801007387 */ /* 0x0003e20000100800 */
[----:B------:R-:W-:Y:S01]  /*80ce0*/  MOV R30, R11 ;  /* 0x0000000b001e7202 */ /* 0x000fe20000000f00 */
[----:B------:R-:W-:Y:S02]  /*80cf0*/  IMAD.MOV.U32 R31, RZ, RZ, R24 ;  /* 0x000000ffff1f7224 */ /* 0x000fe400078e0018 */
[----:B------:R-:W-:Y:S01]  /*80d00*/  STL [R1+0x1dc8], R7 ;  /* 0x001dc80701007387 */ /* 0x000fe20000100800 */
[----:B----4-:R-:W-:-:S03]  /*80d10*/  IADD3 R8, P2, R8, R4, RZ ;  /* 0x0000000408087210 */ /* 0x010fc60007f5e0ff */
[----:B------:R3:W-:Y:S01]  /*80d20*/  STL [R1+0x1dc4], R10 ;  /* 0x001dc40a01007387 */ /* 0x0007e20000100800 */
[----:B------:R-:W-:-:S03]  /*80d30*/  IADD3 R27, P4, R27, R4, RZ ;  /* 0x000000041b1b7210 */ /* 0x000fc60007f9e0ff */
[----:B------:R4:W-:Y:S04]  /*80d40*/  LDGSTS.E [R3+0x300], desc[UR60][R30.64], P1 ;  /* 0x003000001e037fae */ /* 0x0009e8000892187c */
[----:B-1----:R-:W2:Y:S04]  /*80d50*/  LDL.LU R24, [R1+0x1ec4] ;  /* 0x001ec40001187983 */ /* 0x002ea80000300800 */
[----:B------:R-:W2:Y:S01]  /*80d60*/  LDL.LU R11, [R1+0x1ec8] ;  /* 0x001ec800010b7983 */ /* 0x000ea20000300800 */
[--C-:B------:R-:W-:Y:S02]  /*80d70*/  IMAD.X R9, R9, 0x1, R0.reuse, P2 ;  /* 0x0000000109097824 */ /* 0x100fe400010e0600 */
[----:B------:R-:W-:-:S02]  /*80d80*/  IMAD.X R28, R28, 0x1, R0, P4 ;  /* 0x000000011c1c7824 */ /* 0x000fc400020e0600 */
[----:B----4-:R-:W-:Y:S01]  /*80d90*/  IMAD.MOV.U32 R30, RZ, RZ, R7 ;  /* 0x000000ffff1e7224 */ /* 0x010fe200078e0007 */
[----:B------:R-:W-:Y:S02]  /*80da0*/  MOV R31, R10 ;  /* 0x0000000a001f7202 */ /* 0x000fe40000000f00 */
[----:B---3--:R-:W3:Y:S04]  /*80db0*/  LDL.LU R10, [R1+0x1f04] ;  /* 0x001f0400010a7983 */ /* 0x008ee80000300800 */
[----:B------:R-:W4:Y:S04]  /*80dc0*/  LDL.LU R7, [R1+0x1f08] ;  /* 0x001f080001077983 */ /* 0x000f280000300800 */
[----:B------:R-:W-:Y:S04]  /*80dd0*/  STL [R1+0x1e08], R8 ;  /* 0x001e080801007387 */ /* 0x000fe80000100800 */
[----:B------:R1:W-:Y:S04]  /*80de0*/  LDGSTS.E [R3+0x700], desc[UR60][R30.64], P1 ;  /* 0x007000001e037fae */ /* 0x0003e8000892187c */
[----:B------:R1:W-:Y:S04]  /*80df0*/  STL [R1+0x1e04], R9 ;  /* 0x001e040901007387 */ /* 0x0003e80000100800 */
[----:B------:R-:W-:Y:S01]  /*80e00*/  STL [R1+0x1e48], R27 ;  /* 0x001e481b01007387 */ /* 0x000fe20000100800 */
[----:B-1----:R-:W-:Y:S01]  /*80e10*/  IMAD.MOV.U32 R31, RZ, RZ, R9 ;  /* 0x000000ffff1f7224 */ /* 0x002fe200078e0009 */
[----:B------:R-:W-:-:S02]  /*80e20*/  MOV R30, R8 ;  /* 0x00000008001e7202 */ /* 0x000fc40000000f00 */
[----:B------:R-:W3:Y:S04]  /*80e30*/  LDL.LU R9, [R1+0x1f44] ;  /* 0x001f440001097983 */ /* 0x000ee80000300800 */
[----:B------:R1:W-:Y:S04]  /*80e40*/  STL [R1+0x1e44], R28 ;  /* 0x001e441c01007387 */ /* 0x0003e80000100800 */
[----:B------:R-:W3:Y:S04]  /*80e50*/  LDL.LU R8, [R1+0x1f48] ;  /* 0x001f480001087983 */ /* 0x000ee80000300800 */
[----:B------:R1:W-:Y:S01]  /*80e60*/  LDGSTS.E [R3+0xb00], desc[UR60][R30.64], P1 ;  /* 0x00b000001e037fae */ /* 0x0003e2000892187c */
[----:B--2---:R-:W-:Y:S01]  /*80e70*/  IADD3 R25, P2, R25, R4, RZ ;  /* 0x0000000419197210 */ /* 0x004fe20007f5e0ff */
[----:B-1----:R-:W-:Y:S01]  /*80e80*/  IMAD.MOV.U32 R30, RZ, RZ, R27 ;  /* 0x000000ffff1e7224 */ /* 0x002fe200078e001b */
[----:B------:R-:W-:-:S03]  /*80e90*/  MOV R31, R28 ;  /* 0x0000001c001f7202 */ /* 0x000fc60000000f00 */
[----:B------:R-:W-:Y:S01]  /*80ea0*/  IMAD.X R26, R26, 0x1, R0, P2 ;  /* 0x000000011a1a7824 */ /* 0x000fe200010e0600 */
[----:B------:R-:W2:Y:S04]  /*80eb0*/  LDL.LU R28, [R1+0x1f84] ;  /* 0x001f8400011c7983 */ /* 0x000ea80000300800 */
[----:B------:R-:W2:Y:S04]  /*80ec0*/  LDL.LU R27, [R1+0x1f88] ;  /* 0x001f8800011b7983 */ /* 0x000ea80000300800 */
[----:B------:R1:W-:Y:S04]  /*80ed0*/  LDGSTS.E [R3+0xf00], desc[UR60][R30.64], P1 ;  /* 0x00f000001e037fae */ /* 0x0003e8000892187c */
[----:B------:R-:W-:Y:S04]  /*80ee0*/  STL [R1+0x1e88], R25 ;  /* 0x001e881901007387 */ /* 0x000fe80000100800 */
[----:B------:R4:W-:Y:S01]  /*80ef0*/  STL [R1+0x1e84], R26 ;  /* 0x001e841a01007387 */ /* 0x0009e20000100800 */
[----:B-1----:R-:W-:Y:S01]  /*80f00*/  MOV R30, R25 ;  /* 0x00000019001e7202 */ /* 0x002fe20000000f00 */
[----:B------:R-:W-:-:S05]  /*80f10*/  IMAD.MOV.U32 R31, RZ, RZ, R26 ;  /* 0x000000ffff1f7224 */ /* 0x000fca00078e001a */
[----:B------:R1:W-:Y:S01]  /*80f20*/  LDGSTS.E [R3+0x1300], desc[UR60][R30.64], P1 ;  /* 0x013000001e037fae */ /* 0x0003e2000892187c */
[----:B------:R-:W-:-:S05]  /*80f30*/  IADD3 R11, P4, R11, R4, RZ ;  /* 0x000000040b0b7210 */ /* 0x000fca0007f9e0ff */
[----:B------:R-:W-:Y:S01]  /*80f40*/  IMAD.X R24, R24, 0x1, R0, P4 ;  /* 0x0000000118187824 */ /* 0x000fe200020e0600 */
[----:B------:R-:W-:Y:S04]  /*80f50*/  STL [R1+0x1ec8], R11 ;  /* 0x001ec80b01007387 */ /* 0x000fe80000100800 */
[----:B----4-:R-:W4:Y:S04]  /*80f60*/  LDL.LU R26, [R1+0x1fc4] ;  /* 0x001fc400011a7983 */ /* 0x010f280000300800 */
[----:B------:R3:W-:Y:S04]  /*80f70*/  STL [R1+0x1ec4], R24 ;  /* 0x001ec41801007387 */ /* 0x0007e80000100800 */
[----:B------:R-:W4:Y:S01]  /*80f80*/  LDL.LU R25, [R1+0x1fc8] ;  /* 0x001fc80001197983 */ /* 0x000f220000300800 */
[----:B------:R-:W-:Y:S01]  /*80f90*/  IADD3 R7, P2, R7, R4, RZ ;  /* 0x0000000407077210 */ /* 0x000fe20007f5e0ff */
[----:B-1----:R-:W-:Y:S01]  /*80fa0*/  IMAD.MOV.U32 R30, RZ, RZ, R11 ;  /* 0x000000ffff1e7224 */ /* 0x002fe200078e000b */
[----:B------:R-:W-:-:S03]  /*80fb0*/  MOV R31, R24 ;  /* 0x00000018001f7202 */ /* 0x000fc60000000f00 */
[----:B---3--:R-:W-:Y:S01]  /*80fc0*/  IMAD.X R10, R10, 0x1, R0, P2 ;  /* 0x000000010a0a7824 */ /* 0x008fe200010e0600 */
[----:B------:R-:W3:Y:S04]  /*80fd0*/  LDL.LU R24, [R1+0x2004] ;  /* 0x0020040001187983 */ /* 0x000ee80000300800 */
[----:B------:R-:W3:Y:S04]  /*80fe0*/  LDL.LU R11, [R1+0x2008] ;  /* 0x00200800010b7983 */ /* 0x000ee80000300800 */
[----:B------:R-:W-:Y:S04]  /*80ff0*/  STL [R1+0x1f08], R7 ;  /* 0x001f080701007387 */ /* 0x000fe80000100800 */
[----:B------:R1:W-:Y:S04]  /*81000*/  LDGSTS.E [R3+0x1700], desc[UR60][R30.64], P1 ;  /* 0x017000001e037fae */ /* 0x0003e8000892187c */
[----:B------:R1:W-:Y:S01]  /*81010*/  STL [R1+0x1f04], R10 ;  /* 0x001f040a01007387 */ /* 0x0003e20000100800 */
[----:B------:R-:W-:-:S05]  /*81020*/  IADD3 R8, P4, R8, R4, RZ ;  /* 0x0000000408087210 */ /* 0x000fca0007f9e0ff */
[----:B------:R-:W-:Y:S02]  /*81030*/  IMAD.X R9, R9, 0x1, R0, P4 ;  /* 0x0000000109097824 */ /* 0x000fe400020e0600 */
[----:B-1----:R-:W-:Y:S01]  /*81040*/  IMAD.MOV.U32 R31, RZ, RZ, R10 ;  /* 0x000000ffff1f7224 */ /* 0x002fe200078e000a */
[----:B------:R-:W-:Y:S04]  /*81050*/  STL [R1+0x1f48], R8 ;  /* 0x001f480801007387 */ /* 0x000fe80000100800 */
[----:B------:R-:W3:Y:S01]  /*81060*/  LDL.LU R10, [R1+0x2044] ;  /* 0x00204400010a7983 */ /* 0x000ee20000300800 */
[----:B------:R-:W-:-:S03]  /*81070*/  MOV R30, R7 ;  /* 0x00000007001e7202 */ /* 0x000fc60000000f00 */
        /* <DEDUP_REMOVED lines=15> */
[----:B----4-:R-:W-:-:S05]  /*81170*/  IADD3 R25, P4, R25, R4, RZ ;  /* 0x0000000419197210 */ /* 0x010fca0007f9e0ff */
[----:B------:R-:W-:Y:S01]  /*81180*/  IMAD.X R26, R26, 0x1, R0, P4 ;  /* 0x000000011a1a7824 */ /* 0x000fe200020e0600 */
[----:B------:R-:W-:Y:S04]  /*81190*/  STL [R1+0x1fc8], R25 ;  /* 0x001fc81901007387 */ /* 0x000fe80000100800 */
[----:B------:R-:W4:Y:S01]  /*811a0*/  LDL.LU R28, [R1+0x20c4] ;  /* 0x0020c400011c7983 */ /* 0x000f220000300800 */
[----:B---3--:R-:W-:-:S03]  /*811b0*/  IADD3 R11, P2, R11, R4, RZ ;  /* 0x000000040b0b7210 */ /* 0x008fc60007f5e0ff */
[----:B------:R3:W-:Y:S04]  /*811c0*/  STL [R1+0x1fc4], R26 ;  /* 0x001fc41a01007387 */ /* 0x0007e80000100800 */
[----:B------:R-:W4:Y:S01]  /*811d0*/  LDL.LU R27, [R1+0x20c8] ;  /* 0x0020c800011b7983 */ /* 0x000f220000300800 */
[----:B-1----:R-:W-:Y:S01]  /*811e0*/  IMAD.MOV.U32 R30, RZ, RZ, R25 ;  /* 0x000000ffff1e7224 */ /* 0x002fe200078e0019 */
[----:B------:R-:W-:Y:S01]  /*811f0*/  MOV R31, R26 ;  /* 0x0000001a001f7202 */ /* 0x000fe20000000f00 */
[----:B------:R-:W-:-:S04]  /*81200*/  IMAD.X R24, R24, 0x1, R0, P2 ;  /* 0x0000000118187824 */ /* 0x000fc800010e0600 */
[----:B------:R1:W-:Y:S04]  /*81210*/  LDGSTS.E [R3+0x2700], desc[UR60][R30.64], P1 ;  /* 0x027000001e037fae */ /* 0x0003e8000892187c */
[----:B---3--:R-:W3:Y:S04]  /*81220*/  LDL.LU R26, [R1+0x2104] ;  /* 0x00210400011a7983 */ /* 0x008ee80000300800 */
[----:B------:R-:W3:Y:S04]  /*81230*/  LDL.LU R25, [R1+0x2108] ;  /* 0x0021080001197983 */ /* 0x000ee80000300800 */
[----:B------:R-:W-:Y:S04]  /*81240*/  STL [R1+0x2008], R11 ;  /* 0x0020080b01007387 */ /* 0x000fe80000100800 */
[----:B------:R1:W-:Y:S01]  /*81250*/  STL [R1+0x2004], R24 ;  /* 0x0020041801007387 */ /* 0x0003e20000100800 */
[----:B------:R-:W-:Y:S01]  /*81260*/  IADD3 R7, P4, R7, R4, RZ ;  /* 0x0000000407077210 */ /* 0x000fe20007f9e0ff */
[----:B-1----:R-:W-:-:S04]  /*81270*/  IMAD.MOV.U32 R31, RZ, RZ, R24 ;  /* 0x000000ffff1f7224 */ /* 0x002fc800078e0018 */
[----:B------:R-:W-:Y:S01]  /*81280*/  IMAD.X R10, R10, 0x1, R0, P4 ;  /* 0x000000010a0a7824 */ /* 0x000fe200020e0600 */
[----:B------:R-:W-:Y:S04]  /*81290*/  STL [R1+0x2048], R7 ;  /* 0x0020480701007387 */ /* 0x000fe80000100800 */
[----:B------:R-:W3:Y:S01]  /*812a0*/  LDL.LU R24, [R1+0x2144] ;  /* 0x0021440001187983 */ /* 0x000ee20000300800 */
[----:B------:R-:W-:-:S03]  /*812b0*/  MOV R30, R11 ;  /* 0x0000000b001e7202 */ /* 0x000fc60000000f00 */
[----:B------:R1:W-:Y:S04]  /*812c0*/  STL [R1+0x2044], R10 ;  /* 0x0020440a01007387 */ /* 0x0003e80000100800 */
[----:B------:R-:W3:Y:S04]  /*812d0*/  LDL.LU R11, [R1+0x2148] ;  /* 0x00214800010b7983 */ /* 0x000ee80000300800 */
[----:B------:R1:W-:Y:S01]  /*812e0*/  LDGSTS.E [R3+0x2b00], desc[UR60][R30.64], P1 ;  /* 0x02b000001e037fae */ /* 0x0003e2000892187c */
[----:B--2---:R-:W-:-:S05]  /*812f0*/  IADD3 R8, P2, R8, R4, RZ ;  /* 0x0000000408087210 */ /* 0x004fca0007f5e0ff */
[----:B------:R-:W-:Y:S02]  /*81300*/  IMAD.X R9, R9, 0x1, R0, P2 ;  /* 0x0000000109097824 */ /* 0x000fe400010e0600 */
[----:B-1----:R-:W-:Y:S01]  /*81310*/  IMAD.MOV.U32 R30, RZ, RZ, R7 ;  /* 0x000000ffff1e7224 */ /* 0x002fe200078e0007 */
[----:B------:R-:W-:Y:S02]  /*81320*/  MOV R31, R10 ;  /* 0x0000000a001f7202 */ /* 0x000fe40000000f00 */
        /* <DEDUP_REMOVED lines=144> */
[----:B------:R-:W2:Y:S04]  /*81c30*/  LDL.LU.64 R8, [R1+0x1220] ;  /* 0x0012200001087983 */ /* 0x000ea80000300a00 */
[----:B------:R1:W-:Y:S04]  /*81c40*/  LDGSTS.E [R3+0x6f00], desc[UR60][R30.64], P1 ;  /* 0x06f000001e037fae */ /* 0x0003e8000892187c */
[----:B------:R-:W-:Y:S04]  /*81c50*/  STL [R1+0x24b8], R27 ;  /* 0x0024b81b01007387 */ /* 0x000fe80000100800 */
[----:B------:R4:W-:Y:S01]  /*81c60*/  STL [R1+0x24b4], R28 ;  /* 0x0024b41c01007387 */ /* 0x0009e20000100800 */
[----:B-1----:R-:W-:Y:S01]  /*81c70*/  MOV R30, R27 ;  /* 0x0000001b001e7202 */ /* 0x002fe20000000f00 */
[----:B------:R-:W-:-:S05]  /*81c80*/  IMAD.MOV.U32 R31, RZ, RZ, R28 ;  /* 0x000000ffff1f7224 */ /* 0x000fca00078e001c */
[----:B------:R1:W-:Y:S01]  /*81c90*/  LDGSTS.E [R3+0x7300], desc[UR60][R30.64], P1 ;  /* 0x073000001e037fae */ /* 0x0003e2000892187c */
[----:B----4-:R-:W-:-:S05]  /*81ca0*/  IADD3 R25, P4, R25, R4, RZ ;  /* 0x0000000419197210 */ /* 0x010fca0007f9e0ff */
[--C-:B------:R-:W-:Y:S01]  /*81cb0*/  IMAD.X R26, R26, 0x1, R0.reuse, P4 ;  /* 0x000000011a1a7824 */ /* 0x100fe200020e0600 */
[----:B------:R-:W-:Y:S04]  /*81cc0*/  STL [R1+0x24e8], R25 ;  /* 0x0024e81901007387 */ /* 0x000fe80000100800 */
[----:B------:R-:W4:Y:S01]  /*81cd0*/  LDL.LU.64 R28, [R1+0x1100] ;  /* 0x00110000011c7983 */ /* 0x000f220000300a00 */
[----:B---3--:R-:W-:Y:S01]  /*81ce0*/  IADD3 R11, P2, R11, R4, RZ ;  /* 0x000000040b0b7210 */ /* 0x008fe20007f5e0ff */
[----:B-1----:R-:W-:Y:S01]  /*81cf0*/  IMAD.MOV.U32 R30, RZ, RZ, R25 ;  /* 0x000000ffff1e7224 */ /* 0x002fe200078e0019 */
[----:B------:R-:W-:Y:S01]  /*81d00*/  MOV R31, R26 ;  /* 0x0000001a001f7202 */ /* 0x000fe20000000f00 */
[----:B------:R1:W-:Y:S02]  /*81d10*/  STL [R1+0x24e4], R26 ;  /* 0x0024e41a01007387 */ /* 0x0003e40000100800 */
[----:B------:R-:W-:-:S02]  /*81d20*/  IMAD.X R24, R24, 0x1, R0, P2 ;  /* 0x0000000118187824 */ /* 0x000fc400010e0600 */
[----:B------:R3:W-:Y:S04]  /*81d30*/  LDGSTS.E [R3+0x7700], desc[UR60][R30.64], P1 ;  /* 0x077000001e037fae */ /* 0x0007e8000892187c */
[----:B-1----:R-:W4:Y:S04]  /*81d40*/  LDL.LU.64 R26, [R1+0x10d8] ;  /* 0x0010d800011a7983 */ /* 0x002f280000300a00 */
[----:B------:R-:W-:Y:S04]  /*81d50*/  STL [R1+0x2518], R11 ;  /* 0x0025180b01007387 */ /* 0x000fe80000100800 */
[----:B------:R1:W-:Y:S01]  /*81d60*/  STL [R1+0x2514], R24 ;  /* 0x0025141801007387 */ /* 0x0003e20000100800 */
[----:B------:R-:W-:-:S02]  /*81d70*/  IADD3 R7, P4, R7, R4, RZ ;  /* 0x0000000407077210 */ /* 0x000fc40007f9e0ff */
[----:B---3--:R-:W-:Y:S01]  /*81d80*/  MOV R30, R11 ;  /* 0x0000000b001e7202 */ /* 0x008fe20000000f00 */
[----:B------:R-:W-:Y:S02]  /*81d90*/  IMAD.MOV.U32 R31, RZ, RZ, R24 ;  /* 0x000000ffff1f7224 */ /* 0x000fe400078e0018 */
[----:B------:R-:W-:Y:S01]  /*81da0*/  STL [R1+0x2548], R7 ;  /* 0x0025480701007387 */ /* 0x000fe20000100800 */
[----:B------:R-:W-:-:S03]  /*81db0*/  IMAD.X R10, R10, 0x1, R0, P4 ;  /* 0x000000010a0a7824 */ /* 0x000fc600020e0600 */
[----:B-1----:R-:W3:Y:S04]  /*81dc0*/  LDL.LU.64 R24, [R1+0x10b0] ;  /* 0x0010b00001187983 */ /* 0x002ee80000300a00 */
[----:B------:R1:W-:Y:S04]  /*81dd0*/  LDGSTS.E [R3+0x7b00], desc[UR60][R30.64], P1 ;  /* 0x07b000001e037fae */ /* 0x0003e8000892187c */
[----:B------:R2:W-:Y:S01]  /*81de0*/  STL [R1+0x2544], R10 ;  /* 0x0025440a01007387 */ /* 0x0005e20000100800 */
[----:B-1----:R-:W-:-:S03]  /*81df0*/  MOV R31, R10 ;  /* 0x0000000a001f7202 */ /* 0x002fc60000000f00 */
[----:B--2---:R-:W2:Y:S04]  /*81e00*/  LDL.LU.64 R10, [R1+0x1088] ;  /* 0x00108800010a7983 */ /* 0x004ea80000300a00 */
[----:B------:R-:W2:Y:S01]  /*81e10*/  LDL.LU.64 R34, [R1+0xf90] ;  /* 0x000f900001227983 */ /* 0x000ea20000300a00 */
[----:B------:R-:W-:-:S03]  /*81e20*/  IMAD.MOV.U32 R30, RZ, RZ, R7 ;  /* 0x000000ffff1e7224 */ /* 0x000fc600078e0007 */
[----:B------:R-:W2:Y:S01]  /*81e30*/  LDL.LU.64 R32, [R1+0xf70] ;  /* 0x000f700001207983 */ /* 0x000ea20000300a00 */
[----:B------:R-:W-:-:S03]  /*81e40*/  IADD3 R46, P2, R8, R4, RZ ;  /* 0x00000004082e7210 */ /* 0x000fc60007f5e0ff */
[----:B------:R1:W-:Y:S02]  /*81e50*/  LDGSTS.E [R3+0x7f00], desc[UR60][R30.64], P1 ;  /* 0x07f000001e037fae */ /* 0x0003e4000892187c */
[----:B------:R-:W-:Y:S02]  /*81e60*/  IMAD.X R252, R9, 0x1, R0, P2 ;  /* 0x0000000109fc7824 */ /* 0x000fe400010e0600 */
[----:B------:R-:W2:Y:S04]  /*81e70*/  LDL.LU.64 R30, [R1+0xf50] ;  /* 0x000f5000011e7983 */ /* 0x000ea80000300a00 */
[----:B------:R-:W1:Y:S01]  /*81e80*/  LDL.LU.64 R8, [R1+0xf30] ;  /* 0x000f300001087983 */ /* 0x000e620000300a00 */
[----:B----4-:R-:W-:-:S05]  /*81e90*/  IADD3 R44, P2, R28, R4, RZ ;  /* 0x000000041c2c7210 */ /* 0x010fca0007f5e0ff */
[----:B------:R-:W-:Y:S02]  /*81ea0*/  IMAD.X R45, R29, 0x1, R0, P2 ;  /* 0x000000011d2d7824 */ /* 0x000fe400010e0600 */
[----:B------:R-:W4:Y:S01]  /*81eb0*/  LDL.LU.64 R28, [R1+0xf10] ;  /* 0x000f1000011c7983 */ /* 0x000f220000300a00 */
[----:B------:R-:W-:-:S04]  /*81ec0*/  IADD3 R42, P2, R26, R4, RZ ;  /* 0x000000041a2a7210 */ /* 0x000fc80007f5e0ff */
[----:B------:R-:W-:Y:S02]  /*81ed0*/  IADD3.X R43, R27, R0, RZ, P2, !PT ;  /* 0x000000001b2b7210 */ /* 0x000fe400017fe4ff */
[----:B------:R-:W4:Y:S01]  /*81ee0*/  LDL.LU.64 R26, [R1+0xef0] ;  /* 0x000ef000011a7983 */ /* 0x000f220000300a00 */
[----:B---3--:R-:W-:-:S05]  /*81ef0*/  IADD3 R40, P2, R24, R4, RZ ;  /* 0x0000000418287210 */ /* 0x008fca0007f5e0ff */
[----:B------:R-:W-:Y:S02]  /*81f00*/  IMAD.X R41, R25, 0x1, R0, P2 ;  /* 0x0000000119297824 */ /* 0x000fe400010e0600 */
[----:B------:R-:W3:Y:S01]  /*81f10*/  LDL.LU.64 R24, [R1+0xe30] ;  /* 0x000e300001187983 */ /* 0x000ee20000300a00 */
[----:B--2---:R-:W-:-:S05]  /*81f20*/  IADD3 R38, P2, R10, R4, RZ ;  /* 0x000000040a267210 */ /* 0x004fca0007f5e0ff */
[----:B------:R-:W-:Y:S02]  /*81f30*/  IMAD.X R39, R11, 0x1, R0, P2 ;  /* 0x000000010b277824 */ /* 0x000fe400010e0600 */
[----:B------:R-:W2:Y:S04]  /*81f40*/  LDL.LU.64 R10, [R1+0xe18] ;  /* 0x000e1800010a7983 */ /* 0x000ea80000300a00 */
[----:B------:R-:W2:Y:S01]  /*81f50*/  LDL.LU.64 R48, [R1+0xe00] ;  /* 0x000e000001307983 */ /* 0x000ea20000300a00 */
[----:B------:R-:W-:-:S04]  /*81f60*/  IADD3 R36, P2, R34, R4, RZ ;  /* 0x0000000422247210 */ /* 0x000fc80007f5e0ff */
[----:B------:R-:W-:Y:S02]  /*81f70*/  IADD3.X R37, R35, R0, RZ, P2, !PT ;  /* 0x0000000023257210 */ /* 0x000fe400017fe4ff */
[----:B------:R-:W-:-:S05]  /*81f80*/  IADD3 R34, P2, R32, R4, RZ ;  /* 0x0000000420227210 */ /* 0x000fca0007f5e0ff */
[----:B------:R-:W-:Y:S01]  /*81f90*/  IMAD.X R35, R33, 0x1, R0, P2 ;  /* 0x0000000121237824 */ /* 0x000fe200010e0600 */
[----:B------:R-:W-:-:S05]  /*81fa0*/  IADD3 R32, P2, R30, R4, RZ ;  /* 0x000000041e207210 */ /* 0x000fca0007f5e0ff */
[----:B------:R-:W-:Y:S01]  /*81fb0*/  IMAD.X R33, R31, 0x1, R0, P2 ;  /* 0x000000011f217824 */ /* 0x000fe200010e0600 */
[----:B-1----:R-:W-:-:S04]  /*81fc0*/  IADD3 R30, P2, R8, R4, RZ ;  /* 0x00000004081e7210 */ /* 0x002fc80007f5e0ff */
[----:B------:R-:W-:Y:S02]  /*81fd0*/  IADD3.X R31, R9, R0, RZ, P2, !PT ;  /* 0x00000000091f7210 */ /* 0x000fe400017fe4ff */
[----:B------:R-:W-:-:S05]  /*81fe0*/  MOV R47, R252 ;  /* 0x000000fc002f7202 */ /* 0x000fca0000000f00 */
[----:B------:R-:W-:Y:S04]  /*81ff0*/  STL.64 [R1+0x1220], R46 ;  /* 0x0012202e01007387 */ /* 0x000fe80000100a00 */
[----:B------:R-:W-:Y:S04]  /*82000*/  STL.64 [R1+0x1100], R44 ;  /* 0x0011002c01007387 */ /* 0x000fe80000100a00 */
        /* <DEDUP_REMOVED lines=15> */
[----:B------:R-:W-:Y:S01]  /*82100*/  LDGSTS.E [R3+0x22300], desc[UR60][R30.64], P1 ;  /* 0x223000001e037fae */ /* 0x000fe2000892187c */
[----:B----4-:R-:W-:-:S05]  /*82110*/  IADD3 R8, P2, R28, R4, RZ ;  /* 0x000000041c087210 */ /* 0x010fca0007f5e0ff */
[----:B------:R-:W-:Y:S01]  /*82120*/  IMAD.X R9, R29, 0x1, R0, P2 ;  /* 0x000000011d097824 */ /* 0x000fe200010e0600 */
[----:B------:R-:W-:-:S04]  /*82130*/  IADD3 R28, P2, R26, R4, RZ ;  /* 0x000000041a1c7210 */ /* 0x000fc80007f5e0ff */
[----:B------:R-:W-:Y:S01]  /*82140*/  LDGSTS.E [R3+0x22700], desc[UR60][R8.64], P1 ;  /* 0x2270000008037fae */ /* 0x000fe2000892187c */
[----:B------:R-:W-:-:S03]  /*82150*/  IMAD.X R29, R27, 0x1, R0, P2 ;  /* 0x000000011b1d7824 */ /* 0x000fc600010e0600 */
[----:B------:R1:W-:Y:S01]  /*82160*/  STL.64 [R1+0xf10], R8 ;  /* 0x000f100801007387 */ /* 0x0003e20000100a00 */
[----:B---3--:R-:W-:-:S03]  /*82170*/  IADD3 R26, P2, R24, R4, RZ ;  /* 0x00000004181a7210 */ /* 0x008fc60007f5e0ff */
[----:B------:R3:W-:Y:S01]  /*82180*/  LDGSTS.E [R3+0x22b00], desc[UR60][R28.64], P1 ;  /* 0x22b000001c037fae */ /* 0x0007e2000892187c */
[----:B------:R-:W-:-:S03]  /*82190*/  IADD3.X R27, R25, R0, RZ, P2, !PT ;  /* 0x00000000191b7210 */ /* 0x000fc600017fe4ff */
[----:B------:R4:W-:Y:S04]  /*821a0*/  STL.64 [R1+0xef0], R28 ;  /* 0x000ef01c01007387 */ /* 0x0009e80000100a00 */
[----:B------:R-:W-:Y:S01]  /*821b0*/  LDGSTS.E [R3+0x22f00], desc[UR60][R26.64], P1 ;  /* 0x22f000001a037fae */ /* 0x000fe2000892187c */
[----:B--2---:R-:W-:-:S05]  /*821c0*/  IADD3 R24, P2, R10, R4, RZ ;  /* 0x000000040a187210 */ /* 0x004fca0007f5e0ff */
[----:B------:R-:W-:Y:S01]  /*821d0*/  IMAD.X R25, R11, 0x1, R0, P2 ;  /* 0x000000010b197824 */ /* 0x000fe200010e0600 */
[----:B------:R-:W-:-:S04]  /*821e0*/  IADD3 R10, P2, R48, R4, RZ ;  /* 0x00000004300a7210 */ /* 0x000fc80007f5e0ff */
[----:B------:R-:W-:Y:S01]  /*821f0*/  LDGSTS.E [R3+0x23300], desc[UR60][R24.64], P1 ;  /* 0x2330000018037fae */ /* 0x000fe2000892187c */
[----:B------:R-:W-:Y:S01]  /*82200*/  IMAD.X R11, R49, 0x1, R0, P2 ;  /* 0x00000001310b7824 */ /* 0x000fe200010e0600 */
[----:B------:R-:W-:-:S04]  /*82210*/  IADD3 R64, P2, R246, R4, RZ ;  /* 0x00000004f6407210 */ /* 0x000fc80007f5e0ff */
[----:B------:R-:W-:Y:S02]  /*82220*/  IADD3.X R246, R247, R0, RZ, P2, !PT ;  /* 0x00000000f7f67210 */ /* 0x000fe400017fe4ff */
[-C--:B------:R-:W-:Y:S01]  /*82230*/  IADD3 R63, P2, R240, R4.reuse, RZ ;  /* 0x00000004f03f7210 */ /* 0x080fe20007f5e0ff */
[----:B------:R-:W-:Y:S04]  /*82240*/  LDGSTS.E [R3+0x23700], desc[UR60][R10.64], P1 ;  /* 0x237000000a037fae */ /* 0x000fe8000892187c */
        /* <DEDUP_REMOVED lines=33> */
[----:B------:R-:W5:Y:S01]  /*82460*/  LDL.LU R64, [R1+0x2e50] ;  /* 0x002e500001407983 */ /* 0x000f620000300800 */
[----:B------:R-:W-:Y:S01]  /*82470*/  IMAD.X R160, R161, 0x1, R0, P2 ;  /* 0x00000001a1a07824 */ /* 0x000fe200010e0600 */
[----:B------:R-:W-:Y:S02]  /*82480*/  IADD3 R7, P2, R158, R4, RZ ;  /* 0x000000049e077210 */ /* 0x000fe40007f5e0ff */
[----:B------:R2:W-:Y:S01]  /*82490*/  STL.64 [R1+0xe30], R26 ;  /* 0x000e301a01007387 */ /* 0x0005e20000100a00 */
[----:B------:R-:W-:-:S02]  /*824a0*/  IMAD.MOV.U32 R240, RZ, RZ, R63 ;  /* 0x000000fffff07224 */ /* 0x000fc400078e003f */
[----:B------:R-:W-:Y:S01]  /*824b0*/  IMAD.MOV.U32 R235, RZ, RZ, R234 ;  /* 0x000000ffffeb7224 */ /* 0x000fe200078e00ea */
[----:B------:R-:W5:Y:S01]  /*824c0*/  LDL.LU R63, [R1+0x2e4c] ;  /* 0x002e4c00013f7983 */ /* 0x000f620000300800 */
[----:B------:R-:W-:-:S03]  /*824d0*/  IMAD.X R158, R159, 0x1, R0, P2 ;  /* 0x000000019f9e7824 */ /* 0x000fc600010e0600 */
[----:B------:R3:W-:Y:S04]  /*824e0*/  STL.64 [R1+0xe18], R24 ;  /* 0x000e181801007387 */ /* 0x0007e80000100a00 */
[----:B------:R3:W-:Y:S04]  /*824f0*/  STL.64 [R1+0xe00], R10 ;  /* 0x000e000a01007387 */ /* 0x0007e80000100a00 */
[----:B-1----:R-:W3:Y:S01]  /*82500*/  LDL.LU R8, [R1+0x1d90] ;  /* 0x001d900001087983 */ /* 0x002ee20000300800 */
[----:B------:R-:W-:Y:S01]  /*82510*/  IMAD.MOV.U32 R159, RZ, RZ, R158 ;  /* 0x000000ffff9f7224 */ /* 0x000fe200078e009e */
[----:B------:R-:W-:Y:S01]  /*82520*/  MOV R158, R7 ;  /* 0x00000007009e7202 */ /* 0x000fe20000000f00 */
[----:B------:R-:W-:Y:S01]  /*82530*/  IMAD.MOV.U32 R201, RZ, RZ, R200 ;  /* 0x000000ffffc97224 */ /* 0x000fe200078e00c8 */
[----:B------:R-:W3:Y:S04]  /*82540*/  LDL.LU R7, [R1+0x1dd0] ;  /* 0x001dd00001077983 */ /* 0x000ee80000300800 */
[----:B------:R-:W3:Y:S04]  /*82550*/  LDL.LU R9, [R1+0x1d8c] ;  /* 0x001d8c0001097983 */ /* 0x000ee80000300800 */
[----:B----4-:R-:W4:Y:S04]  /*82560*/  LDL.LU R28, [R1+0x1dcc] ;  /* 0x001dcc00011c7983 */ /* 0x010f280000300800 */
[----:B--2---:R-:W2:Y:S04]  /*82570*/  LDL.LU R27, [R1+0x1e0c] ;  /* 0x001e0c00011b7983 */ /* 0x004ea80000300800 */
[----:B------:R-:W2:Y:S04]  /*82580*/  LDL.LU R26, [R1+0x1e10] ;  /* 0x001e1000011a7983 */ /* 0x000ea80000300800 */
[----:B---3--:R-:W3:Y:S04]  /*82590*/  LDL.LU R25, [R1+0x1e4c] ;  /* 0x001e4c0001197983 */ /* 0x008ee80000300800 */
[----:B------:R-:W3:Y:S01]  /*825a0*/  LDL.LU R24, [R1+0x1e50] ;  /* 0x001e500001187983 */ /* 0x000ee20000300800 */
[----:B------:R-:W-:Y:S01]  /*825b0*/  MOV R234, R62 ;  /* 0x0000003e00ea7202 */ /* 0x000fe20000000f00 */
[----:B------:R-:W-:Y:S01]  /*825c0*/  IMAD.MOV.U32 R200, RZ, RZ, R61 ;  /* 0x000000ffffc87224 */ /* 0x000fe200078e003d */
[----:B------:R-:W-:Y:S01]  /*825d0*/  MOV R197, R196 ;  /* 0x000000c400c57202 */ /* 0x000fe20000000f00 */
[----:B------:R-:W-:-:S02]  /*825e0*/  IMAD.MOV.U32 R196, RZ, RZ, R60 ;  /* 0x000000ffffc47224 */ /* 0x000fc400078e003c */
[----:B------:R-:W-:Y:S01]  /*825f0*/  IMAD.MOV.U32 R193, RZ, RZ, R192 ;  /* 0x000000ffffc17224 */ /* 0x000fe200078e00c0 */
[----:B------:R-:W-:Y:S01]  /*82600*/  MOV R192, R59 ;  /* 0x0000003b00c07202 */ /* 0x000fe20000000f00 */
[----:B------:R-:W-:Y:S01]  /*82610*/  IMAD.MOV.U32 R189, RZ, RZ, R188 ;  /* 0x000000ffffbd7224 */ /* 0x000fe200078e00bc */
[----:B------:R-:W-:Y:S01]  /*82620*/  LDGSTS.E [R3+0x23b00], desc[UR60][R246.64], P1 ;  /* 0x23b00000f6037fae */ /* 0x000fe2000892187c */
[----:B------:R-:W-:Y:S01]  /*82630*/  IMAD.MOV.U32 R188, RZ, RZ, R58 ;  /* 0x000000ffffbc7224 */ /* 0x000fe200078e003a */
[----:B------:R-:W-:Y:S02]  /*82640*/  MOV R185, R184 ;  /* 0x000000b800b97202 */ /* 0x000fe40000000f00 */
[----:B------:R-:W-:Y:S01]  /*82650*/  LDGSTS.E [R3+0x23f00], desc[UR60][R240.64], P1 ;  /* 0x23f00000f0037fae */ /* 0x000fe2000892187c */
[----:B------:R-:W-:Y:S02]  /*82660*/  IMAD.MOV.U32 R184, RZ, RZ, R57 ;  /* 0x000000ffffb87224 */ /* 0x000fe400078e0039 */
[----:B------:R-:W-:Y:S01]  /*82670*/  IMAD.MOV.U32 R181, RZ, RZ, R180 ;  /* 0x000000ffffb57224 */ /* 0x000fe200078e00b4 */
[----:B------:R-:W-:Y:S01]  /*82680*/  LDGSTS.E [R3+0x24300], desc[UR60][R234.64], P1 ;  /* 0x24300000ea037fae */ /* 0x000fe2000892187c */
[----:B------:R-:W-:Y:S01]  /*82690*/  MOV R180, R56 ;  /* 0x0000003800b47202 */ /* 0x000fe20000000f00 */
[----:B------:R-:W-:-:S02]  /*826a0*/  IMAD.MOV.U32 R177, RZ, RZ, R176 ;  /* 0x000000ffffb17224 */ /* 0x000fc400078e00b0 */
[----:B------:R-:W-:Y:S01]  /*826b0*/  LDGSTS.E [R3+0x24700], desc[UR60][R200.64], P1 ;  /* 0x24700000c8037fae */ /* 0x000fe2000892187c */
[----:B------:R-:W-:Y:S01]  /*826c0*/  IMAD.MOV.U32 R176, RZ, RZ, R55 ;  /* 0x000000ffffb07224 */ /* 0x000fe200078e0037 */
[----:B------:R-:W-:Y:S02]  /*826d0*/  MOV R173, R172 ;  /* 0x000000ac00ad7202 */ /* 0x000fe40000000f00 */
[----:B------:R-:W-:Y:S01]  /*826e0*/  LDGSTS.E [R3+0x24b00], desc[UR60][R196.64], P1 ;  /* 0x24b00000c4037fae */ /* 0x000fe2000892187c */
[----:B------:R-:W-:Y:S02]  /*826f0*/  IMAD.MOV.U32 R172, RZ, RZ, R54 ;  /* 0x000000ffffac7224 */ /* 0x000fe400078e0036 */
[----:B------:R-:W-:Y:S01]  /*82700*/  IMAD.MOV.U32 R171, RZ, RZ, R170 ;  /* 0x000000ffffab7224 */ /* 0x000fe200078e00aa */
[----:B------:R-:W3:Y:S04]  /*82710*/  LDL.LU R11, [R1+0x1e8c] ;  /* 0x001e8c00010b7983 */ /* 0x000ee80000300800 */
[----:B------:R-:W-:Y:S01]  /*82720*/  LDGSTS.E [R3+0x24f00], desc[UR60][R192.64], P1 ;  /* 0x24f00000c0037fae */ /* 0x000fe2000892187c */
[----:B------:R-:W-:Y:S01]  /*82730*/  MOV R170, R53 ;  /* 0x0000003500aa7202 */ /* 0x000fe20000000f00 */
[----:B------:R-:W-:-:S02]  /*82740*/  IMAD.MOV.U32 R169, RZ, RZ, R168 ;  /* 0x000000ffffa97224 */ /* 0x000fc400078e00a8 */
[----:B------:R-:W3:Y:S04]  /*82750*/  LDL.LU R10, [R1+0x1e90] ;  /* 0x001e9000010a7983 */ /* 0x000ee80000300800 */
        /* <DEDUP_REMOVED lines=13> */
[----:B------:R-:W-:-:S03]  /*82830*/  IMAD.MOV.U32 R160, RZ, RZ, R48 ;  /* 0x000000ffffa07224 */ /* 0x000fc600078e0030 */
[----:B------:R-:W-:Y:S04]  /*82840*/  LDGSTS.E [R3+0x26700], desc[UR60][R170.64], P1 ;  /* 0x26700000aa037fae */ /* 0x000fe8000892187c */
[----:B------:R-:W-:Y:S04]  /*82850*/  LDGSTS.E [R3+0x26b00], desc[UR60][R168.64], P1 ;  /* 0x26b00000a8037fae */ /* 0x000fe8000892187c */
[----:B------:R-:W-:Y:S01]  /*82860*/  LDGSTS.E [R3+0x26f00], desc[UR60][R166.64], P1 ;  /* 0x26f00000a6037fae */ /* 0x000fe2000892187c */
[----:B------:R-:W-:-:S03]  /*82870*/  LOP3.LUT R29, R13, 0x70, RZ, 0x3c, !PT ;  /* 0x000000700d1d7812 */ /* 0x000fc600078e3cff */
[----:B------:R-:W-:Y:S04]  /*82880*/  LDGSTS.E [R3+0x27300], desc[UR60][R164.64], P1 ;  /* 0x27300000a4037fae */ /* 0x000fe8000892187c */
[----:B------:R-:W-:Y:S04]  /*82890*/  LDGSTS.E [R3+0x27700], desc[UR60][R162.64], P1 ;  /* 0x27700000a2037fae */ /* 0x000fe8000892187c */
[----:B------:R-:W-:Y:S04]  /*828a0*/  LDGSTS.E [R3+0x27b00], desc[UR60][R160.64], P1 ;  /* 0x27b00000a0037fae */ /* 0x000fe8000892187c */
[----:B------:R1:W-:Y:S02]  /*828b0*/  LDGSTS.E [R3+0x27f00], desc[UR60][R158.64], P1 ;  /* 0x27f000009e037fae */ /* 0x0003e4000892187c */
[----:B-1----:R-:W-:Y:S01]  /*828c0*/  IMAD.IADD R3, R29, 0x1, R5 ;  /* 0x000000011d037824 */ /* 0x002fe200078e0205 */
[----:B------:R-:W-:-:S02]  /*828d0*/  IADD3 R8, P2, R8, R4, RZ ;  /* 0x0000000408087210 */ /* 0x000fc40007f5e0ff */
[----:B------:R-:W-:-:S03]  /*828e0*/  IADD3 R7, P4, R7, R4, RZ ;  /* 0x0000000407077210 */ /* 0x000fc60007f9e0ff */
[----:B------:R-:W-:Y:S01]  /*828f0*/  IMAD.X R9, R9, 0x1, R0, P2 ;  /* 0x0000000109097824 */ /* 0x000fe200010e0600 */
[----:B------:R-:W-:Y:S01]  /*82900*/  STL [R1+0x1d90], R8 ;  /* 0x001d900801007387 */ /* 0x000fe20000100800 */
[----:B----4-:R-:W-:Y:S02]  /*82910*/  IADD3.X R28, R28, R0, RZ, P4, !PT ;  /* 0x000000001c1c7210 */ /* 0x010fe400027fe4ff */
[----:B------:R-:W-:Y:S01]  /*82920*/  IMAD.MOV.U32 R31, RZ, RZ, R9 ;  /* 0x000000ffff1f7224 */ /* 0x000fe200078e0009 */
[----:B------:R1:W-:Y:S04]  /*82930*/  STL [R1+0x1d8c], R9 ;  /* 0x001d8c0901007387 */ /* 0x0003e80000100800 */
[----:B------:R-:W-:Y:S01]  /*82940*/  STL [R1+0x1dd0], R7 ;  /* 0x001dd00701007387 */ /* 0x000fe20000100800 */
[----:B------:R-:W-:Y:S01]  /*82950*/  IMAD.MOV.U32 R30, RZ, RZ, R8 ;  /* 0x000000ffff1e7224 */ /* 0x000fe200078e0008 */
[----:B--2---:R-:W-:-:S02]  /*82960*/  IADD3 R26, P2, R26, R4, RZ ;  /* 0x000000041a1a7210 */ /* 0x004fc40007f5e0ff */
[----:B------:R-:W-:Y:S02]  /*82970*/  MOV R29, R28 ;  /* 0x0000001c001d7202 */ /* 0x000fe40000000f00 */
[----:B---3--:R-:W-:Y:S01]  /*82980*/  IADD3 R24, P4, R24, R4, RZ ;  /* 0x0000000418187210 */ /* 0x008fe20007f9e0ff */
[----:B------:R-:W-:Y:S04]  /*82990*/  LDGSTS.E [R3+0x380], desc[UR60][R30.64], P1 ;  /* 0x003800001e037fae */ /* 0x000fe8000892187c */
[----:B-1----:R-:W2:Y:S04]  /*829a0*/  LDL.LU R9, [R1+0x1ecc] ;  /* 0x001ecc0001097983 */ /* 0x002ea80000300800 */
[----:B------:R1:W-:Y:S04]  /*829b0*/  STL [R1+0x1dcc], R28 ;  /* 0x001dcc1c01007387 */ /* 0x0003e80000100800 */
[----:B------:R-:W3:Y:S01]  /*829c0*/  LDL.LU R8, [R1+0x1ed0] ;  /* 0x001ed00001087983 */ /* 0x000ee20000300800 */
[----:B------:R-:W-:Y:S01]  /*829d0*/  IMAD.X R27, R27, 0x1, R0, P2 ;  /* 0x000000011b1b7824 */ /* 0x000fe200010e0600 */
[----:B------:R-:W-:Y:S01]  /*829e0*/  IADD3.X R25, R25, R0, RZ, P4, !PT ;  /* 0x0000000019197210 */ /* 0x000fe200027fe4ff */
[----:B-1----:R-:W-:-:S02]  /*829f0*/  IMAD.MOV.U32 R28, RZ, RZ, R7 ;  /* 0x000000ffff1c7224 */ /* 0x002fc400078e0007 */
[----:B------:R-:W4:Y:S04]  /*82a00*/  LDL.LU R7, [R1+0x1f0c] ;  /* 0x001f0c0001077983 */ /* 0x000f280000300800 */
[----:B------:R-:W4:Y:S04]  /*82a10*/  LDL.LU R5, [R1+0x1f10] ;  /* 0x001f100001057983 */ /* 0x000f280000300800 */
[----:B------:R-:W-:Y:S04]  /*82a20*/  STL [R1+0x1e10], R26 ;  /* 0x001e101a01007387 */ /* 0x000fe80000100800 */
[----:B------:R1:W-:Y:S04]  /*82a30*/  LDGSTS.E [R3+0x780], desc[UR60][R28.64], P1 ;  /* 0x007800001c037fae */ /* 0x0003e8000892187c */
[----:B------:R1:W-:Y:S04]  /*82a40*/  STL [R1+0x1e0c], R27 ;  /* 0x001e0c1b01007387 */ /* 0x0003e80000100800 */
[----:B------:R-:W-:Y:S01]  /*82a50*/  STL [R1+0x1e50], R24 ;  /* 0x001e501801007387 */ /* 0x000fe20000100800 */
[----:B-1----:R-:W-:-:S02]  /*82a60*/  IMAD.MOV.U32 R29, RZ, RZ, R27 ;  /* 0x000000ffff1d7224 */ /* 0x002fc400078e001b */
[----:B------:R-:W-:Y:S01]  /*82a70*/  IMAD.MOV.U32 R28, RZ, RZ, R26 ;  /* 0x000000ffff1c7224 */ /* 0x000fe200078e001a */
[----:B------:R-:W4:Y:S04]  /*82a80*/  LDL.LU R27, [R1+0x1f4c] ;  /* 0x001f4c00011b7983 */ /* 0x000f280000300800 */
[----:B------:R1:W-:Y:S04]  /*82a90*/  STL [R1+0x1e4c], R25 ;  /* 0x001e4c1901007387 */ /* 0x0003e80000100800 */
[----:B------:R-:W4:Y:S01]  /*82aa0*/  LDL.LU R26, [R1+0x1f50] ;  /* 0x001f5000011a7983 */ /* 0x000f220000300800 */
[----:B------:R-:W-:-:S03]  /*82ab0*/  IADD3 R10, P2, R10, R4, RZ ;  /* 0x000000040a0a7210 */ /* 0x000fc60007f5e0ff */
[----:B------:R1:W-:Y:S02]  /*82ac0*/  LDGSTS.E [R3+0xb80], desc[UR60][R28.64], P1 ;  /* 0x00b800001c037fae */ /* 0x0003e4000892187c */
[----:B------:R-:W-:Y:S01]  /*82ad0*/  IMAD.X R11, R11, 0x1, R0, P2 ;  /* 0x000000010b0b7824 */ /* 0x000fe200010e0600 */
[----:B-1----:R-:W-:Y:S01]  /*82ae0*/  MOV R28, R24 ;  /* 0x00000018001c7202 */ /* 0x002fe20000000f00 */
[----:B------:R-:W-:Y:S02]  /*82af0*/  IMAD.MOV.U32 R29, RZ, RZ, R25 ;  /* 0x000000ffff1d7224 */ /* 0x000fe400078e0019 */
[----:B------:R-:W4:Y:S04]  /*82b00*/  LDL.LU R25, [R1+0x1f8c] ;  /* 0x001f8c0001197983 */ /* 0x000f280000300800 */
[----:B------:R-:W4:Y:S04]  /*82b10*/  LDL.LU R24, [R1+0x1f90] ;  /* 0x001f900001187983 */ /* 0x000f280000300800 */
[----:B------:R-:W-:Y:S04]  /*82b20*/  STL [R1+0x1e90], R10 ;  /* 0x001e900a01007387 */ /* 0x000fe80000100800 */
[----:B------:R1:W-:Y:S04]  /*82b30*/  LDGSTS.E [R3+0xf80], desc[UR60][R28.64], P1 ;  /* 0x00f800001c037fae */ /* 0x0003e8000892187c */
[----:B------:R2:W-:Y:S01]  /*82b40*/  STL [R1+0x1e8c], R11 ;  /* 0x001e8c0b01007387 */ /* 0x0005e20000100800 */
[----:B-1----:R-:W-:-:S02]  /*82b50*/  IMAD.MOV.U32 R29, RZ, RZ, R11 ;  /* 0x000000ffff1d7224 */ /* 0x002fc400078e000b */
[----:B------:R-:W-:-:S05]  /*82b60*/  IMAD.MOV.U32 R28, RZ, RZ, R10 ;  /* 0x000000ffff1c7224 */ /* 0x000fca00078e000a */
[----:B------:R1:W-:Y:S01]  /*82b70*/  LDGSTS.E [R3+0x1380], desc[UR60][R28.64], P1 ;  /* 0x013800001c037fae */ /* 0x0003e2000892187c */
[----:B---3--:R-:W-:-:S04]  /*82b80*/  IADD3 R8, P4, R8, R4, RZ ;  /* 0x0000000408087210 */ /* 0x008fc80007f9e0ff */
[----:B--2---:R-:W-:Y:S01]  /*82b90*/  IADD3.X R9, R9, R0, RZ, P4, !PT ;  /* 0x0000000009097210 */ /* 0x004fe200027fe4ff */
[----:B------:R-:W-:Y:S04]  /*82ba0*/  STL [R1+0x1ed0], R8 ;  /* 0x001ed00801007387 */ /* 0x000fe80000100800 */
[----:B------:R-:W2:Y:S04]  /*82bb0*/  LDL.LU R11, [R1+0x1fcc] ;  /* 0x001fcc00010b7983 */ /* 0x000ea80000300800 */
[----:B------:R3:W-:Y:S04]  /*82bc0*/  STL [R1+0x1ecc], R9 ;  /* 0x001ecc0901007387 */ /* 0x0007e80000100800 */
[----:B------:R-:W2:Y:S01]  /*82bd0*/  LDL.LU R10, [R1+0x1fd0] ;  /* 0x001fd000010a7983 */ /* 0x000ea20000300800 */
[----:B----4-:R-:W-:-:S02]  /*82be0*/  IADD3 R5, P2, R5, R4, RZ ;  /* 0x0000000405057210 */ /* 0x010fc40007f5e0ff */
[----:B-1----:R-:W-:Y:S01]  /*82bf0*/  MOV R28, R8 ;  /* 0x00000008001c7202 */ /* 0x002fe20000000f00 */
[----:B------:R-:W-:Y:S02]  /*82c00*/  IMAD.MOV.U32 R29, RZ, RZ, R9 ;  /* 0x000000ffff1d7224 */ /* 0x000fe400078e0009 */
[----:B------:R-:W-:Y:S01]  /*82c10*/  IMAD.X R7, R7, 0x1, R0, P2 ;  /* 0x0000000107077824 */ /* 0x000fe200010e0600 */
[----:B---3--:R-:W3:Y:S04]  /*82c20*/  LDL.LU R9, [R1+0x200c] ;  /* 0x00200c0001097983 */ /* 0x008ee80000300800 */
[----:B------:R-:W4:Y:S04]  /*82c30*/  LDL.LU R8, [R1+0x2010] ;  /* 0x0020100001087983 */ /* 0x000f280000300800 */
[----:B------:R-:W-:Y:S04]  /*82c40*/  STL [R1+0x1f10], R5 ;  /* 0x001f100501007387 */ /* 0x000fe80000100800 */
[----:B------:R1:W-:Y:S04]  /*82c50*/  LDGSTS.E [R3+0x1780], desc[UR60][R28.64], P1 ;  /* 0x017800001c037fae */ /* 0x0003e8000892187c */
[----:B------:R1:W-:Y:S01]  /*82c60*/  STL [R1+0x1f0c], R7 ;  /* 0x001f0c0701007387 */ /* 0x0003e20000100800 */
[----:B------:R-:W-:-:S04]  /*82c70*/  IADD3 R26, P4, R26, R4, RZ ;  /* 0x000000041a1a7210 */ /* 0x000fc80007f9e0ff */
[----:B------:R-:W-:Y:S01]  /*82c80*/  IADD3.X R27, R27, R0, RZ, P4, !PT ;  /* 0x000000001b1b7210 */ /* 0x000fe200027fe4ff */
[----:B-1----:R-:W-:Y:S01]  /*82c90*/  IMAD.MOV.U32 R29, RZ, RZ, R7 ;  /* 0x000000ffff1d7224 */ /* 0x002fe200078e0007 */
[----:B------:R-:W-:Y:S04]  /*82ca0*/  STL [R1+0x1f50], R26 ;  /* 0x001f501a01007387 */ /* 0x000fe80000100800 */
[----:B------:R-:W3:Y:S01]  /*82cb0*/  LDL.LU R7, [R1+0x204c] ;  /* 0x00204c0001077983 */ /* 0x000ee20000300800 */
[----:B------:R-:W-:-:S03]  /*82cc0*/  IMAD.MOV.U32 R28, RZ, RZ, R5 ;  /* 0x000000ffff1c7224 */ /* 0x000fc600078e0005 */
[----:B------:R1:W-:Y:S04]  /*82cd0*/  STL [R1+0x1f4c], R27 ;  /* 0x001f4c1b01007387 */ /* 0x0003e80000100800 */
[----:B------:R-:W3:Y:S04]  /*82ce0*/  LDL.LU R5, [R1+0x2050] ;  /* 0x0020500001057983 */ /* 0x000ee80000300800 */
[----:B------:R1:W-:Y:S01]  /*82cf0*/  LDGSTS.E [R3+0x1b80], desc[UR60][R28.64], P1 ;  /* 0x01b800001c037fae */ /* 0x0003e2000892187c */
[----:B------:R-:W-:Y:S02]  /*82d00*/  IADD3 R24, P2, R24, R4, RZ ;  /* 0x0000000418187210 */ /* 0x000fe40007f5e0ff */
[----:B-1----:R-:W-:Y:S01]  /*82d10*/  MOV R28, R26 ;  /* 0x0000001a001c7202 */ /* 0x002fe20000000f00 */
[----:B------:R-:W-:-:S02]  /*82d20*/  IMAD.MOV.U32 R29, RZ, RZ, R27 ;  /* 0x000000ffff1d7224 */ /* 0x000fc400078e001b */
[----:B------:R-:W-:Y:S01]  /*82d30*/  IMAD.X R25, R25, 0x1, R0, P2 ;  /* 0x0000000119197824 */ /* 0x000fe200010e0600 */
[----:B------:R-:W3:Y:S04]  /*82d40*/  LDL.LU R27, [R1+0x208c] ;  /* 0x00208c00011b7983 */ /* 0x000ee80000300800 */
[----:B------:R-:W3:Y:S04]  /*82d50*/  LDL.LU R26, [R1+0x2090] ;  /* 0x00209000011a7983 */ /* 0x000ee80000300800 */
[----:B------:R-:W-:Y:S04]  /*82d60*/  STL [R1+0x1f90], R24 ;  /* 0x001f901801007387 */ /* 0x000fe80000100800 */
[----:B------:R1:W-:Y:S04]  /*82d70*/  LDGSTS.E [R3+0x1f80], desc[UR60][R28.64], P1 ;  /* 0x01f800001c037fae */ /* 0x0003e8000892187c */
[----:B------:R2:W-:Y:S01]  /*82d80*/  STL [R1+0x1f8c], R25 ;  /* 0x001f8c1901007387 */ /* 0x0005e20000100800 */
[----:B-1----:R-:W-:-:S02]  /*82d90*/  IMAD.MOV.U32 R29, RZ, RZ, R25 ;  /* 0x000000ffff1d7224 */ /* 0x002fc400078e0019 */
[----:B------:R-:W-:-:S05]  /*82da0*/  IMAD.MOV.U32 R28, RZ, RZ, R24 ;  /* 0x000000ffff1c7224 */ /* 0x000fca00078e0018 */
[----:B------:R1:W-:Y:S01]  /*82db0*/  LDGSTS.E [R3+0x2380], desc[UR60][R28.64], P1 ;  /* 0x023800001c037fae */ /* 0x0003e2000892187c */
[----:B--2---:R-:W-:-:S04]  /*82dc0*/  IADD3 R10, P4, R10, R4, RZ ;  /* 0x000000040a0a7210 */ /* 0x004fc80007f9e0ff */
[----:B------:R-:W-:Y:S01]  /*82dd0*/  IADD3.X R11, R11, R0, RZ, P4, !PT ;  /* 0x000000000b0b7210 */ /* 0x000fe200027fe4ff */
[----:B------:R-:W-:Y:S04]  /*82de0*/  STL [R1+0x1fd0], R10 ;  /* 0x001fd00a01007387 */ /* 0x000fe80000100800 */
[----:B------:R-:W2:Y:S04]  /*82df0*/  LDL.LU R25, [R1+0x20cc] ;  /* 0x0020cc0001197983 */ /* 0x000ea80000300800 */
[----:B------:R3:W-:Y:S04]  /*82e00*/  STL [R1+0x1fcc], R11 ;  /* 0x001fcc0b01007387 */ /* 0x0007e80000100800 */
[----:B------:R-:W2:Y:S01]  /*82e10*/  LDL.LU R24, [R1+0x20d0] ;  /* 0x0020d00001187983 */ /* 0x000ea20000300800 */
[----:B----4-:R-:W-:-:S02]  /*82e20*/  IADD3 R8, P2, R8, R4, RZ ;  /* 0x0000000408087210 */ /* 0x010fc40007f5e0ff */
[----:B-1----:R-:W-:Y:S01]  /*82e30*/  MOV R28, R10 ;  /* 0x0000000a001c7202 */ /* 0x002fe20000000f00 */
[----:B------:R-:W-:Y:S02]  /*82e40*/  IMAD.MOV.U32 R29, RZ, RZ, R11 ;  /* 0x000000ffff1d7224 */ /* 0x000fe400078e000b */
[----:B---3--:R-:W-:-:S03]  /*82e50*/  IMAD.X R9, R9, 0x1, R0, P2 ;  /* 0x0000000109097824 */ /* 0x008fc600010e0600 */
[----:B------:R1:W-:Y:S04]  /*82e60*/  LDGSTS.E [R3+0x2780], desc[UR60][R28.64], P1 ;  /* 0x027800001c037fae */ /* 0x0003e8000892187c */
[----:B------:R-:W3:Y:S04]  /*82e70*/  LDL.LU R11, [R1+0x210c] ;  /* 0x00210c00010b7983 */ /* 0x000ee80000300800 */
[----:B------:R-:W4:Y:S04]  /*82e80*/  LDL.LU R10, [R1+0x2110] ;  /* 0x00211000010a7983 */ /* 0x000f280000300800 */
[----:B------:R-:W-:Y:S04]  /*82e90*/  STL [R1+0x2010], R8 ;  /* 0x0020100801007387 */ /* 0x000fe80000100800 */
[----:B------:R1:W-:Y:S01]  /*82ea0*/  STL [R1+0x200c], R9 ;  /* 0x00200c0901007387 */ /* 0x0003e20000100800 */
[----:B------:R-:W-:Y:S01]  /*82eb0*/  IADD3 R5, P4, R5, R4, RZ ;  /* 0x0000000405057210 */ /* 0x000fe20007f9e0ff */
[----:B-1----:R-:W-:-:S03]  /*82ec0*/  IMAD.MOV.U32 R29, RZ, RZ, R9 ;  /* 0x000000ffff1d7224 */ /* 0x002fc600078e0009 */
[----:B------:R-:W-:Y:S01]  /*82ed0*/  IADD3.X R7, R7, R0, RZ, P4, !PT ;  /* 0x0000000007077210 */ /* 0x000fe200027fe4ff */
[----:B------:R-:W-:Y:S04]  /*82ee0*/  STL [R1+0x2050], R5 ;  /* 0x0020500501007387 */ /* 0x000fe80000100800 */
[----:B------:R-:W3:Y:S01]  /*82ef0*/  LDL.LU R9, [R1+0x214c] ;  /* 0x00214c0001097983 */ /* 0x000ee20000300800 */
[----:B------:R-:W-:-:S03]  /*82f00*/  IMAD.MOV.U32 R28, RZ, RZ, R8 ;  /* 0x000000ffff1c7224 */ /* 0x000fc600078e0008 */
[----:B------:R1:W-:Y:S04]  /*82f10*/  STL [R1+0x204c], R7 ;  /* 0x00204c0701007387 */ /* 0x0003e80000100800 */
[----:B------:R-:W3:Y:S04]  /*82f20*/  LDL.LU R8, [R1+0x2150] ;  /* 0x0021500001087983 */ /* 0x000ee80000300800 */
[----:B------:R1:W-:Y:S01]  /*82f30*/  LDGSTS.E [R3+0x2b80], desc[UR60][R28.64], P1 ;  /* 0x02b800001c037fae */ /* 0x0003e2000892187c */
[----:B------:R-:W-:-:S05]  /*82f40*/  IADD3 R26, P2, R26, R4, RZ ;  /* 0x000000041a1a7210 */ /* 0x000fca0007f5e0ff */
[----:B------:R-:W-:Y:S01]  /*82f50*/  IMAD.X R27, R27, 0x1, R0, P2 ;  /* 0x000000011b1b7824 */ /* 0x000fe200010e0600 */
[----:B-1----:R-:W-:Y:S01]  /*82f60*/  MOV R28, R5 ;  /* 0x00000005001c7202 */ /* 0x002fe20000000f00 */
[----:B------:R-:W-:Y:S02]  /*82f70*/  IMAD.MOV.U32 R29, RZ, RZ, R7 ;  /* 0x000000ffff1d7224 */ /* 0x000fe400078e0007 */
        /* <DEDUP_REMOVED lines=139> */
[----:B------:R4:W-:Y:S04]  /*83830*/  LDGSTS.E [R3+0x6b80], desc[UR60][R28.64], P1 ;  /* 0x06b800001c037fae */ /* 0x0009e8000892187c */
[----:B------:R-:W-:Y:S01]  /*83840*/  LDGSTS.E [R3+0x6f80], desc[UR60][R26.64], P1 ;  /* 0x06f800001a037fae */ /* 0x000fe2000892187c */
[----:B------:R-:W-:-:S04]  /*83850*/  IADD3 R24, P2, R24, R4, RZ ;  /* 0x0000000418187210 */ /* 0x000fc80007f5e0ff */
[----:B------:R-:W-:Y:S01]  /*83860*/  IADD3.X R25, R25, R0, RZ, P2, !PT ;  /* 0x0000000019197210 */ /* 0x000fe200017fe4ff */
[----:B------:R-:W-:Y:S04]  /*83870*/  STL [R1+0x24c0], R24 ;  /* 0x0024c01801007387 */ /* 0x000fe80000100800 */
[----:B------:R4:W-:Y:S04]  /*83880*/  STL [R1+0x24bc], R25 ;  /* 0x0024bc1901007387 */ /* 0x0009e80000100800 */
[----:B------:R-:W-:Y:S01]  /*83890*/  LDGSTS.E [R3+0x7380], desc[UR60][R24.64], P1 ;  /* 0x0738000018037fae */ /* 0x000fe2000892187c */
[----:B--2---:R-:W-:-:S05]  /*838a0*/  IADD3 R10, P4, R10, R4, RZ ;  /* 0x000000040a0a7210 */ /* 0x004fca0007f9e0ff */
[----:B------:R-:W-:Y:S01]  /*838b0*/  STL [R1+0x24f0], R10 ;  /* 0x0024f00a01007387 */ /* 0x000fe20000100800 */
[----:B------:R-:W-:-:S03]  /*838c0*/  IMAD.X R11, R11, 0x1, R0, P4 ;  /* 0x000000010b0b7824 */ /* 0x000fc600020e0600 */
[----:B-1----:R-:W2:Y:S01]  /*838d0*/  LDL.LU.64 R26, [R1+0x1120] ;  /* 0x00112000011a7983 */ /* 0x002ea20000300a00 */
[----:B----4-:R-:W-:-:S03]  /*838e0*/  IADD3 R8, P2, R8, R4, RZ ;  /* 0x0000000408087210 */ /* 0x010fc60007f5e0ff */
[----:B------:R1:W-:Y:S04]  /*838f0*/  STL [R1+0x24ec], R11 ;  /* 0x0024ec0b01007387 */ /* 0x0003e80000100800 */
[----:B------:R-:W4:Y:S01]  /*83900*/  LDL.LU.64 R24, [R1+0x10f8] ;  /* 0x0010f80001187983 */ /* 0x000f220000300a00 */
[----:B------:R-:W-:Y:S01]  /*83910*/  IMAD.MOV.U32 R28, RZ, RZ, R10 ;  /* 0x000000ffff1c7224 */ /* 0x000fe200078e000a */
[----:B------:R-:W-:Y:S01]  /*83920*/  MOV R29, R11 ;  /* 0x0000000b001d7202 */ /* 0x000fe20000000f00 */
[----:B---3--:R-:W-:-:S04]  /*83930*/  IMAD.X R9, R9, 0x1, R0, P2 ;  /* 0x0000000109097824 */ /* 0x008fc800010e0600 */
[----:B------:R3:W-:Y:S04]  /*83940*/  LDGSTS.E [R3+0x7780], desc[UR60][R28.64], P1 ;  /* 0x077800001c037fae */ /* 0x0007e8000892187c */
[----:B-1----:R-:W4:Y:S04]  /*83950*/  LDL.LU.64 R10, [R1+0x10d0] ;  /* 0x0010d000010a7983 */ /* 0x002f280000300a00 */
[----:B------:R-:W-:Y:S04]  /*83960*/  STL [R1+0x2520], R8 ;  /* 0x0025200801007387 */ /* 0x000fe80000100800 */
[----:B------:R1:W-:Y:S01]  /*83970*/  STL [R1+0x251c], R9 ;  /* 0x00251c0901007387 */ /* 0x0003e20000100800 */
[----:B------:R-:W-:-:S02]  /*83980*/  IADD3 R5, P4, R5, R4, RZ ;  /* 0x0000000405057210 */ /* 0x000fc40007f9e0ff */
[----:B---3--:R-:W-:Y:S01]  /*83990*/  MOV R28, R8 ;  /* 0x00000008001c7202 */ /* 0x008fe20000000f00 */
[----:B------:R-:W-:Y:S02]  /*839a0*/  IMAD.MOV.U32 R29, RZ, RZ, R9 ;  /* 0x000000ffff1d7224 */ /* 0x000fe400078e0009 */
[----:B------:R3:W-:Y:S04]  /*839b0*/  STL [R1+0x2550], R5 ;  /* 0x0025500501007387 */ /* 0x0007e80000100800 */
[----:B-1----:R-:W4:Y:S01]  /*839c0*/  LDL.LU.64 R8, [R1+0x10a8] ;  /* 0x0010a80001087983 */ /* 0x002f220000300a00 */
[----:B------:R-:W-:-:S03]  /*839d0*/  IMAD.X R7, R7, 0x1, R0, P4 ;  /* 0x0000000107077824 */ /* 0x000fc600020e0600 */
[----:B------:R1:W-:Y:S04]  /*839e0*/  LDGSTS.E [R3+0x7b80], desc[UR60][R28.64], P1 ;  /* 0x07b800001c037fae */ /* 0x0003e8000892187c */
[----:B------:R4:W-:Y:S04]  /*839f0*/  STL [R1+0x254c], R7 ;  /* 0x00254c0701007387 */ /* 0x0009e80000100800 */
[----:B------:R-:W4:Y:S04]  /*83a00*/  LDL.LU.64 R36, [R1+0x1080] ;  /* 0x0010800001247983 */ /* 0x000f280000300a00 */
[----:B------:R-:W4:Y:S04]  /*83a10*/  LDL.LU.64 R34, [R1+0xf88] ;  /* 0x000f880001227983 */ /* 0x000f280000300a00 */
[----:B------:R-:W4:Y:S04]  /*83a20*/  LDL.LU.64 R32, [R1+0xf68] ;  /* 0x000f680001207983 */ /* 0x000f280000300a00 */
[----:B------:R-:W4:Y:S01]  /*83a30*/  LDL.LU.64 R30, [R1+0xf48] ;  /* 0x000f4800011e7983 */ /* 0x000f220000300a00 */
[----:B-1----:R-:W-:Y:S01]  /*83a40*/  IMAD.MOV.U32 R28, RZ, RZ, R5 ;  /* 0x000000ffff1c7224 */ /* 0x002fe200078e0005 */
[----:B------:R-:W-:-:S05]  /*83a50*/  MOV R29, R7 ;  /* 0x00000007001d7202 */ /* 0x000fca0000000f00 */
[----:B------:R1:W-:Y:S04]  /*83a60*/  LDGSTS.E [R3+0x7f80], desc[UR60][R28.64], P1 ;  /* 0x07f800001c037fae */ /* 0x0003e8000892187c */
[----:B------:R-:W4:Y:S01]  /*83a70*/  LDL.LU.64 R28, [R1+0xf28] ;  /* 0x000f2800011c7983 */ /* 0x000f220000300a00 */
[----:B--2---:R-:W-:-:S05]  /*83a80*/  IADD3 R45, P2, R26, R4, RZ ;  /* 0x000000041a2d7210 */ /* 0x004fca0007f5e0ff */
[--C-:B---3--:R-:W-:Y:S01]  /*83a90*/  IMAD.X R5, R27, 0x1, R0.reuse, P2 ;  /* 0x000000011b057824 */ /* 0x108fe200010e0600 */
[-C--:B----4-:R-:W-:Y:S01]  /*83aa0*/  IADD3 R44, P2, R24, R4.reuse, RZ ;  /* 0x00000004182c7210 */ /* 0x090fe20007f5e0ff */
[----:B------:R-:W1:Y:S04]  /*83ab0*/  LDL.LU.64 R26, [R1+0xf08] ;  /* 0x000f0800011a7983 */ /* 0x000e680000300a00 */
[----:B------:R-:W-:Y:S02]  /*83ac0*/  IMAD.X R252, R25, 0x1, R0, P2 ;  /* 0x0000000119fc7824 */ /* 0x000fe400010e0600 */
[----:B------:R-:W2:Y:S01]  /*83ad0*/  LDL.LU.64 R24, [R1+0xee8] ;  /* 0x000ee80001187983 */ /* 0x000ea20000300a00 */
[----:B------:R-:W-:-:S04]  /*83ae0*/  IADD3 R42, P2, R10, R4, RZ ;  /* 0x000000040a2a7210 */ /* 0x000fc80007f5e0ff */
[----:B------:R-:W-:Y:S02]  /*83af0*/  IADD3.X R43, R11, R0, RZ, P2, !PT ;  /* 0x000000000b2b7210 */ /* 0x000fe400017fe4ff */
[----:B------:R-:W3:Y:S01]  /*83b00*/  LDL.LU.64 R10, [R1+0xe28] ;  /* 0x000e2800010a7983 */ /* 0x000ee20000300a00 */
[----:B------:R-:W-:-:S05]  /*83b10*/  IADD3 R40, P2, R8, R4, RZ ;  /* 0x0000000408287210 */ /* 0x000fca0007f5e0ff */
[----:B------:R-:W-:Y:S02]  /*83b20*/  IMAD.X R41, R9, 0x1, R0, P2 ;  /* 0x0000000109297824 */ /* 0x000fe400010e0600 */
[----:B------:R-:W4:Y:S01]  /*83b30*/  LDL.LU.64 R8, [R1+0xe10] ;  /* 0x000e100001087983 */ /* 0x000f220000300a00 */
        /* <DEDUP_REMOVED lines=9> */
[----:B------:R-:W-:Y:S01]  /*83bd0*/  IADD3.X R31, R29, R0, RZ, P2, !PT ;  /* 0x000000001d1f7210 */ /* 0x000fe200017fe4ff */
[----:B------:R-:W-:Y:S02]  /*83be0*/  IMAD.MOV.U32 R46, RZ, RZ, R45 ;  /* 0x000000ffff2e7224 */ /* 0x000fe400078e002d */
[----:B------:R-:W-:Y:S01]  /*83bf0*/  IMAD.MOV.U32 R47, RZ, RZ, R5 ;  /* 0x000000ffff2f7224 */ /* 0x000fe200078e0005 */
[----:B------:R-:W-:Y:S01]  /*83c00*/  MOV R45, R252 ;  /* 0x000000fc002d7202 */ /* 0x000fe20000000f00 */
[----:B------:R-:W1:Y:S03]  /*83c10*/  LDC R5, c[0x0][0x230] ;  /* 0x00008c00ff057b82 */ /* 0x000e660000000800 */
        /* <DEDUP_REMOVED lines=17> */
[----:B------:R2:W-:Y:S01]  /*83d30*/  LDGSTS.E [R3+0x22380], desc[UR60][R30.64], P1 ;  /* 0x223800001e037fae */ /* 0x0005e2000892187c */
[----:B-1----:R-:W-:-:S04]  /*83d40*/  IADD3 R252, R5, 0x7f, RZ ;  /* 0x0000007f05fc7810 */ /* 0x002fc80007ffe0ff */
[----:B------:R-:W-:Y:S01]  /*83d50*/  SHF.R.S32.HI R5, RZ, 0x1f, R252 ;  /* 0x0000001fff057819 */ /* 0x000fe200000114fc */
[----:B------:R-:W-:-:S03]  /*83d60*/  VIADD R6, R6, 0x1 ;  /* 0x0000000106067836 */ /* 0x000fc60000000000 */
[----:B------:R-:W-:-:S04]  /*83d70*/  LEA.HI R5, R5, R252, RZ, 0x7 ;  /* 0x000000fc05057211 */ /* 0x000fc800078f38ff */
[----:B------:R-:W-:Y:S02]  /*83d80*/  SHF.R.S32.HI R5, RZ, 0x7, R5 ;  /* 0x00000007ff057819 */ /* 0x000fe40000011405 */
[----:B------:R-:W-:-:S05]  /*83d90*/  IADD3 R28, P2, R26, R4, RZ ;  /* 0x000000041a1c7210 */ /* 0x000fca0007f5e0ff */
[----:B------:R-:W-:Y:S01]  /*83da0*/  IMAD.X R29, R27, 0x1, R0, P2 ;  /* 0x000000011b1d7824 */ /* 0x000fe200010e0600 */
[----:B--2---:R-:W-:-:S04]  /*83db0*/  IADD3 R26, P2, R24, R4, RZ ;  /* 0x00000004181a7210 */ /* 0x004fc80007f5e0ff */
[----:B------:R1:W-:Y:S01]  /*83dc0*/  LDGSTS.E [R3+0x22780], desc[UR60][R28.64], P1 ;  /* 0x227800001c037fae */ /* 0x0003e2000892187c */
[----:B------:R-:W-:Y:S01]  /*83dd0*/  IMAD.X R27, R25, 0x1, R0, P2 ;  /* 0x00000001191b7824 */ /* 0x000fe200010e0600 */
[----:B---3--:R-:W-:Y:S02]  /*83de0*/  IADD3 R24, P2, R10, R4, RZ ;  /* 0x000000040a187210 */ /* 0x008fe40007f5e0ff */
[----:B------:R2:W-:Y:S04]  /*83df0*/  STL.64 [R1+0xf08], R28 ;  /* 0x000f081c01007387 */ /* 0x0005e80000100a00 */
[----:B------:R1:W-:Y:S01]  /*83e00*/  LDGSTS.E [R3+0x22b80], desc[UR60][R26.64], P1 ;  /* 0x22b800001a037fae */ /* 0x0003e2000892187c */
[----:B------:R-:W-:-:S03]  /*83e10*/  IADD3.X R25, R11, R0, RZ, P2, !PT ;  /* 0x000000000b197210 */ /* 0x000fc600017fe4ff */
[----:B------:R3:W-:Y:S04]  /*83e20*/  STL.64 [R1+0xee8], R26 ;  /* 0x000ee81a01007387 */ /* 0x0007e80000100a00 */
[----:B------:R1:W-:Y:S01]  /*83e30*/  LDGSTS.E [R3+0x22f80], desc[UR60][R24.64], P1 ;  /* 0x22f8000018037fae */ /* 0x0003e2000892187c */
[----:B----4-:R-:W-:-:S05]  /*83e40*/  IADD3 R10, P2, R8, R4, RZ ;  /* 0x00000004080a7210 */ /* 0x010fca0007f5e0ff */
[----:B------:R-:W-:Y:S01]  /*83e50*/  IMAD.X R11, R9, 0x1, R0, P2 ;  /* 0x00000001090b7824 */ /* 0x000fe200010e0600 */
[----:B------:R-:W-:-:S04]  /*83e60*/  IADD3 R7, P2, R250, R4, RZ ;  /* 0x00000004fa077210 */ /* 0x000fc80007f5e0ff */
[----:B------:R1:W-:Y:S01]  /*83e70*/  LDGSTS.E [R3+0x23380], desc[UR60][R10.64], P1 ;  /* 0x233800000a037fae */ /* 0x0003e2000892187c */
[----:B------:R-:W-:Y:S01]  /*83e80*/  IMAD.X R250, R251, 0x1, R0, P2 ;  /* 0x00000001fbfa7824 */ /* 0x000fe200010e0600 */
        /* <DEDUP_REMOVED lines=26> */
[----:B------:R-:W-:Y:S02]  /*84030*/  IADD3 R49, P2, R22, R4, RZ ;  /* 0x0000000416317210 */ /* 0x000fe40007f5e0ff */
[----:B------:R-:W-:-:S03]  /*84040*/  MOV R251, R7 ;  /* 0x0000000700fb7202 */ /* 0x000fc60000000f00 */
[----:B------:R-:W-:Y:S01]  /*84050*/  IMAD.X R22, R23, 0x1, R0, P2 ;  /* 0x0000000117167824 */ /* 0x000fe200010e0600 */
[----:B------:R-:W-:Y:S01]  /*84060*/  IADD3 R48, P2, R20, R4, RZ ;  /* 0x0000000414307210 */ /* 0x000fe20007f5e0ff */
[----:B------:R-:W-:Y:S02]  /*84070*/  IMAD.MOV.U32 R245, RZ, RZ, R244 ;  /* 0x000000fffff57224 */ /* 0x000fe400078e00f4 */
[----:B------:R-:W-:Y:S01]  /*84080*/  IMAD.MOV.U32 R244, RZ, RZ, R62 ;  /* 0x000000fffff47224 */ /* 0x000fe200078e003e */
[----:B------:R-:W-:Y:S02]  /*84090*/  LOP3.LUT R251, R251, R250, RZ, 0x3c, !PT ;  /* 0x000000fafbfb7212 */ /* 0x000fe400078e3cff */
[----:B------:R-:W-:Y:S02]  /*840a0*/  IADD3.X R20, R21, R0, RZ, P2, !PT ;  /* 0x0000000015147210 */ /* 0x000fe400017fe4ff */
[----:B------:R-:W-:Y:S01]  /*840b0*/  IADD3 R9, P2, R18, R4, RZ ;  /* 0x0000000412097210 */ /* 0x000fe20007f5e0ff */
[----:B------:R1:W5:Y:S01]  /*840c0*/  LDL.LU R62, [R1+0x2e48] ;  /* 0x002e4800013e7983 */ /* 0x0003620000300800 */
[----:B------:R-:W-:-:S03]  /*840d0*/  MOV R239, R238 ;  /* 0x000000ee00ef7202 */ /* 0x000fc60000000f00 */
[----:B------:R4:W-:Y:S01]  /*840e0*/  STL.64 [R1+0xe28], R24 ;  /* 0x000e281801007387 */ /* 0x0009e20000100a00 */
[----:B------:R-:W-:Y:S02]  /*840f0*/  IMAD.MOV.U32 R238, RZ, RZ, R61 ;  /* 0x000000ffffee7224 */ /* 0x000fe400078e003d */
[----:B------:R-:W-:Y:S01]  /*84100*/  IMAD.MOV.U32 R233, RZ, RZ, R232 ;  /* 0x000000ffffe97224 */ /* 0x000fe200078e00e8 */
[----:B------:R1:W5:Y:S04]  /*84110*/  LDL.LU R61, [R1+0x2e44] ;  /* 0x002e4400013d7983 */ /* 0x0003680000300800 */
[----:B------:R1:W-:Y:S01]  /*84120*/  STL.64 [R1+0xe10], R10 ;  /* 0x000e100a01007387 */ /* 0x0003e20000100a00 */
[----:B------:R-:W-:Y:S01]  /*84130*/  MOV R232, R60 ;  /* 0x0000003c00e87202 */ /* 0x000fe20000000f00 */
[----:B------:R-:W-:Y:S01]  /*84140*/  IMAD.MOV.U32 R199, RZ, RZ, R198 ;  /* 0x000000ffffc77224 */ /* 0x000fe200078e00c6 */
[----:B------:R-:W-:Y:S01]  /*84150*/  LOP3.LUT R250, R251, R250, RZ, 0x3c, !PT ;  /* 0x000000fafbfa7212 */ /* 0x000fe200078e3cff */
[----:B------:R1:W5:Y:S01]  /*84160*/  LDL.LU R60, [R1+0x2e40] ;  /* 0x002e4000013c7983 */ /* 0x0003620000300800 */
[----:B------:R-:W-:Y:S01]  /*84170*/  IMAD.MOV.U32 R198, RZ, RZ, R59 ;  /* 0x000000ffffc67224 */ /* 0x000fe200078e003b */
[----:B------:R-:W-:Y:S01]  /*84180*/  MOV R195, R194 ;  /* 0x000000c200c37202 */ /* 0x000fe20000000f00 */
[----:B------:R-:W-:Y:S01]  /*84190*/  IMAD.X R18, R19, 0x1, R0, P2 ;  /* 0x0000000113127824 */ /* 0x000fe200010e0600 */
[----:B------:R1:W5:Y:S01]  /*841a0*/  LDL.LU R59, [R1+0x2e3c] ;  /* 0x002e3c00013b7983 */ /* 0x0003620000300800 */
[----:B------:R-:W-:-:S02]  /*841b0*/  IMAD.MOV.U32 R194, RZ, RZ, R58 ;  /* 0x000000ffffc27224 */ /* 0x000fc400078e003a */
[----:B------:R-:W-:Y:S01]  /*841c0*/  IMAD.MOV.U32 R191, RZ, RZ, R190 ;  /* 0x000000ffffbf7224 */ /* 0x000fe200078e00be */
[----:B------:R-:W-:Y:S01]  /*841d0*/  IADD3 R7, P2, R16, R4, RZ ;  /* 0x0000000410077210 */ /* 0x000fe20007f5e0ff */
[----:B------:R1:W5:Y:S01]  /*841e0*/  LDL.LU R58, [R1+0x2e38] ;  /* 0x002e3800013a7983 */ /* 0x0003620000300800 */
[----:B------:R-:W-:Y:S01]  /*841f0*/  MOV R190, R57 ;  /* 0x0000003900be7202 */ /* 0x000fe20000000f00 */
[----:B------:R-:W-:Y:S02]  /*84200*/  IMAD.MOV.U32 R187, RZ, RZ, R186 ;  /* 0x000000ffffbb7224 */ /* 0x000fe400078e00ba */
[----:B------:R1:W5:Y:S01]  /*84210*/  LDL.LU R57, [R1+0x2e34] ;  /* 0x002e340001397983 */ /* 0x0003620000300800 */
[----:B------:R-:W-:Y:S01]  /*84220*/  IMAD.MOV.U32 R186, RZ, RZ, R56 ;  /* 0x000000ffffba7224 */ /* 0x000fe200078e0038 */
[----:B------:R-:W-:Y:S02]  /*84230*/  MOV R183, R182 ;  /* 0x000000b600b77202 */ /* 0x000fe40000000f00 */
[----:B------:R-:W-:Y:S01]  /*84240*/  LOP3.LUT R251, R251, R250, RZ, 0x3c, !PT ;  /* 0x000000fafbfb7212 */ /* 0x000fe200078e3cff */
[----:B------:R1:W5:Y:S01]  /*84250*/  LDL.LU R56, [R1+0x2e30] ;  /* 0x002e300001387983 */ /* 0x0003620000300800 */
[----:B------:R-:W-:-:S02]  /*84260*/  IMAD.MOV.U32 R182, RZ, RZ, R55 ;  /* 0x000000ffffb67224 */ /* 0x000fc400078e0037 */
[----:B------:R-:W-:Y:S01]  /*84270*/  IMAD.MOV.U32 R179, RZ, RZ, R178 ;  /* 0x000000ffffb37224 */ /* 0x000fe200078e00b2 */
[----:B------:R1:W5:Y:S01]  /*84280*/  LDL.LU R55, [R1+0x2e2c] ;  /* 0x002e2c0001377983 */ /* 0x0003620000300800 */
[----:B------:R-:W-:Y:S01]  /*84290*/  MOV R178, R54 ;  /* 0x0000003600b27202 */ /* 0x000fe20000000f00 */
[----:B------:R-:W-:Y:S02]  /*842a0*/  IMAD.MOV.U32 R175, RZ, RZ, R174 ;  /* 0x000000ffffaf7224 */ /* 0x000fe400078e00ae */
[----:B------:R1:W5:Y:S01]  /*842b0*/  LDL.LU R54, [R1+0x2e28] ;  /* 0x002e280001367983 */ /* 0x0003620000300800 */
[----:B------:R-:W-:Y:S01]  /*842c0*/  IMAD.MOV.U32 R174, RZ, RZ, R53 ;  /* 0x000000ffffae7224 */ /* 0x000fe200078e0035 */
[----:B------:R-:W-:Y:S01]  /*842d0*/  MOV R157, R156 ;  /* 0x0000009c009d7202 */ /* 0x000fe20000000f00 */
[----:B------:R-:W-:Y:S01]  /*842e0*/  IMAD.X R16, R17, 0x1, R0, P2 ;  /* 0x0000000111107824 */ /* 0x000fe200010e0600 */
        /* <DEDUP_REMOVED lines=8> */
[----:B------:R-:W-:Y:S02]  /*84370*/  MOV R23, R22 ;  /* 0x0000001600177202 */ /* 0x000fe40000000f00 */
[----:B------:R1:W-:Y:S04]  /*84380*/  LDGSTS.E [R3+0x23780], desc[UR60][R250.64], P1 ;  /* 0x23780000fa037fae */ /* 0x0003e8000892187c */
[----:B------:R1:W5:Y:S01]  /*84390*/  LDL.LU R50, [R1+0x2e18] ;  /* 0x002e180001327983 */ /* 0x0003620000300800 */
[----:B------:R-:W-:-:S02]  /*843a0*/  IMAD.MOV.U32 R22, RZ, RZ, R49 ;  /* 0x000000ffff167224 */ /* 0x000fc400078e0031 */
[----:B------:R-:W-:Y:S01]  /*843b0*/  IMAD.MOV.U32 R21, RZ, RZ, R20 ;  /* 0x000000ffff157224 */ /* 0x000fe200078e0014 */
[----:B------:R1:W-:Y:S04]  /*843c0*/  LDGSTS.E [R3+0x23b80], desc[UR60][R244.64], P1 ;  /* 0x23b80000f4037fae */ /* 0x0003e8000892187c */
[----:B------:R1:W5:Y:S01]  /*843d0*/  LDL.LU R49, [R1+0x2e14] ;  /* 0x002e140001317983 */ /* 0x0003620000300800 */
[----:B------:R-:W-:Y:S01]  /*843e0*/  MOV R20, R48 ;  /* 0x0000003000147202 */ /* 0x000fe20000000f00 */
[----:B------:R-:W-:Y:S02]  /*843f0*/  IMAD.MOV.U32 R19, RZ, RZ, R18 ;  /* 0x000000ffff137224 */ /* 0x000fe400078e0012 */
[----:B------:R1:W-:Y:S01]  /*84400*/  LDGSTS.E [R3+0x23f80], desc[UR60][R238.64], P1 ;  /* 0x23f80000ee037fae */ /* 0x0003e2000892187c */
[----:B------:R-:W-:-:S03]  /*84410*/  IADD3 R8, P2, R14, R4, RZ ;  /* 0x000000040e087210 */ /* 0x000fc60007f5e0ff */
[----:B------:R1:W5:Y:S01]  /*84420*/  LDL.LU R48, [R1+0x2e10] ;  /* 0x002e100001307983 */ /* 0x0003620000300800 */
[----:B------:R-:W-:Y:S01]  /*84430*/  IMAD.MOV.U32 R18, RZ, RZ, R9 ;  /* 0x000000ffff127224 */ /* 0x000fe200078e0009 */
[----:B------:R-:W-:Y:S02]  /*84440*/  MOV R17, R16 ;  /* 0x0000001000117202 */ /* 0x000fe40000000f00 */
[----:B------:R1:W-:Y:S04]  /*84450*/  LDGSTS.E [R3+0x24380], desc[UR60][R232.64], P1 ;  /* 0x24380000e8037fae */ /* 0x0003e8000892187c */
[----:B------:R1:W5:Y:S01]  /*84460*/  LDL.LU R9, [R1+0x2e0c] ;  /* 0x002e0c0001097983 */ /* 0x0003620000300800 */
[----:B------:R-:W-:-:S03]  /*84470*/  IMAD.MOV.U32 R16, RZ, RZ, R7 ;  /* 0x000000ffff107224 */ /* 0x000fc600078e0007 */
[----:B------:R1:W-:Y:S04]  /*84480*/  LDGSTS.E [R3+0x24780], desc[UR60][R198.64], P1 ;  /* 0x24780000c6037fae */ /* 0x0003e8000892187c */
[----:B------:R1:W5:Y:S04]  /*84490*/  LDL.LU R7, [R1+0x2e08] ;  /* 0x002e080001077983 */ /* 0x0003680000300800 */
[----:B------:R1:W-:Y:S04]  /*844a0*/  LDGSTS.E [R3+0x24b80], desc[UR60][R194.64], P1 ;  /* 0x24b80000c2037fae */ /* 0x0003e8000892187c */
[----:B------:R1:W5:Y:S04]  /*844b0*/  LDL.LU.64 R46, [R1+0x2e00] ;  /* 0x002e0000012e7983 */ /* 0x0003680000300a00 */
[----:B------:R1:W-:Y:S01]  /*844c0*/  LDGSTS.E [R3+0x24f80], desc[UR60][R190.64], P1 ;  /* 0x24f80000be037fae */ /* 0x0003e2000892187c */
[----:B------:R-:W-:-:S03]  /*844d0*/  IADD3.X R14, R15, R0, RZ, P2, !PT ;  /* 0x000000000f0e7210 */ /* 0x000fc600017fe4ff */
[----:B------:R1:W5:Y:S04]  /*844e0*/  LDL.LU.64 R44, [R1+0x2df8] ;  /* 0x002df800012c7983 */ /* 0x0003680000300a00 */
[----:B------:R1:W-:Y:S04]  /*844f0*/  LDGSTS.E [R3+0x25380], desc[UR60][R186.64], P1 ;  /* 0x25380000ba037fae */ /* 0x0003e8000892187c */
[----:B------:R1:W5:Y:S04]  /*84500*/  LDL.LU.64 R42, [R1+0x2df0] ;  /* 0x002df000012a7983 */ /* 0x0003680000300a00 */
[----:B------:R1:W-:Y:S04]  /*84510*/  LDGSTS.E [R3+0x25780], desc[UR60][R182.64], P1 ;  /* 0x25780000b6037fae */ /* 0x0003e8000892187c */
[----:B------:R1:W5:Y:S04]  /*84520*/  LDL.LU.64 R40, [R1+0x2de8] ;  /* 0x002de80001287983 */ /* 0x0003680000300a00 */
[----:B------:R1:W-:Y:S04]  /*84530*/  LDGSTS.E [R3+0x25b80], desc[UR60][R178.64], P1 ;  /* 0x25b80000b2037fae */ /* 0x0003e8000892187c */
[----:B------:R1:W5:Y:S04]  /*84540*/  LDL.LU.64 R38, [R1+0x2de0] ;  /* 0x002de00001267983 */ /* 0x0003680000300a00 */
[----:B------:R1:W-:Y:S04]  /*84550*/  LDGSTS.E [R3+0x25f80], desc[UR60][R174.64], P1 ;  /* 0x25f80000ae037fae */ /* 0x0003e8000892187c */
[----:B------:R1:W5:Y:S04]  /*84560*/  LDL.LU.64 R36, [R1+0x2dd8] ;  /* 0x002dd80001247983 */ /* 0x0003680000300a00 */
[----:B------:R1:W-:Y:S01]  /*84570*/  LDGSTS.E [R3+0x26380], desc[UR60][R156.64], P1 ;  /* 0x263800009c037fae */ /* 0x0003e2000892187c */
[----:B------:R-:W-:-:S03]  /*84580*/  IMAD.MOV.U32 R15, RZ, RZ, R14 ;  /* 0x000000ffff0f7224 */ /* 0x000fc600078e000e */
[----:B------:R1:W5:Y:S04]  /*84590*/  LDL.LU.64 R34, [R1+0x2dd0] ;  /* 0x002dd00001227983 */ /* 0x0003680000300a00 */
[----:B------:R1:W-:Y:S01]  /*845a0*/  LDGSTS.E [R3+0x26780], desc[UR60][R154.64], P1 ;  /* 0x267800009a037fae */ /* 0x0003e2000892187c */
[----:B------:R-:W-:-:S03]  /*845b0*/  MOV R14, R8 ;  /* 0x00000008000e7202 */ /* 0x000fc60000000f00 */
[----:B------:R1:W5:Y:S04]  /*845c0*/  LDL.LU.64 R32, [R1+0x2dc8] ;  /* 0x002dc80001207983 */ /* 0x0003680000300a00 */
[----:B------:R1:W-:Y:S04]  /*845d0*/  LDGSTS.E [R3+0x26b80], desc[UR60][R152.64], P1 ;  /* 0x26b8000098037fae */ /* 0x0003e8000892187c */
[----:B------:R1:W5:Y:S04]  /*845e0*/  LDL.LU.64 R30, [R1+0x2dc0] ;  /* 0x002dc000011e7983 */ /* 0x0003680000300a00 */
[----:B------:R1:W-:Y:S04]  /*845f0*/  LDGSTS.E [R3+0x26f80], desc[UR60][R22.64], P1 ;  /* 0x26f8000016037fae */ /* 0x0003e8000892187c */
[----:B--2---:R2:W5:Y:S04]  /*84600*/  LDL.LU.64 R28, [R1+0x2db8] ;  /* 0x002db800011c7983 */ /* 0x0045680000300a00 */
[----:B------:R2:W-:Y:S04]  /*84610*/  LDGSTS.E [R3+0x27380], desc[UR60][R20.64], P1 ;  /* 0x2738000014037fae */ /* 0x0005e8000892187c */
[----:B---3--:R2:W5:Y:S04]  /*84620*/  LDL.LU.64 R26, [R1+0x2db0] ;  /* 0x002db000011a7983 */ /* 0x0085680000300a00 */
[----:B------:R2:W-:Y:S04]  /*84630*/  LDGSTS.E [R3+0x27780], desc[UR60][R18.64], P1 ;  /* 0x2778000012037fae */ /* 0x0005e8000892187c */
[----:B----4-:R2:W5:Y:S04]  /*84640*/  LDL.LU.64 R24, [R1+0x2da8] ;  /* 0x002da80001187983 */ /* 0x0105680000300a00 */
[----:B------:R2:W-:Y:S04]  /*84650*/  LDGSTS.E [R3+0x27b80], desc[UR60][R16.64], P1 ;  /* 0x27b8000010037fae */ /* 0x0005e8000892187c */
[----:B-1----:R2:W5:Y:S04]  /*84660*/  LDL.LU.64 R10, [R1+0x2da0] ;  /* 0x002da000010a7983 */ /* 0x0025680000300a00 */
[----:B------:R2:W-:Y:S04]  /*84670*/  LDGSTS.E [R3+0x27f80], desc[UR60][R14.64], P1 ;  /* 0x27f800000e037fae */ /* 0x0005e8000892187c */
[----:B------:R1:W-:Y:S01]  /*84680*/  STL [R1+0x1538], R6 ;  /* 0x0015380601007387 */ /* 0x0003e20000100800 */
[----:B------:R-:W-:Y:S01]  /*84690*/  ISETP.NE.U32.AND P1, PT, R6, R5, PT ;  /* 0x000000050600720c */ /* 0x000fe20003f25070 */
[----:B------:R-:W3:Y:S02]  /*846a0*/  LDC R8, c[0x0][0x238] ;  /* 0x00008e00ff087b82 */ /* 0x000ee40000000800 */
[----:B------:R-:W0:Y:S04]  /*846b0*/  LDGDEPBAR ;  /* 0x00000000000079af */ /* 0x000e280000000000 */
[----:B-1----:R2:W5:Y:S01]  /*846c0*/  LDL.LU R6, [R1+0x2d98] ;  /* 0x002d980001067983 */ /* 0x0025620000300800 */
[----:B---3--:R-:W-:-:S04]  /*846d0*/  IMAD.SHL.U32 R8, R8, 0x80, RZ ;  /* 0x0000008008087824 */ /* 0x008fc800078e00ff */
[----:B------:R-:W-:Y:S01]  /*846e0*/  IMAD.SHL.U32 R8, R8, 0x4, RZ ;  /* 0x0000000408087824 */ /* 0x000fe200078e00ff */
[----:B--2---:R-:W-:Y:S06]  /*846f0*/  @P1 BRA `(.L_x_1) ;  /* 0xfffffd2c00b41947 */ /* 0x004fec000383ffff */
.L_x_0:
[----:B-----5:R-:W2:Y:S01]  /*84700*/  LDL.LU R12, [R1+0xc00] ;  /* 0x000c0000010c7983 */ /* 0x020ea20000300800 */
[----:B------:R-:W-:-:S04]  /*84710*/  DEPBAR.LE SB0, 0x0 ;  /* 0x000080000000791a */ /* 0x000fc80000000000 */
[----:B------:R-:W2:Y:S01]  /*84720*/  LDL.LU R13, [R1+0xc08] ;  /* 0x000c0800010d7983 */ /* 0x000ea20000300800 */
[----:B------:R-:W1:Y:S03]  /*84730*/  LDC.64 R2, c[0x0][0x228] ;  /* 0x00008a00ff027b82 */ /* 0x000e660000000a00 */
[----:B------:R-:W2:Y:S04]  /*84740*/  LDL.LU R14, [R1+0x800] ;  /* 0x00080000010e7983 */ /* 0x000ea80000300800 */
[----:B------:R-:W2:Y:S01]  /*84750*/  LDL.LU R15, [R1+0x808] ;  /* 0x00080800010f7983 */ /* 0x000ea20000300800 */
[----:B------:R-:W3:Y:S03]  /*84760*/  LDC R8, c[0x0][0x244] ;  /* 0x00009100ff087b82 */ /* 0x000ee60000000800 */
[----:B------:R-:W4:Y:S04]  /*84770*/  LDL.LU R16, [R1+0x400] ;  /* 0x0004000001107983 */ /* 0x000f280000300800 */
[----:B------:R-:W4:Y:S01]  /*84780*/  LDL.LU R17, [R1+0x408] ;  /* 0x0004080001117983 */ /* 0x000f220000300800 */
[----:B------:R-:W3:Y:S03]  /*84790*/  LDC.64 R4, c[0x0][0x220] ;  /* 0x00008800ff047b82 */ /* 0x000ee60000000a00 */
[----:B------:R-:W4:Y:S04]  /*847a0*/  LDL.LU R18, [R1] ;  /* 0x0000000001127983 */ /* 0x000f280000300800 */
[----:B------:R-:W4:Y:S01]  /*847b0*/  LDL.LU R19, [R1+0x8] ;  /* 0x0000080001137983 */ /* 0x000f220000300800 */
[----:B------:R-:W-:Y:S06]  /*847c0*/  BAR.SYNC.DEFER_BLOCKING 0x0 ;  /* 0x0000000000007b1d */ /* 0x000fec0000010000 */
[----:B--2---:R2:W-:Y:S02]  /*847d0*/  STSM.16.M88.4 [R11], R12 ;  /* 0x0000000c0b007844 */ /* 0x0045e40000000200 */
[----:B------:R-:W-:Y:S06]  /*847e0*/  BAR.SYNC.DEFER_BLOCKING 0x0 ;  /* 0x0000000000007b1d */ /* 0x000fec0000010000 */
[----:B--2---:R-:W2:Y:S04]  /*847f0*/  LDL.LU R12, [R1+0xc04] ;  /* 0x000c0400010c7983 */ /* 0x004ea80000300800 */
[----:B------:R-:W2:Y:S04]  /*84800*/  LDL.LU R13, [R1+0xc0c] ;  /* 0x000c0c00010d7983 */ /* 0x000ea80000300800 */
[----:B------:R-:W2:Y:S04]  /*84810*/  LDL.LU R14, [R1+0x804] ;  /* 0x00080400010e7983 */ /* 0x000ea80000300800 */
[----:B------:R-:W1:Y:S01]  /*84820*/  LDS.128 R20, [R10] ;  /* 0x000000000a147984 */ /* 0x000e620000000c00 */
[----:B------:R-:W-:Y:S06]  /*84830*/  BAR.SYNC.DEFER_BLOCKING 0x0 ;  /* 0x0000000000007b1d */ /* 0x000fec0000010000 */
[----:B------:R-:W2:Y:S04]  /*84840*/  LDL.LU R15, [R1+0x80c] ;  /* 0x00080c00010f7983 */ /* 0x000ea80000300800 */
[----:B----4-:R-:W-:Y:S01]  /*84850*/  STSM.16.M88.4 [R11], R16 ;  /* 0x000000100b007844 */ /* 0x010fe20000000200 */
[----:B------:R-:W-:Y:S06]  /*84860*/  BAR.SYNC.DEFER_BLOCKING 0x0 ;  /* 0x0000000000007b1d */ /* 0x000fec0000010000 */
[----:B------:R-:W4:Y:S04]  /*84870*/  LDS.128 R16, [R10] ;  /* 0x000000000a107984 */ /* 0x000f280000000c00 */
[----:B-1----:R-:W-:Y:S04]  /*84880*/  STL.64 [R1+0xe10], R20 ;  /* 0x000e101401007387 */ /* 0x002fe80000100a00 */
[----:B------:R-:W-:Y:S01]  /*84890*/  STL.64 [R1+0xe18], R22 ;  /* 0x000e181601007387 */ /* 0x000fe20000100a00 */
[----:B------:R-:W-:Y:S06]  /*848a0*/  BAR.SYNC.DEFER_BLOCKING 0x0 ;  /* 0x0000000000007b1d */ /* 0x000fec0000010000 */
[----:B----4-:R1:W-:Y:S04]  /*848b0*/  STL.64 [R1+0xe00], R16 ;  /* 0x000e001001007387 */ /* 0x0103e80000100a00 */
[----:B------:R4:W-:Y:S04]  /*848c0*/  STL.64 [R1+0xe08], R18 ;  /* 0x000e081201007387 */ /* 0x0009e80000100a00 */
[----:B-1----:R-:W3:Y:S04]  /*848d0*/  LDL.LU R16, [R1+0x404] ;  /* 0x0004040001107983 */ /* 0x002ee80000300800 */
[----:B------:R-:W3:Y:S04]  /*848e0*/  LDL.LU R17, [R1+0x40c] ;  /* 0x00040c0001117983 */ /* 0x000ee80000300800 */
[----:B----4-:R-:W3:Y:S04]  /*848f0*/  LDL.LU R18, [R1+0x4] ;  /* 0x0000040001127983 */ /* 0x010ee80000300800 */
[----:B------:R-:W3:Y:S04]  /*84900*/  LDL.LU R19, [R1+0xc] ;  /* 0x00000c0001137983 */ /* 0x000ee80000300800 */
[----:B--2---:R1:W-:Y:S01]  /*84910*/  STSM.16.M88.4 [R11], R12 ;  /* 0x0000000c0b007844 */ /* 0x0043e20000000200 */
[----:B------:R-:W-:Y:S06]  /*84920*/  BAR.SYNC.DEFER_BLOCKING 0x0 ;  /* 0x0000000000007b1d */ /* 0x000fec0000010000 */
[----:B-1----:R-:W2:Y:S04]  /*84930*/  LDL.LU R12, [R1+0xc10] ;  /* 0x000c1000010c7983 */ /* 0x002ea80000300800 */
[----:B------:R-:W2:Y:S04]  /*84940*/  LDL.LU R13, [R1+0xc18] ;  /* 0x000c1800010d7983 */ /* 0x000ea80000300800 */
[----:B------:R-:W2:Y:S04]  /*84950*/  LDL.LU R14, [R1+0x810] ;  /* 0x00081000010e7983 */ /* 0x000ea80000300800 */
[----:B------:R-:W1:Y:S01]  /*84960*/  LDS.128 R20, [R10] ;  /* 0x000000000a147984 */ /* 0x000e620000000c00 */
[----:B------:R-:W-:Y:S06]  /*84970*/  BAR.SYNC.DEFER_BLOCKING 0x0 ;  /* 0x0000000000007b1d */ /* 0x000fec0000010000 */
[----:B------:R-:W2:Y:S04]  /*84980*/  LDL.LU R15, [R1+0x818] ;  /* 0x00081800010f7983 */ /* 0x000ea80000300800 */
[----:B---3--:R-:W-:Y:S01]  /*84990*/  STSM.16.M88.4 [R11], R16 ;  /* 0x000000100b007844 */ /* 0x008fe20000000200 */
[----:B------:R-:W-:Y:S06]  /*849a0*/  BAR.SYNC.DEFER_BLOCKING 0x0 ;  /* 0x0000000000007b1d */ /* 0x000fec0000010000 */
[----:B------:R-:W3:Y:S04]  /*849b0*/  LDS.128 R16, [R10] ;  /* 0x000000000a107984 */ /* 0x000ee80000000c00 */
[----:B-1----:R-:W-:Y:S04]  /*849c0*/  STL.64 [R1+0x800], R20 ;  /* 0x0008001401007387 */ /* 0x002fe80000100a00 */
[----:B------:R-:W-:Y:S01]  /*849d0*/  STL.64 [R1+0x808], R22 ;  /* 0x0008081601007387 */ /* 0x000fe20000100a00 */
[----:B------:R-:W-:Y:S06]  /*849e0*/  BAR.SYNC.DEFER_BLOCKING 0x0 ;  /* 0x0000000000007b1d */ /* 0x000fec0000010000 */
[----:B---3--:R1:W-:Y:S04]  /*849f0*/  STL.64 [R1+0xc00], R16 ;  /* 0x000c001001007387 */ /* 0x0083e80000100a00 */
[----:B------:R3:W-:Y:S04]  /*84a00*/  STL.64 [R1+0xc08], R18 ;  /* 0x000c081201007387 */ /* 0x0007e80000100a00 */
[----:B-1----:R-:W4:Y:S04]  /*84a10*/  LDL.LU R16, [R1+0x410] ;  /* 0x0004100001107983 */ /* 0x002f280000300800 */
[----:B------:R-:W4:Y:S04]  /*84a20*/  LDL.LU R17, [R1+0x418] ;  /* 0x0004180001117983 */ /* 0x000f280000300800 */
[----:B---3--:R-:W4:Y:S04]  /*84a30*/  LDL.LU R18, [R1+0x10] ;  /* 0x0000100001127983 */ /* 0x008f280000300800 */
[----:B------:R-:W4:Y:S04]  /*84a40*/  LDL.LU R19, [R1+0x18] ;  /* 0x0000180001137983 */ /* 0x000f280000300800 */
        /* <DEDUP_REMOVED lines=8> */
[----:B-1----:R-:W-:Y:S04]  /*84ad0*/  STL.64 [R1+0xe20], R20 ;  /* 0x000e201401007387 */ /* 0x002fe80000100a00 */
[----:B------:R-:W-:Y:S04]  /*84ae0*/  STL.64 [R1+0xe28], R22 ;  /* 0x000e281601007387 */ /* 0x000fe80000100a00 */
[----:B----4-:R-:W-:Y:S01]  /*84af0*/  STSM.16.M88.4 [R11], R16 ;  /* 0x000000100b007844 */ /* 0x010fe20000000200 */
[----:B------:R-:W-:Y:S06]  /*84b00*/  BAR.SYNC.DEFER_BLOCKING 0x0 ;  /* 0x0000000000007b1d */ /* 0x000fec0000010000 */
[----:B------:R-:W1:Y:S02]  /*84b10*/  LDS.128 R16, [R10] ;  /* 0x000000000a107984 */ /* 0x000e640000000c00 */
[----:B------:R-:W-:Y:S06]  /*84b20*/  BAR.SYNC.DEFER_BLOCKING 0x0 ;  /* 0x0000000000007b1d */ /* 0x000fec0000010000 */
[----:B-1----:R1:W-:Y:S04]  /*84b30*/  STL.64 [R1+0xc10], R16 ;  /* 0x000c101001007387 */ /* 0x0023e80000100a00 */
        /* <DEDUP_REMOVED lines=130> */
[----:B------:R-:W2:Y:S04]  /*85360*/  LDL.LU R15, [R1+0x858] ;  /* 0x00085800010f7983 */ /* 0x000ea80000300800 */
[----:B------:R-:W1:Y:S01]  /*85370*/  LDS.128 R20, [R10] ;  /* 0x000000000a147984 */ /* 0x000e620000000c00 */
[----:B------:R-:W-:Y:S06]  /*85380*/  BAR.SYNC.DEFER_BLOCKING 0x0 ;  /* 0x0000000000007b1d */ /* 0x000fec0000010000 */
[----:B-1----:R-:W-:Y:S04]  /*85390*/  STL.64 [R1], R20 ;  /* 0x0000001401007387 */ /* 0x002fe80000100a00 */
[----:B------:R-:W-:Y:S04]  /*853a0*/  STL.64 [R1+0x8], R22 ;  /* 0x0000081601007387 */ /* 0x000fe80000100a00 */
[----:B----4-:R1:W-:Y:S01]  /*853b0*/  STSM.16.M88.4 [R11], R16 ;  /* 0x000000100b007844 */ /* 0x0103e20000000200 */
[----:B------:R-:W-:Y:S06]  /*853c0*/  BAR.SYNC.DEFER_BLOCKING 0x0 ;  /* 0x0000000000007b1d */ /* 0x000fec0000010000 */
[----:B-1----:R-:W3:Y:S04]  /*853d0*/  LDL.LU R16, [R1+0x450] ;  /* 0x0004500001107983 */ /* 0x002ee80000300800 */
[----:B------:R-:W3:Y:S04]  /*853e0*/  LDL.LU R17, [R1+0x458] ;  /* 0x0004580001117983 */ /* 0x000ee80000300800 */
[----:B------:R-:W3:Y:S04]  /*853f0*/  LDL.LU R18, [R1+0x50] ;  /* 0x0000500001127983 */ /* 0x000ee80000300800 */
[----:B------:R-:W3:Y:S04]  /*85400*/  LDL.LU R19, [R1+0x58] ;  /* 0x0000580001137983 */ /* 0x000ee80000300800 */
[----:B------:R-:W-:Y:S01]  /*85410*/  LDS.128 R240, [R10] ;  /* 0x000000000af07984 */ /* 0x000fe20000000c00 */
[----:B------:R-:W-:Y:S06]  /*85420*/  BAR.SYNC.DEFER_BLOCKING 0x0 ;  /* 0x0000000000007b1d */ /* 0x000fec0000010000 */
[----:B--2---:R1:W-:Y:S02]  /*85430*/  STSM.16.M88.4 [R11], R12 ;  /* 0x0000000c0b007844 */ /* 0x0043e40000000200 */
[----:B------:R-:W-:Y:S06]  /*85440*/  BAR.SYNC.DEFER_BLOCKING 0x0 ;  /* 0x0000000000007b1d */ /* 0x000fec0000010000 */
[----:B-1----:R-:W2:Y:S04]  /*85450*/  LDL.LU R12, [R1+0xc54] ;  /* 0x000c5400010c7983 */ /* 0x002ea80000300800 */
[----:B------:R-:W2:Y:S04]  /*85460*/  LDL.LU R13, [R1+0xc5c] ;  /* 0x000c5c00010d7983 */ /* 0x000ea80000300800 */
[----:B------:R-:W2:Y:S04]  /*85470*/  LDL.LU R14, [R1+0x854] ;  /* 0x00085400010e7983 */ /* 0x000ea80000300800 */
[----:B------:R-:W2:Y:S04]  /*85480*/  LDL.LU R15, [R1+0x85c] ;  /* 0x00085c00010f7983 */ /* 0x000ea80000300800 */
[----:B------:R-:W1:Y:S01]  /*85490*/  LDS.128 R20, [R10] ;  /* 0x000000000a147984 */ /* 0x000e620000000c00 */
[----:B------:R-:W-:Y:S06]  /*854a0*/  BAR.SYNC.DEFER_BLOCKING 0x0 ;  /* 0x0000000000007b1d */ /* 0x000fec0000010000 */
[----:B-1----:R-:W-:Y:S04]  /*854b0*/  STL.64 [R1+0x40], R20 ;  /* 0x0000401401007387 */ /* 0x002fe80000100a00 */
[----:B------:R-:W-:Y:S04]  /*854c0*/  STL.64 [R1+0x48], R22 ;  /* 0x0000481601007387 */ /* 0x000fe80000100a00 */
[----:B---3--:R1:W-:Y:S01]  /*854d0*/  STSM.16.M88.4 [R11], R16 ;  /* 0x000000100b007844 */ /* 0x0083e20000000200 */
        /* <DEDUP_REMOVED lines=13> */
[----:B------:R-:W-:Y:S01]  /*855b0*/  LDS.128 R236, [R10] ;  /* 0x000000000aec7984 */ /* 0x000fe20000000c00 */
[----:B------:R-:W-:Y:S06]  /*855c0*/  BAR.SYNC.DEFER_BLOCKING 0x0 ;  /* 0x0000000000007b1d */ /* 0x000fec0000010000 */
[----:B---3--:R1:W-:Y:S02]  /*855d0*/  STSM.16.M88.4 [R11], R16 ;  /* 0x000000100b007844 */ /* 0x0083e40000000200 */
        /* <DEDUP_REMOVED lines=51> */
[----:B---3--:R-:W-:Y:S01]  /*85910*/  STSM.16.M88.4 [R11], R16 ;  /* 0x000000100b007844 */ /* 0x008fe20000000200 */
        /* <DEDUP_REMOVED lines=14> */
[----:B------:R-:W-:Y:S01]  /*85a00*/  LDS.128 R220, [R10] ;  /* 0x000000000adc7984 */ /* 0x000fe20000000c00 */
[----:B------:R-:W-:Y:S06]  /*85a10*/  BAR.SYNC.DEFER_BLOCKING 0x0 ;  /* 0x0000000000007b1d */ /* 0x000fec0000010000 */
[----:B------:R-:W2:Y:S04]  /*85a20*/  LDL.LU R15, [R1+0x888] ;  /* 0x00088800010f7983 */ /* 0x000ea80000300800 */
        /* <DEDUP_REMOVED lines=650> */
[----:B-1----:R1:W-:Y:S04]  /*882d0*/  STL.64 [R1+0xd10], R20 ;  /* 0x000d101401007387 */ /* 0x0023e80000100a00 */
[----:B------:R-:W-:Y:S01]  /*882e0*/  STL.64 [R1+0xd18], R22 ;  /* 0x000d181601007387 */ /* 0x000fe20000100a00 */
[----:B-1----:R-:W-:-:S03]  /*882f0*/  IMAD.MOV.U32 R20, RZ, RZ, R3 ;  /* 0x000000ffff147224 */ /* 0x002fc600078e0003 */
[----:B----4-:R-:W-:Y:S01]  /*88300*/  STSM.16.M88.4 [R11], R16 ;  /* 0x000000100b007844 */ /* 0x010fe20000000200 */
[----:B------:R-:W-:Y:S06]  /*88310*/  BAR.SYNC.DEFER_BLOCKING 0x0 ;  /* 0x0000000000007b1d */ /* 0x000fec0000010000 */
[----:B------:R-:W1:Y:S02]  /*88320*/  LDS.128 R16, [R10] ;  /* 0x000000000a107984 */ /* 0x000e640000000c00 */
[----:B------:R-:W-:Y:S06]  /*88330*/  BAR.SYNC.DEFER_BLOCKING 0x0 ;  /* 0x0000000000007b1d */ /* 0x000fec0000010000 */
[----:B-1----:R1:W-:Y:S04]  /*88340*/  STL.64 [R1+0x980], R16 ;  /* 0x0009801001007387 */ /* 0x0023e80000100a00 */
[----:B------:R-:W-:Y:S04]  /*88350*/  STL.64 [R1+0x988], R18 ;  /* 0x0009881201007387 */ /* 0x000fe80000100a00 */
[----:B------:R3:W-:Y:S04]  /*88360*/  STL [R1+0x1078], R2 ;  /* 0x0010780201007387 */ /* 0x0007e80000100800 */
[----:B--2---:R-:W-:Y:S01]  /*88370*/  STSM.16.M88.4 [R11], R12 ;  /* 0x0000000c0b007844 */ /* 0x004fe20000000200 */
[----:B------:R-:W-:Y:S01]  /*88380*/  IMAD R0, R7, R8, RZ ;  /* 0x0000000807007224 */ /* 0x000fe200078e02ff */
[----:B-1----:R-:W1:Y:S08]  /*88390*/  LDC R16, c[0x0][0x22c] ;  /* 0x00008b00ff107b82 */ /* 0x002e700000000800 */
[----:B------:R-:W-:Y:S08]  /*883a0*/  BAR.SYNC.DEFER_BLOCKING 0x0 ;  /* 0x0000000000007b1d */ /* 0x000ff00000010000 */
[----:B---3--:R-:W2:Y:S01]  /*883b0*/  LDC.64 R2, c[0x0][0x228] ;  /* 0x00008a00ff027b82 */ /* 0x008ea20000000a00 */
[----:B------:R-:W3:Y:S04]  /*883c0*/  LDS.128 R152, [R10] ;  /* 0x000000000a987984 */ /* 0x000ee80000000c00 */
[----:B--2---:R2:W-:Y:S01]  /*883d0*/  STL [R1+0x1070], R2 ;  /* 0x0010700201007387 */ /* 0x0045e20000100800 */
[----:B------:R-:W-:-:S02]  /*883e0*/  MOV R19, R3 ;  /* 0x0000000300137202 */ /* 0x000fc40000000f00 */
[----:B--2---:R-:W2:Y:S02]  /*883f0*/  LDC.64 R2, c[0x0][0x228] ;  /* 0x00008a00ff027b82 */ /* 0x004ea40000000a00 */
[----:B--2---:R2:W-:Y:S04]  /*88400*/  STL [R1+0x1080], R2 ;  /* 0x0010800201007387 */ /* 0x0045e80000100800 */
[----:B------:R-:W4:Y:S04]  /*88410*/  LDL.LU R12, [R1+0x584] ;  /* 0x00058400010c7983 */ /* 0x000f280000300800 */
[----:B------:R-:W4:Y:S04]  /*88420*/  LDL.LU R13, [R1+0x58c] ;  /* 0x00058c00010d7983 */ /* 0x000f280000300800 */
[----:B------:R-:W4:Y:S04]  /*88430*/  LDL.LU R14, [R1+0x184] ;  /* 0x00018400010e7983 */ /* 0x000f280000300800 */
[----:B------:R-:W4:Y:S01]  /*88440*/  LDL.LU R15, [R1+0x18c] ;  /* 0x00018c00010f7983 */ /* 0x000f220000300800 */
[----:B------:R-:W-:-:S02]  /*88450*/  IMAD.MOV.U32 R18, RZ, RZ, R3 ;  /* 0x000000ffff127224 */ /* 0x000fc400078e0003 */
[----:B--2---:R-:W2:Y:S08]  /*88460*/  LDC.64 R2, c[0x0][0x228] ;  /* 0x00008a00ff027b82 */ /* 0x004eb00000000a00 */
[----:B------:R-:W-:Y:S06]  /*88470*/  BAR.SYNC.DEFER_BLOCKING 0x0 ;  /* 0x0000000000007b1d */ /* 0x000fec0000010000 */
[----:B--2---:R-:W-:Y:S04]  /*88480*/  STL [R1+0x1088], R2 ;  /* 0x0010880201007387 */ /* 0x004fe80000100800 */
[----:B---3--:R-:W-:Y:S04]  /*88490*/  STL.64 [R1+0xd20], R152 ;  /* 0x000d209801007387 */ /* 0x008fe80000100a00 */
[----:B------:R-:W-:Y:S04]  /*884a0*/  STL.64 [R1+0xd28], R154 ;  /* 0x000d289a01007387 */ /* 0x000fe80000100a00 */
[----:B----4-:R2:W-:Y:S01]  /*884b0*/  STSM.16.M88.4 [R11], R12 ;  /* 0x0000000c0b007844 */ /* 0x0105e20000000200 */
[----:B------:R-:W-:Y:S06]  /*884c0*/  BAR.SYNC.DEFER_BLOCKING 0x0 ;  /* 0x0000000000007b1d */ /* 0x000fec0000010000 */
[----:B--2---:R-:W2:Y:S04]  /*884d0*/  LDL.LU R12, [R1+0xd90] ;  /* 0x000d9000010c7983 */ /* 0x004ea80000300800 */
[----:B------:R-:W2:Y:S04]  /*884e0*/  LDL.LU R13, [R1+0xd98] ;  /* 0x000d9800010d7983 */ /* 0x000ea80000300800 */
[----:B------:R-:W2:Y:S04]  /*884f0*/  LDL.LU R14, [R1+0x990] ;  /* 0x00099000010e7983 */ /* 0x000ea80000300800 */
[----:B------:R-:W2:Y:S04]  /*88500*/  LDL.LU R15, [R1+0x998] ;  /* 0x00099800010f7983 */ /* 0x000ea80000300800 */
[----:B------:R-:W3:Y:S01]  /*88510*/  LDS.128 R152, [R10] ;  /* 0x000000000a987984 */ /* 0x000ee20000000c00 */
[----:B------:R-:W-:Y:S01]  /*88520*/  BAR.SYNC.DEFER_BLOCKING 0x0 ;  /* 0x0000000000007b1d */ /* 0x000fe20000010000 */
[----:B------:R-:W-:-:S02]  /*88530*/  LEA R8, R8, R0, 0x7 ;  /* 0x0000000008087211 */ /* 0x000fc400078e38ff */
[-C--:B------:R-:W-:Y:S02]  /*88540*/  LEA R2, P1, R0, R4.reuse, 0x2 ;  /* 0x0000000400027211 */ /* 0x080fe400078210ff */
[----:B------:R-:W-:Y:S01]  /*88550*/  LEA R4, P2, R8, R4, 0x2 ;  /* 0x0000000408047211 */ /* 0x000fe200078410ff */
[----:B------:R-:W-:Y:S01]  /*88560*/  IMAD.MOV.U32 R17, RZ, RZ, R3 ;  /* 0x000000ffff117224 */ /* 0x000fe200078e0003 */
[-C--:B------:R-:W-:Y:S02]  /*88570*/  LEA.HI.X.SX32 R3, R0, R5.reuse, 0x2, P1 ;  /* 0x0000000500037211 */ /* 0x080fe400008f16ff */
[----:B------:R-:W-:Y:S01]  /*88580*/  LEA.HI.X.SX32 R5, R8, R5, 0x2, P2 ;  /* 0x0000000508057211 */ /* 0x000fe200010f16ff */
[----:B------:R-:W4:Y:S01]  /*88590*/  LDC R0, c[0x0][0x248] ;  /* 0x00009200ff007b82 */ /* 0x000f220000000800 */
[C---:B-1----:R-:W-:Y:S02]  /*885a0*/  ISETP.LT.AND P0, PT, R6.reuse, R16, !P0 ;  /* 0x000000100600720c */ /* 0x042fe40004701270 */
[C---:B------:R-:W-:Y:S01]  /*885b0*/  ISETP.GE.AND P4, PT, R6.reuse, R17, PT ;  /* 0x000000110600720c */ /* 0x040fe20003f86270 */
[----:B---3--:R-:W-:Y:S04]  /*885c0*/  STL.64 [R1+0x580], R152 ;  /* 0x0005809801007387 */ /* 0x008fe80000100a00 */
[----:B------:R-:W-:Y:S04]  /*885d0*/  STL.64 [R1+0x588], R154 ;  /* 0x0005889a01007387 */ /* 0x000fe80000100a00 */
[----:B------:R-:W3:Y:S04]  /*885e0*/  LDL.LU R16, [R1+0x590] ;  /* 0x0005900001107983 */ /* 0x000ee80000300800 */
[----:B--2---:R1:W-:Y:S02]  /*885f0*/  STSM.16.M88.4 [R11], R12 ;  /* 0x0000000c0b007844 */ /* 0x0043e40000000200 */
[C---:B-1----:R-:W-:Y:S01]  /*88600*/  VIADD R14, R6.reuse, 0xe5 ;  /* 0x000000e5060e7836 */ /* 0x042fe20000000000 */
[C---:B------:R-:W-:Y:S01]  /*88610*/  IADD3 R12, R6.reuse, 0x1, RZ ;  /* 0x00000001060c7810 */ /* 0x040fe20007ffe0ff */
[----:B------:R-:W-:Y:S01]  /*88620*/  VIADD R13, R6, 0xc ;  /* 0x0000000c060d7836 */ /* 0x000fe20000000000 */
[----:B------:R-:W-:Y:S02]  /*88630*/  BAR.SYNC.DEFER_BLOCKING 0x0 ;  /* 0x0000000000007b1d */ /* 0x000fe40000010000 */
[----:B------:R-:W-:-:S02]  /*88640*/  ISETP.GE.AND P2, PT, R14, R20, PT ;  /* 0x000000140e00720c */ /* 0x000fc40003f46270 */
[----:B------:R-:W-:Y:S02]  /*88650*/  ISETP.GE.AND P1, PT, R13, R19, PT ;  /* 0x000000130d00720c */ /* 0x000fe40003f26270 */
[----:B------:R-:W-:Y:S02]  /*88660*/  ISETP.GE.AND P6, PT, R12, R18, PT ;  /* 0x000000120c00720c */ /* 0x000fe40003fc6270 */
[----:B------:R-:W1:Y:S04]  /*88670*/  LDS.128 R12, [R10] ;  /* 0x000000000a0c7984 */ /* 0x000e680000000c00 */
[----:B-1----:R1:W-:Y:S04]  /*88680*/  STL.64 [R1+0xd40], R12 ;  /* 0x000d400c01007387 */ /* 0x0023e80000100a00 */
[----:B------:R2:W-:Y:S04]  /*88690*/  STL.64 [R1+0xd48], R14 ;  /* 0x000d480e01007387 */ /* 0x0005e80000100a00 */
[----:B------:R-:W3:Y:S04]  /*886a0*/  LDL.LU R17, [R1+0x598] ;  /* 0x0005980001117983 */ /* 0x000ee80000300800 */
[----:B------:R-:W3:Y:S04]  /*886b0*/  LDL.LU R18, [R1+0x190] ;  /* 0x0001900001127983 */ /* 0x000ee80000300800 */
[----:B------:R-:W3:Y:S01]  /*886c0*/  LDL.LU R19, [R1+0x198] ;  /* 0x0001980001137983 */ /* 0x000ee20000300800 */
[----:B------:R-:W-:Y:S06]  /*886d0*/  BAR.SYNC.DEFER_BLOCKING 0x0 ;  /* 0x0000000000007b1d */ /* 0x000fec0000010000 */
[----:B-1----:R-:W4:Y:S04]  /*886e0*/  LDL.LU R12, [R1+0xd94] ;  /* 0x000d9400010c7983 */ /* 0x002f280000300800 */
[----:B------:R-:W4:Y:S04]  /*886f0*/  LDL.LU R13, [R1+0xd9c] ;  /* 0x000d9c00010d7983 */ /* 0x000f280000300800 */
[----:B--2---:R-:W4:Y:S04]  /*88700*/  LDL.LU R14, [R1+0x994] ;  /* 0x00099400010e7983 */ /* 0x004f280000300800 */
[----:B------:R-:W4:Y:S04]  /*88710*/  LDL.LU R15, [R1+0x99c] ;  /* 0x00099c00010f7983 */ /* 0x000f280000300800 */
[----:B---3--:R-:W-:Y:S01]  /*88720*/  STSM.16.M88.4 [R11], R16 ;  /* 0x000000100b007844 */ /* 0x008fe20000000200 */
[----:B------:R-:W-:Y:S06]  /*88730*/  BAR.SYNC.DEFER_BLOCKING 0x0 ;  /* 0x0000000000007b1d */ /* 0x000fec0000010000 */
[----:B------:R-:W1:Y:S02]  /*88740*/  LDS.128 R16, [R10] ;  /* 0x000000000a107984 */ /* 0x000e640000000c00 */
[----:B------:R-:W-:Y:S06]  /*88750*/  BAR.SYNC.DEFER_BLOCKING 0x0 ;  /* 0x0000000000007b1d */ /* 0x000fec0000010000 */
[----:B-1----:R1:W-:Y:S04]  /*88760*/  STL.64 [R1+0x990], R16 ;  /* 0x0009901001007387 */ /* 0x0023e80000100a00 */
[----:B------:R2:W-:Y:S04]  /*88770*/  STL.64 [R1+0x998], R18 ;  /* 0x0009981201007387 */ /* 0x0005e80000100a00 */
[----:B-1----:R-:W3:Y:S04]  /*88780*/  LDL.LU R16, [R1+0x594] ;  /* 0x0005940001107983 */ /* 0x002ee80000300800 */
[----:B------:R-:W3:Y:S04]  /*88790*/  LDL.LU R17, [R1+0x59c] ;  /* 0x00059c0001117983 */ /* 0x000ee80000300800 */
[----:B--2---:R-:W3:Y:S04]  /*887a0*/  LDL.LU R18, [R1+0x194] ;  /* 0x0001940001127983 */ /* 0x004ee80000300800 */
[----:B------:R-:W3:Y:S04]  /*887b0*/  LDL.LU R19, [R1+0x19c] ;  /* 0x00019c0001137983 */ /* 0x000ee80000300800 */
[----:B----4-:R1:W-:Y:S01]  /*887c0*/  STSM.16.M88.4 [R11], R12 ;  /* 0x0000000c0b007844 */ /* 0x0103e20000000200 */
        /* <DEDUP_REMOVED lines=257> */
[----:B--2---:R1:W-:Y:S01]  /*897e0*/  STSM.16.M88.4 [R11], R12 ;  /* 0x0000000c0b007844 */ /* 0x0043e20000000200 */
[----:B------:R-:W-:Y:S01]  /*897f0*/  BAR.SYNC.DEFER_BLOCKING 0x0 ;  /* 0x0000000000007b1d */ /* 0x000fe20000010000 */
[----:B---3--:R-:W-:-:S02]  /*89800*/  IMAD.MOV.U32 R18, RZ, RZ, R24 ;  /* 0x000000ffff127224 */ /* 0x008fc400078e0018 */
[----:B------:R-:W-:-:S03]  /*89810*/  IMAD.MOV.U32 R19, RZ, RZ, R26 ;  /* 0x000000ffff137224 */ /* 0x000fc600078e001a */
        /* <DEDUP_REMOVED lines=18> */
[----:B---3--:R-:W-:Y:S01]  /*89940*/  MOV R18, R25 ;  /* 0x0000001900127202 */ /* 0x008fe20000000f00 */
[----:B------:R-:W-:-:S04]  /*89950*/  IMAD.MOV.U32 R19, RZ, RZ, R27 ;  /* 0x000000ffff137224 */ /* 0x000fc800078e001b */
        /* <DEDUP_REMOVED lines=18> */
[----:B---3--:R-:W-:Y:S01]  /*89a80*/  IMAD.MOV.U32 R18, RZ, RZ, R28 ;  /* 0x000000ffff127224 */ /* 0x008fe200078e001c */
[----:B------:R-:W-:-:S04]  /*89a90*/  MOV R19, R30 ;  /* 0x0000001e00137202 */ /* 0x000fc80000000f00 */
        /* <DEDUP_REMOVED lines=613> */
[----:B------:R-:W-:Y:S04]  /*8c0f0*/  STL.64 [R1+0x1068], R18 ;  /* 0x0010681201007387 */ /* 0x000fe80000100a00 */
[----:B-1----:R-:W3:Y:S04]  /*8c100*/  LDL.LU R16, [R1+0x304] ;  /* 0x0003040001107983 */ /* 0x002ee80000300800 */
[----:B------:R-:W3:Y:S04]  /*8c110*/  LDL.LU R17, [R1+0x30c] ;  /* 0x00030c0001117983 */ /* 0x000ee80000300800 */
[----:B--2---:R1:W-:Y:S01]  /*8c120*/  STSM.16.M88.4 [R11], R12 ;  /* 0x0000000c0b007844 */ /* 0x0043e20000000200 */
[----:B------:R-:W-:Y:S06]  /*8c130*/  BAR.SYNC.DEFER_BLOCKING 0x0 ;  /* 0x0000000000007b1d */ /* 0x000fec0000010000 */
[----:B-1----:R-:W2:Y:S04]  /*8c140*/  LDL.LU R12, [R1+0xb10] ;  /* 0x000b1000010c7983 */ /* 0x002ea80000300800 */
[----:B------:R-:W2:Y:S04]  /*8c150*/  LDL.LU R13, [R1+0xb18] ;  /* 0x000b1800010d7983 */ /* 0x000ea80000300800 */
[----:B------:R-:W2:Y:S04]  /*8c160*/  LDL.LU R14, [R1+0x710] ;  /* 0x00071000010e7983 */ /* 0x000ea80000300800 */
[----:B------:R-:W2:Y:S04]  /*8c170*/  LDL.LU R15, [R1+0x718] ;  /* 0x00071800010f7983 */ /* 0x000ea80000300800 */
[----:B------:R-:W1:Y:S01]  /*8c180*/  LDS.128 R20, [R10] ;  /* 0x000000000a147984 */ /* 0x000e620000000c00 */
[----:B------:R-:W-:-:S02]  /*8c190*/  IMAD.MOV.U32 R18, RZ, RZ, R89 ;  /* 0x000000ffff127224 */ /* 0x000fc400078e0059 */
[----:B------:R-:W-:Y:S01]  /*8c1a0*/  IMAD.MOV.U32 R19, RZ, RZ, R91 ;  /* 0x000000ffff137224 */ /* 0x000fe200078e005b */
[----:B------:R-:W-:Y:S06]  /*8c1b0*/  BAR.SYNC.DEFER_BLOCKING 0x0 ;  /* 0x0000000000007b1d */ /* 0x000fec0000010000 */
[----:B-1----:R-:W-:Y:S04]  /*8c1c0*/  STL.64 [R1+0x700], R20 ;  /* 0x0007001401007387 */ /* 0x002fe80000100a00 */
[----:B------:R-:W-:Y:S04]  /*8c1d0*/  STL.64 [R1+0x708], R22 ;  /* 0x0007081601007387 */ /* 0x000fe80000100a00 */
[----:B---3--:R-:W-:Y:S01]  /*8c1e0*/  STSM.16.M88.4 [R11], R16 ;  /* 0x000000100b007844 */ /* 0x008fe20000000200 */
        /* <DEDUP_REMOVED lines=14> */
[----:B------:R-:W-:Y:S01]  /*8c2d0*/  MOV R18, R92 ;  /* 0x0000005c00127202 */ /* 0x000fe20000000f00 */
        /* <DEDUP_REMOVED lines=19> */
[----:B------:R-:W-:Y:S01]  /*8c410*/  IMAD.MOV.U32 R18, RZ, RZ, R93 ;  /* 0x000000ffff127224 */ /* 0x000fe200078e005d */
[----:B------:R-:W-:Y:S01]  /*8c420*/  MOV R19, R95 ;  /* 0x0000005f00137202 */ /* 0x000fe20000000f00 */
        /* <DEDUP_REMOVED lines=27> */
[----:B--2---:R2:W-:Y:S02]  /*8c5e0*/  STSM.16.M88.4 [R11], R12 ;  /* 0x0000000c0b007844 */ /* 0x0045e40000000200 */
[----:B------:R-:W-:Y:S06]  /*8c5f0*/  BAR.SYNC.DEFER_BLOCKING 0x0 ;  /* 0x0000000000007b1d */ /* 0x000fec0000010000 */
[----:B-1----:R1:W-:Y:S04]  /*8c600*/  STL.64 [R1+0x230], R16 ;  /* 0x0002301001007387 */ /* 0x0023e80000100a00 */
[----:B------:R3:W-:Y:S04]  /*8c610*/  STL.64 [R1+0x238], R18 ;  /* 0x0002381201007387 */ /* 0x0007e80000100a00 */
[----:B--2---:R-:W2:Y:S04]  /*8c620*/  LDL.LU R12, [R1+0x324] ;  /* 0x00032400010c7983 */ /* 0x004ea80000300800 */
[----:B------:R-:W2:Y:S04]  /*8c630*/  LDL.LU R13, [R1+0x32c] ;  /* 0x00032c00010d7983 */ /* 0x000ea80000300800 */
[----:B------:R-:W4:Y:S01]  /*8c640*/  LDS.128 R20, [R10] ;  /* 0x000000000a147984 */ /* 0x000f220000000c00 */
[----:B------:R-:W-:Y:S01]  /*8c650*/  MOV R14, R97 ;  /* 0x00000061000e7202 */ /* 0x000fe20000000f00 */
[----:B------:R-:W-:Y:S01]  /*8c660*/  IMAD.MOV.U32 R15, RZ, RZ, R99 ;  /* 0x000000ffff0f7224 */ /* 0x000fe200078e0063 */
[----:B------:R-:W-:Y:S06]  /*8c670*/  BAR.SYNC.DEFER_BLOCKING 0x0 ;  /* 0x0000000000007b1d */ /* 0x000fec0000010000 */
[----:B-1----:R-:W2:Y:S04]  /*8c680*/  LDL.LU R16, [R1+0xb30] ;  /* 0x000b300001107983 */ /* 0x002ea80000300800 */
[----:B------:R-:W2:Y:S04]  /*8c690*/  LDL.LU R17, [R1+0xb38] ;  /* 0x000b380001117983 */ /* 0x000ea80000300800 */
[----:B---3--:R-:W3:Y:S04]  /*8c6a0*/  LDL.LU R18, [R1+0x730] ;  /* 0x0007300001127983 */ /* 0x008ee80000300800 */
[----:B------:R-:W3:Y:S04]  /*8c6b0*/  LDL.LU R19, [R1+0x738] ;  /* 0x0007380001137983 */ /* 0x000ee80000300800 */
[----:B----4-:R-:W-:Y:S04]  /*8c6c0*/  STL.64 [R1+0x220], R20 ;  /* 0x0002201401007387 */ /* 0x010fe80000100a00 */
[----:B------:R-:W-:Y:S04]  /*8c6d0*/  STL.64 [R1+0x228], R22 ;  /* 0x0002281601007387 */ /* 0x000fe80000100a00 */
[----:B--2---:R-:W-:Y:S01]  /*8c6e0*/  STSM.16.M88.4 [R11], R12 ;  /* 0x0000000c0b007844 */ /* 0x004fe20000000200 */
[----:B------:R-:W-:Y:S06]  /*8c6f0*/  BAR.SYNC.DEFER_BLOCKING 0x0 ;  /* 0x0000000000007b1d */ /* 0x000fec0000010000 */
[----:B------:R-:W1:Y:S02]  /*8c700*/  LDS.128 R12, [R10] ;  /* 0x000000000a0c7984 */ /* 0x000e640000000c00 */
[----:B------:R-:W-:Y:S06]  /*8c710*/  BAR.SYNC.DEFER_BLOCKING 0x0 ;  /* 0x0000000000007b1d */ /* 0x000fec0000010000 */
[----:B-1----:R1:W-:Y:S04]  /*8c720*/  STL.64 [R1+0x210], R12 ;  /* 0x0002100c01007387 */ /* 0x0023e80000100a00 */
[----:B------:R2:W-:Y:S04]  /*8c730*/  STL.64 [R1+0x218], R14 ;  /* 0x0002180e01007387 */ /* 0x0005e80000100a00 */
[----:B-1----:R-:W4:Y:S04]  /*8c740*/  LDL.LU R12, [R1+0x330] ;  /* 0x00033000010c7983 */ /* 0x002f280000300800 */
[----:B------:R-:W4:Y:S04]  /*8c750*/  LDL.LU R13, [R1+0x338] ;  /* 0x00033800010d7983 */ /* 0x000f280000300800 */
[----:B---3--:R1:W-:Y:S01]  /*8c760*/  STSM.16.M88.4 [R11], R16 ;  /* 0x000000100b007844 */ /* 0x0083e20000000200 */
[----:B------:R-:W-:Y:S01]  /*8c770*/  BAR.SYNC.DEFER_BLOCKING 0x0 ;  /* 0x0000000000007b1d */ /* 0x000fe20000010000 */
[----:B--2---:R-:W-:Y:S01]  /*8c780*/  IMAD.MOV.U32 R14, RZ, RZ, R100 ;  /* 0x000000ffff0e7224 */ /* 0x004fe200078e0064 */
        /* <DEDUP_REMOVED lines=73> */
[----:B-1----:R-:W-:Y:S04]  /*8cc20*/  STL.64 [R1+0x150], R12 ;  /* 0x0001500c01007387 */ /* 0x002fe80000100a00 */
[----:B------:R-:W-:Y:S04]  /*8cc30*/  STL.64 [R1+0x158], R14 ;  /* 0x0001580e01007387 */ /* 0x000fe80000100a00 */
[----:B------:R-:W3:Y:S04]  /*8cc40*/  LDL.LU R20, [R1+0x350] ;  /* 0x0003500001147983 */ /* 0x000ee80000300800 */
[----:B------:R-:W3:Y:S04]  /*8cc50*/  LDL.LU R21, [R1+0x358] ;  /* 0x0003580001157983 */ /* 0x000ee80000300800 */
[----:B--2---:R1:W-:Y:S01]  /*8cc60*/  STSM.16.M88.4 [R11], R16 ;  /* 0x000000100b007844 */ /* 0x0043e20000000200 */
[----:B------:R-:W-:Y:S01]  /*8cc70*/  BAR.SYNC.DEFER_BLOCKING 0x0 ;  /* 0x0000000000007b1d */ /* 0x000fe20000010000 */
[----:B------:R-:W-:-:S02]  /*8cc80*/  IMAD.MOV.U32 R22, RZ, RZ, R108 ;  /* 0x000000ffff167224 */ /* 0x000fc400078e006c */
        /* <DEDUP_REMOVED lines=13> */
[----:B-1----:R-:W-:Y:S04]  /*8cd60*/  STL [R1+0x2e1c], R12 ;  /* 0x002e1c0c01007387 */ /* 0x002fe80000100800 */
[----:B------:R1:W-:Y:S04]  /*8cd70*/  STL [R1+0x2e18], R13 ;  /* 0x002e180d01007387 */ /* 0x0003e80000100800 */
[----:B------:R-:W-:Y:S04]  /*8cd80*/  STL [R1+0x2e14], R14 ;  /* 0x002e140e01007387 */ /* 0x000fe80000100800 */
[----:B------:R-:W-:Y:S01]  /*8cd90*/  STL [R1+0x2e10], R15 ;  /* 0x002e100f01007387 */ /* 0x000fe20000100800 */
[----:B------:R-:W-:Y:S01]  /*8cda0*/  MOV R30, R109 ;  /* 0x0000006d001e7202 */ /* 0x000fe20000000f00 */
[----:B------:R-:W-:-:S02]  /*8cdb0*/  IMAD.MOV.U32 R31, RZ, RZ, R111 ;  /* 0x000000ffff1f7224 */ /* 0x000fc400078e006f */
[----:B------:R-:W-:Y:S01]  /*8cdc0*/  IMAD.MOV.U32 R46, RZ, RZ, R113 ;  /* 0x000000ffff2e7224 */ /* 0x000fe200078e0071 */
[----:B------:R-:W3:Y:S01]  /*8cdd0*/  LDL.LU R28, [R1+0x354] ;  /* 0x00035400011c7983 */ /* 0x000ee20000300800 */
[----:B------:R-:W-:Y:S01]  /*8cde0*/  IMAD.MOV.U32 R47, RZ, RZ, R115 ;  /* 0x000000ffff2f7224 */ /* 0x000fe200078e0073 */
[----:B------:R-:W-:Y:S01]  /*8cdf0*/  MOV R63, R119 ;  /* 0x00000077003f7202 */ /* 0x000fe20000000f00 */
[----:B------:R-:W-:Y:S01]  /*8ce00*/  IMAD.MOV.U32 R62, RZ, RZ, R117 ;  /* 0x000000ffff3e7224 */ /* 0x000fe200078e0075 */
[----:B------:R-:W3:Y:S01]  /*8ce10*/  LDL.LU R29, [R1+0x35c] ;  /* 0x00035c00011d7983 */ /* 0x000ee20000300800 */
[----:B------:R-:W-:Y:S01]  /*8ce20*/  MOV R78, R121 ;  /* 0x00000079004e7202 */ /* 0x000fe20000000f00 */
[----:B------:R-:W-:Y:S01]  /*8ce30*/  IMAD.MOV.U32 R79, RZ, RZ, R123 ;  /* 0x000000ffff4f7224 */ /* 0x000fe200078e007b */
[----:B-1----:R-:W1:Y:S01]  /*8ce40*/  LDC.64 R12, c[0x0][0x228] ;  /* 0x00008a00ff0c7b82 */ /* 0x002e620000000a00 */
[----:B------:R-:W4:Y:S04]  /*8ce50*/  LDL.LU R24, [R1+0xb60] ;  /* 0x000b600001187983 */ /* 0x000f280000300800 */
[----:B------:R-:W4:Y:S04]  /*8ce60*/  LDL.LU R25, [R1+0xb68] ;  /* 0x000b680001197983 */ /* 0x000f280000300800 */
[----:B------:R-:W4:Y:S04]  /*8ce70*/  LDL.LU R26, [R1+0x760] ;  /* 0x00076000011a7983 */ /* 0x000f280000300800 */
[----:B------:R-:W4:Y:S04]  /*8ce80*/  LDL.LU R27, [R1+0x768] ;  /* 0x00076800011b7983 */ /* 0x000f280000300800 */
[----:B--2---:R-:W-:Y:S01]  /*8ce90*/  STSM.16.M88.4 [R11], R16 ;  /* 0x000000100b007844 */ /* 0x004fe20000000200 */
[----:B------:R-:W-:Y:S06]  /*8cea0*/  BAR.SYNC.DEFER_BLOCKING 0x0 ;  /* 0x0000000000007b1d */ /* 0x000fec0000010000 */
[----:B------:R-:W2:Y:S02]  /*8ceb0*/  LDS.128 R20, [R10] ;  /* 0x000000000a147984 */ /* 0x000ea40000000c00 */
[----:B------:R-:W-:Y:S06]  /*8cec0*/  BAR.SYNC.DEFER_BLOCKING 0x0 ;  /* 0x0000000000007b1d */ /* 0x000fec0000010000 */
[----:B--2---:R-:W-:Y:S04]  /*8ced0*/  STL [R1+0x2e2c], R20 ;  /* 0x002e2c1401007387 */ /* 0x004fe80000100800 */
[----:B------:R-:W-:Y:S04]  /*8cee0*/  STL [R1+0x2e28], R21 ;  /* 0x002e281501007387 */ /* 0x000fe80000100800 */
[----:B------:R-:W-:Y:S04]  /*8cef0*/  STL [R1+0x2e24], R22 ;  /* 0x002e241601007387 */ /* 0x000fe80000100800 */
[----:B------:R2:W-:Y:S01]  /*8cf00*/  STL [R1+0x2e20], R23 ;  /* 0x002e201701007387 */ /* 0x0005e20000100800 */
[----:B------:R-:W-:-:S02]  /*8cf10*/  IMAD.MOV.U32 R94, RZ, RZ, R125 ;  /* 0x000000ffff5e7224 */ /* 0x000fc400078e007d */
[----:B------:R-:W-:Y:S01]  /*8cf20*/  IMAD.MOV.U32 R95, RZ, RZ, R127 ;  /* 0x000000ffff5f7224 */ /* 0x000fe200078e007f */
[----:B--2---:R-:W2:Y:S01]  /*8cf30*/  LDC.64 R22, c[0x0][0x228] ;  /* 0x00008a00ff167b82 */ /* 0x004ea20000000a00 */
[----:B---3--:R-:W-:Y:S07]  /*8cf40*/  STSM.16.M88.4 [R11], R28 ;  /* 0x0000001c0b007844 */ /* 0x008fee0000000200 */
[----:B------:R-:W-:Y:S06]  /*8cf50*/  BAR.SYNC.DEFER_BLOCKING 0x0 ;  /* 0x0000000000007b1d */ /* 0x000fec0000010000 */
[----:B------:R-:W3:Y:S02]  /*8cf60*/  LDS.128 R16, [R10] ;  /* 0x000000000a107984 */ /* 0x000ee40000000c00 */
[----:B------:R-:W-:Y:S06]  /*8cf70*/  BAR.SYNC.DEFER_BLOCKING 0x0 ;  /* 0x0000000000007b1d */ /* 0x000fec0000010000 */
[----:B----4-:R4:W-:Y:S02]  /*8cf80*/  STSM.16.M88.4 [R11], R24 ;  /* 0x000000180b007844 */ /* 0x0109e40000000200 */
[----:B------:R-:W-:Y:S06]  /*8cf90*/  BAR.SYNC.DEFER_BLOCKING 0x0 ;  /* 0x0000000000007b1d */ /* 0x000fec0000010000 */
[----:B---3--:R-:W-:Y:S04]  /*8cfa0*/  STL [R1+0x2e3c], R16 ;  /* 0x002e3c1001007387 */ /* 0x008fe80000100800 */
[----:B------:R1:W-:Y:S04]  /*8cfb0*/  STL [R1+0x2e38], R17 ;  /* 0x002e381101007387 */ /* 0x0003e80000100800 */
[----:B------:R-:W-:Y:S04]  /*8cfc0*/  STL [R1+0x2e34], R18 ;  /* 0x002e341201007387 */ /* 0x000fe80000100800 */
[----:B------:R3:W-:Y:S04]  /*8cfd0*/  STL [R1+0x2e30], R19 ;  /* 0x002e301301007387 */ /* 0x0007e80000100800 */
[----:B----4-:R-:W4:Y:S04]  /*8cfe0*/  LDL.LU R24, [R1+0x360] ;  /* 0x0003600001187983 */ /* 0x010f280000300800 */
[----:B------:R-:W4:Y:S04]  /*8cff0*/  LDL.LU R25, [R1+0x368] ;  /* 0x0003680001197983 */ /* 0x000f280000300800 */
[----:B------:R-:W2:Y:S01]  /*8d000*/  LDS.128 R28, [R10] ;  /* 0x000000000a1c7984 */ /* 0x000ea20000000c00 */
[----:B------:R-:W-:Y:S01]  /*8d010*/  IMAD.MOV.U32 R26, RZ, RZ, R112 ;  /* 0x000000ffff1a7224 */ /* 0x000fe200078e0070 */
[----:B------:R-:W-:Y:S01]  /*8d020*/  MOV R27, R114 ;  /* 0x00000072001b7202 */ /* 0x000fe20000000f00 */
[----:B-1----:R-:W-:Y:S01]  /*8d030*/  IMAD.MOV.U32 R17, RZ, RZ, R13 ;  /* 0x000000ffff117224 */ /* 0x002fe200078e000d */
[----:B------:R-:W-:Y:S08]  /*8d040*/  BAR.SYNC.DEFER_BLOCKING 0x0 ;  /* 0x0000000000007b1d */ /* 0x000ff00000010000 */
[----:B---3--:R-:W1:Y:S01]  /*8d050*/  LDC.64 R18, c[0x0][0x228] ;  /* 0x00008a00ff127b82 */ /* 0x008e620000000a00 */
[----:B------:R-:W3:Y:S04]  /*8d060*/  LDL.LU R32, [R1+0xb64] ;  /* 0x000b640001207983 */ /* 0x000ee80000300800 */
[----:B------:R-:W3:Y:S04]  /*8d070*/  LDL.LU R33, [R1+0xb6c] ;  /* 0x000b6c0001217983 */ /* 0x000ee80000300800 */
[----:B------:R-:W3:Y:S04]  /*8d080*/  LDL.LU R34, [R1+0x764] ;  /* 0x0007640001227983 */ /* 0x000ee80000300800 */
[----:B------:R-:W3:Y:S04]  /*8d090*/  LDL.LU R35, [R1+0x76c] ;  /* 0x00076c0001237983 */ /* 0x000ee80000300800 */
[----:B--2---:R-:W-:Y:S04]  /*8d0a0*/  STL [R1+0x2e40], R28 ;  /* 0x002e401c01007387 */ /* 0x004fe80000100800 */
[----:B------:R-:W-:Y:S04]  /*8d0b0*/  STL [R1+0x2e0c], R29 ;  /* 0x002e0c1d01007387 */ /* 0x000fe80000100800 */
[----:B------:R-:W-:Y:S04]  /*8d0c0*/  STL [R1+0x2e08], R30 ;  /* 0x002e081e01007387 */ /* 0x000fe80000100800 */
[----:B------:R-:W-:Y:S04]  /*8d0d0*/  STL [R1+0x2e04], R31 ;  /* 0x002e041f01007387 */ /* 0x000fe80000100800 */
[----:B----4-:R-:W-:Y:S01]  /*8d0e0*/  STSM.16.M88.4 [R11], R24 ;  /* 0x000000180b007844 */ /* 0x010fe20000000200 */
[----:B------:R-:W-:Y:S06]  /*8d0f0*/  BAR.SYNC.DEFER_BLOCKING 0x0 ;  /* 0x0000000000007b1d */ /* 0x000fec0000010000 */
[----:B------:R-:W2:Y:S02]  /*8d100*/  LDS.128 R24, [R10] ;  /* 0x000000000a187984 */ /* 0x000ea40000000c00 */
[----:B------:R-:W-:Y:S06]  /*8d110*/  BAR.SYNC.DEFER_BLOCKING 0x0 ;  /* 0x0000000000007b1d */ /* 0x000fec0000010000 */
[----:B--2---:R-:W-:Y:S04]  /*8d120*/  STL [R1+0x2e4c], R24 ;  /* 0x002e4c1801007387 */ /* 0x004fe80000100800 */
[----:B------:R2:W-:Y:S04]  /*8d130*/  STL [R1+0x2e48], R25 ;  /* 0x002e481901007387 */ /* 0x0005e80000100800 */
[----:B------:R-:W-:Y:S04]  /*8d140*/  STL [R1+0x2e44], R26 ;  /* 0x002e441a01007387 */ /* 0x000fe80000100800 */
[----:B------:R-:W-:Y:S01]  /*8d150*/  STL [R1+0x2e00], R27 ;  /* 0x002e001b01007387 */ /* 0x000fe20000100800 */
[----:B-1----:R-:W-:Y:S01]  /*8d160*/  MOV R15, R18 ;  /* 0x00000012000f7202 */ /* 0x002fe20000000f00 */
[----:B------:R-:W-:Y:S01]  /*8d170*/  VIADD R8, R6, 0x2 ;  /* 0x0000000206087836 */ /* 0x000fe20000000000 */
[----:B--2---:R-:W1:Y:S01]  /*8d180*/  LDC.64 R24, c[0x0][0x228] ;  /* 0x00008a00ff187b82 */ /* 0x004e620000000a00 */
[----:B------:R-:W2:Y:S04]  /*8d190*/  LDL.LU R44, [R1+0x364] ;  /* 0x00036400012c7983 */ /* 0x000ea80000300800 */
[----:B------:R-:W2:Y:S04]  /*8d1a0*/  LDL.LU R45, [R1+0x36c] ;  /* 0x00036c00012d7983 */ /* 0x000ea80000300800 */
[----:B------:R-:W4:Y:S04]  /*8d1b0*/  LDL.LU R40, [R1+0xb70] ;  /* 0x000b700001287983 */ /* 0x000f280000300800 */
[----:B------:R-:W4:Y:S04]  /*8d1c0*/  LDL.LU R41, [R1+0xb78] ;  /* 0x000b780001297983 */ /* 0x000f280000300800 */
[----:B------:R-:W4:Y:S04]  /*8d1d0*/  LDL.LU R42, [R1+0x770] ;  /* 0x00077000012a7983 */ /* 0x000f280000300800 */
[----:B------:R-:W4:Y:S04]  /*8d1e0*/  LDL.LU R43, [R1+0x778] ;  /* 0x00077800012b7983 */ /* 0x000f280000300800 */
[----:B---3--:R-:W-:Y:S01]  /*8d1f0*/  STSM.16.M88.4 [R11], R32 ;  /* 0x000000200b007844 */ /* 0x008fe20000000200 */
[----:B------:R-:W-:Y:S06]  /*8d200*/  BAR.SYNC.DEFER_BLOCKING 0x0 ;  /* 0x0000000000007b1d */ /* 0x000fec0000010000 */
[----:B------:R-:W3:Y:S02]  /*8d210*/  LDS.128 R36, [R10] ;  /* 0x000000000a247984 */ /* 0x000ee40000000c00 */
[----:B------:R-:W-:Y:S06]  /*8d220*/  BAR.SYNC.DEFER_BLOCKING 0x0 ;  /* 0x0000000000007b1d */ /* 0x000fec0000010000 */
[----:B---3--:R-:W-:Y:S04]  /*8d230*/  STL [R1+0x2e5c], R36 ;  /* 0x002e5c2401007387 */ /* 0x008fe80000100800 */
[----:B------:R3:W-:Y:S04]  /*8d240*/  STL [R1+0x2e58], R37 ;  /* 0x002e582501007387 */ /* 0x0007e80000100800 */
[----:B------:R-:W-:Y:S04]  /*8d250*/  STL [R1+0x2e54], R38 ;  /* 0x002e542601007387 */ /* 0x000fe80000100800 */
[----:B------:R1:W-:Y:S01]  /*8d260*/  STL [R1+0x2e50], R39 ;  /* 0x002e502701007387 */ /* 0x0003e20000100800 */
[----:B---3--:R-:W3:Y:S08]  /*8d270*/  LDC.64 R36, c[0x0][0x228] ;  /* 0x00008a00ff247b82 */ /* 0x008ef00000000a00 */
[----:B-1----:R-:W1:Y:S01]  /*8d280*/  LDC.64 R38, c[0x0][0x228] ;  /* 0x00008a00ff267b82 */ /* 0x002e620000000a00 */
[----:B--2---:R-:W-:Y:S07]  /*8d290*/  STSM.16.M88.4 [R11], R44 ;  /* 0x0000002c0b007844 */ /* 0x004fee0000000200 */
[----:B------:R-:W-:Y:S06]  /*8d2a0*/  BAR.SYNC.DEFER_BLOCKING 0x0 ;  /* 0x0000000000007b1d */ /* 0x000fec0000010000 */
[----:B------:R-:W2:Y:S02]  /*8d2b0*/  LDS.128 R32, [R10] ;  /* 0x000000000a207984 */ /* 0x000ea40000000c00 */
[----:B------:R-:W-:Y:S06]  /*8d2c0*/  BAR.SYNC.DEFER_BLOCKING 0x0 ;  /* 0x0000000000007b1d */ /* 0x000fec0000010000 */
[----:B----4-:R4:W-:Y:S02]  /*8d2d0*/  STSM.16.M88.4 [R11], R40 ;  /* 0x000000280b007844 */ /* 0x0109e40000000200 */
[----:B------:R-:W-:Y:S06]  /*8d2e0*/  BAR.SYNC.DEFER_BLOCKING 0x0 ;  /* 0x0000000000007b1d */ /* 0x000fec0000010000 */
[----:B--2---:R-:W-:Y:S04]  /*8d2f0*/  STL [R1+0x2e6c], R32 ;  /* 0x002e6c2001007387 */ /* 0x004fe80000100800 */
[----:B------:R2:W-:Y:S04]  /*8d300*/  STL [R1+0x2e68], R33 ;  /* 0x002e682101007387 */ /* 0x0005e80000100800 */
[----:B------:R-:W-:Y:S04]  /*8d310*/  STL [R1+0x2e64], R34 ;  /* 0x002e642201007387 */ /* 0x000fe80000100800 */
[----:B------:R3:W-:Y:S01]  /*8d320*/  STL [R1+0x2e60], R35 ;  /* 0x002e602301007387 */ /* 0x0007e20000100800 */
[----:B----4-:R-:W-:Y:S01]  /*8d330*/  MOV R42, R116 ;  /* 0x00000074002a7202 */ /* 0x010fe20000000f00 */
[----:B------:R-:W-:Y:S01]  /*8d340*/  IMAD.MOV.U32 R43, RZ, RZ, R118 ;  /* 0x000000ffff2b7224 */ /* 0x000fe200078e0076 */
[----:B--2---:R-:W2:Y:S01]  /*8d350*/  LDC.64 R32, c[0x0][0x228] ;  /* 0x00008a00ff207b82 */ /* 0x004ea20000000a00 */
[----:B------:R-:W4:Y:S04]  /*8d360*/  LDL.LU R40, [R1+0x370] ;  /* 0x0003700001287983 */ /* 0x000f280000300800 */
[----:B------:R-:W4:Y:S03]  /*8d370*/  LDL.LU R41, [R1+0x378] ;  /* 0x0003780001297983 */ /* 0x000f260000300800 */
[----:B---3--:R-:W3:Y:S01]  /*8d380*/  LDC.64 R34, c[0x0][0x228] ;  /* 0x00008a00ff227b82 */ /* 0x008ee20000000a00 */
[----:B------:R-:W1:Y:S07]  /*8d390*/  LDS.128 R44, [R10] ;  /* 0x000000000a2c7984 */ /* 0x000e6e0000000c00 */
[----:B------:R-:W-:Y:S06]  /*8d3a0*/  BAR.SYNC.DEFER_BLOCKING 0x0 ;  /* 0x0000000000007b1d */ /* 0x000fec0000010000 */
[----:B------:R-:W2:Y:S04]  /*8d3b0*/  LDL.LU R48, [R1+0xb74] ;  /* 0x000b740001307983 */ /* 0x000ea80000300800 */
[----:B------:R-:W2:Y:S04]  /*8d3c0*/  LDL.LU R49, [R1+0xb7c] ;  /* 0x000b7c0001317983 */ /* 0x000ea80000300800 */
[----:B------:R-:W2:Y:S04]  /*8d3d0*/  LDL.LU R50, [R1+0x774] ;  /* 0x0007740001327983 */ /* 0x000ea80000300800 */
[----:B------:R-:W2:Y:S04]  /*8d3e0*/  LDL.LU R51, [R1+0x77c] ;  /* 0x00077c0001337983 */ /* 0x000ea80000300800 */
[----:B-1----:R-:W-:Y:S04]  /*8d3f0*/  STL [R1+0x2e70], R44 ;  /* 0x002e702c01007387 */ /* 0x002fe80000100800 */
[----:B------:R-:W-:Y:S04]  /*8d400*/  STL [R1+0x2dfc], R45 ;  /* 0x002dfc2d01007387 */ /* 0x000fe80000100800 */
[----:B------:R-:W-:Y:S04]  /*8d410*/  STL [R1+0x2df8], R46 ;  /* 0x002df82e01007387 */ /* 0x000fe80000100800 */
[----:B------:R-:W-:Y:S04]  /*8d420*/  STL [R1+0x2df4], R47 ;  /* 0x002df42f01007387 */ /* 0x000fe80000100800 */
[----:B----4-:R-:W-:Y:S01]  /*8d430*/  STSM.16.M88.4 [R11], R40 ;  /* 0x000000280b007844 */ /* 0x010fe20000000200 */
[----:B------:R-:W-:Y:S06]  /*8d440*/  BAR.SYNC.DEFER_BLOCKING 0x0 ;  /* 0x0000000000007b1d */ /* 0x000fec0000010000 */
[----:B------:R-:W1:Y:S02]  /*8d450*/  LDS.128 R40, [R10] ;  /* 0x000000000a287984 */ /* 0x000e640000000c00 */
[----:B------:R-:W-:Y:S06]  /*8d460*/  BAR.SYNC.DEFER_BLOCKING 0x0 ;  /* 0x0000000000007b1d */ /* 0x000fec0000010000 */
[----:B-1----:R-:W-:Y:S04]  /*8d470*/  STL [R1+0x2e7c], R40 ;  /* 0x002e7c2801007387 */ /* 0x002fe80000100800 */
[----:B------:R1:W-:Y:S04]  /*8d480*/  STL [R1+0x2e78], R41 ;  /* 0x002e782901007387 */ /* 0x0003e80000100800 */
[----:B------:R-:W-:Y:S04]  /*8d490*/  STL [R1+0x2e74], R42 ;  /* 0x002e742a01007387 */ /* 0x000fe80000100800 */
[----:B------:R-:W-:Y:S01]  /*8d4a0*/  STL [R1+0x2df0], R43 ;  /* 0x002df02b01007387 */ /* 0x000fe20000100800 */
[----:B-1----:R-:W1:Y:S03]  /*8d4b0*/  LDC.64 R40, c[0x0][0x228] ;  /* 0x00008a00ff287b82 */ /* 0x002e660000000a00 */
[----:B------:R-:W4:Y:S04]  /*8d4c0*/  LDL.LU R60, [R1+0x374] ;  /* 0x00037400013c7983 */ /* 0x000f280000300800 */
[----:B------:R-:W4:Y:S04]  /*8d4d0*/  LDL.LU R61, [R1+0x37c] ;  /* 0x00037c00013d7983 */ /* 0x000f280000300800 */
[----:B------:R-:W3:Y:S04]  /*8d4e0*/  LDL.LU R56, [R1+0xb80] ;  /* 0x000b800001387983 */ /* 0x000ee80000300800 */
[----:B------:R-:W3:Y:S04]  /*8d4f0*/  LDL.LU R57, [R1+0xb88] ;  /* 0x000b880001397983 */ /* 0x000ee80000300800 */
[----:B------:R-:W3:Y:S04]  /*8d500*/  LDL.LU R58, [R1+0x780] ;  /* 0x00078000013a7983 */ /* 0x000ee80000300800 */
[----:B------:R-:W3:Y:S04]  /*8d510*/  LDL.LU R59, [R1+0x788] ;  /* 0x00078800013b7983 */ /* 0x000ee80000300800 */
[----:B--2---:R-:W-:Y:S01]  /*8d520*/  STSM.16.M88.4 [R11], R48 ;  /* 0x000000300b007844 */ /* 0x004fe20000000200 */
[----:B------:R-:W-:Y:S06]  /*8d530*/  BAR.SYNC.DEFER_BLOCKING 0x0 ;  /* 0x0000000000007b1d */ /* 0x000fec0000010000 */
[----:B------:R-:W2:Y:S02]  /*8d540*/  LDS.128 R52, [R10] ;  /* 0x000000000a347984 */ /* 0x000ea40000000c00 */
[----:B------:R-:W-:Y:S06]  /*8d550*/  BAR.SYNC.DEFER_BLOCKING 0x0 ;  /* 0x0000000000007b1d */ /* 0x000fec0000010000 */
[----:B--2---:R-:W-:Y:S04]  /*8d560*/  STL [R1+0x2e8c], R52 ;  /* 0x002e8c3401007387 */ /* 0x004fe80000100800 */
[----:B------:R2:W-:Y:S04]  /*8d570*/  STL [R1+0x2e88], R53 ;  /* 0x002e883501007387 */ /* 0x0005e80000100800 */
[----:B------:R-:W-:Y:S04]  /*8d580*/  STL [R1+0x2e84], R54 ;  /* 0x002e843601007387 */ /* 0x000fe80000100800 */
[----:B------:R-:W-:Y:S01]  /*8d590*/  STL [R1+0x2e80], R55 ;  /* 0x002e803701007387 */ /* 0x000fe20000100800 */
[----:B--2---:R-:W2:Y:S03]  /*8d5a0*/  LDC.64 R52, c[0x0][0x228] ;  /* 0x00008a00ff347b82 */ /* 0x004ea60000000a00 */
[----:B----4-:R-:W-:Y:S05]  /*8d5b0*/  STSM.16.M88.4 [R11], R60 ;  /* 0x0000003c0b007844 */ /* 0x010fea0000000200 */
[----:B------:R-:W-:Y:S06]  /*8d5c0*/  BAR.SYNC.DEFER_BLOCKING 0x0 ;  /* 0x0000000000007b1d */ /* 0x000fec0000010000 */
[----:B------:R-:W4:Y:S02]  /*8d5d0*/  LDS.128 R48, [R10] ;  /* 0x000000000a307984 */ /* 0x000f240000000c00 */
[----:B------:R-:W-:Y:S06]  /*8d5e0*/  BAR.SYNC.DEFER_BLOCKING 0x0 ;  /* 0x0000000000007b1d */ /* 0x000fec0000010000 */
[----:B---3--:R3:W-:Y:S02]  /*8d5f0*/  STSM.16.M88.4 [R11], R56 ;  /* 0x000000380b007844 */ /* 0x0087e40000000200 */
[----:B------:R-:W-:Y:S06]  /*8d600*/  BAR.SYNC.DEFER_BLOCKING 0x0 ;  /* 0x0000000000007b1d */ /* 0x000fec0000010000 */
[----:B----4-:R-:W-:Y:S04]  /*8d610*/  STL [R1+0x2e9c], R48 ;  /* 0x002e9c3001007387 */ /* 0x010fe80000100800 */
[----:B------:R4:W-:Y:S04]  /*8d620*/  STL [R1+0x2e98], R49 ;  /* 0x002e983101007387 */ /* 0x0009e80000100800 */
[----:B------:R-:W-:Y:S04]  /*8d630*/  STL [R1+0x2e94], R50 ;  /* 0x002e943201007387 */ /* 0x000fe80000100800 */
[----:B------:R-:W-:Y:S01]  /*8d640*/  STL [R1+0x2e90], R51 ;  /* 0x002e903301007387 */ /* 0x000fe20000100800 */
[----:B---3--:R-:W-:Y:S01]  /*8d650*/  IMAD.MOV.U32 R58, RZ, RZ, R120 ;  /* 0x000000ffff3a7224 */ /* 0x008fe200078e0078 */
[----:B----4-:R-:W3:Y:S02]  /*8d660*/  LDC.64 R48, c[0x0][0x228] ;  /* 0x00008a00ff307b82 */ /* 0x010ee40000000a00 */
[----:B------:R-:W4:Y:S04]  /*8d670*/  LDL.LU R56, [R1+0x380] ;  /* 0x0003800001387983 */ /* 0x000f280000300800 */
[----:B------:R-:W4:Y:S04]  /*8d680*/  LDL.LU R57, [R1+0x388] ;  /* 0x0003880001397983 */ /* 0x000f280000300800 */
[----:B------:R-:W1:Y:S01]  /*8d690*/  LDS.128 R60, [R10] ;  /* 0x000000000a3c7984 */ /* 0x000e620000000c00 */
[----:B------:R-:W-:Y:S01]  /*8d6a0*/  IMAD.MOV.U32 R59, RZ, RZ, R122 ;  /* 0x000000ffff3b7224 */ /* 0x000fe200078e007a */
        /* <DEDUP_REMOVED lines=14> */
[----:B------:R-:W-:Y:S04]  /*8d790*/  STL [R1+0x2ea8], R57 ;  /* 0x002ea83901007387 */ /* 0x000fe80000100800 */
[----:B------:R-:W-:Y:S04]  /*8d7a0*/  STL [R1+0x2ea4], R58 ;  /* 0x002ea43a01007387 */ /* 0x000fe80000100800 */
[----:B------:R-:W-:Y:S04]  /*8d7b0*/  STL [R1+0x2de0], R59 ;  /* 0x002de03b01007387 */ /* 0x000fe80000100800 */
        /* <DEDUP_REMOVED lines=8> */
[----:B------:R-:W1:Y:S02]  /*8d840*/  LDS.128 R68, [R10] ;  /* 0x000000000a447984 */ /* 0x000e640000000c00 */
[----:B------:R-:W-:Y:S06]  /*8d850*/  BAR.SYNC.DEFER_BLOCKING 0x0 ;  /* 0x0000000000007b1d */ /* 0x000fec0000010000 */
[----:B-1----:R-:W-:Y:S04]  /*8d860*/  STL [R1+0x2ebc], R68 ;  /* 0x002ebc4401007387 */ /* 0x002fe80000100800 */
[----:B------:R-:W-:Y:S04]  /*8d870*/  STL [R1+0x2eb8], R69 ;  /* 0x002eb84501007387 */ /* 0x000fe80000100800 */
[----:B------:R-:W-:Y:S04]  /*8d880*/  STL [R1+0x2eb4], R70 ;  /* 0x002eb44601007387 */ /* 0x000fe80000100800 */
[----:B------:R1:W-:Y:S02]  /*8d890*/  STL [R1+0x2eb0], R71 ;  /* 0x002eb04701007387 */ /* 0x0003e40000100800 */
[----:B-1----:R-:W1:Y:S02]  /*8d8a0*/  LDC.64 R70, c[0x0][0x228] ;  /* 0x00008a00ff467b82 */ /* 0x002e640000000a00 */
[----:B----4-:R-:W-:Y:S06]  /*8d8b0*/  STSM.16.M88.4 [R11], R76 ;  /* 0x0000004c0b007844 */ /* 0x010fec0000000200 */
[----:B------:R-:W-:Y:S06]  /*8d8c0*/  BAR.SYNC.DEFER_BLOCKING 0x0 ;  /* 0x0000000000007b1d */ /* 0x000fec0000010000 */
[----:B------:R-:W2:Y:S02]  /*8d8d0*/  LDS.128 R64, [R10] ;  /* 0x000000000a407984 */ /* 0x000ea40000000c00 */
[----:B------:R-:W-:Y:S06]  /*8d8e0*/  BAR.SYNC.DEFER_BLOCKING 0x0 ;  /* 0x0000000000007b1d */ /* 0x000fec0000010000 */
[----:B---3--:R3:W-:Y:S02]  /*8d8f0*/  STSM.16.M88.4 [R11], R72 ;  /* 0x000000480b007844 */ /* 0x0087e40000000200 */
[----:B------:R-:W-:Y:S06]  /*8d900*/  BAR.SYNC.DEFER_BLOCKING 0x0 ;  /* 0x0000000000007b1d */ /* 0x000fec0000010000 */
[----:B--2---:R-:W-:Y:S04]  /*8d910*/  STL [R1+0x2ecc], R64 ;  /* 0x002ecc4001007387 */ /* 0x004fe80000100800 */
[----:B------:R2:W-:Y:S04]  /*8d920*/  STL [R1+0x2ec8], R65 ;  /* 0x002ec84101007387 */ /* 0x0005e80000100800 */
[----:B------:R-:W-:Y:S04]  /*8d930*/  STL [R1+0x2ec4], R66 ;  /* 0x002ec44201007387 */ /* 0x000fe80000100800 */
[----:B------:R4:W-:Y:S01]  /*8d940*/  STL [R1+0x2ec0], R67 ;  /* 0x002ec04301007387 */ /* 0x0009e20000100800 */
[----:B---3--:R-:W-:Y:S01]  /*8d950*/  IMAD.MOV.U32 R74, RZ, RZ, R124 ;  /* 0x000000ffff4a7224 */ /* 0x008fe200078e007c */
[----:B------:R-:W-:Y:S01]  /*8d960*/  MOV R75, R126 ;  /* 0x0000007e004b7202 */ /* 0x000fe20000000f00 */
[----:B--2---:R-:W2:Y:S01]  /*8d970*/  LDC.64 R64, c[0x0][0x228] ;  /* 0x00008a00ff407b82 */ /* 0x004ea20000000a00 */
[----:B------:R-:W3:Y:S04]  /*8d980*/  LDL.LU R72, [R1+0x390] ;  /* 0x0003900001487983 */ /* 0x000ee80000300800 */
[----:B------:R-:W3:Y:S03]  /*8d990*/  LDL.LU R73, [R1+0x398] ;  /* 0x0003980001497983 */ /* 0x000ee60000300800 */
[----:B----4-:R-:W4:Y:S01]  /*8d9a0*/  LDC.64 R66, c[0x0][0x228] ;  /* 0x00008a00ff427b82 */ /* 0x010f220000000a00 */
        /* <DEDUP_REMOVED lines=19> */
[----:B------:R-:W3:Y:S04]  /*8dae0*/  LDL.LU R92, [R1+0x394] ;  /* 0x00039400015c7983 */ /* 0x000ee80000300800 */
[----:B------:R-:W3:Y:S04]  /*8daf0*/  LDL.LU R93, [R1+0x39c] ;  /* 0x00039c00015d7983 */ /* 0x000ee80000300800 */
[----:B--2---:R-:W-:Y:S01]  /*8db00*/  STSM.16.M88.4 [R11], R80 ;  /* 0x000000500b007844 */ /* 0x004fe20000000200 */
[----:B------:R-:W-:Y:S06]  /*8db10*/  BAR.SYNC.DEFER_BLOCKING 0x0 ;  /* 0x0000000000007b1d */ /* 0x000fec0000010000 */
[----:B------:R-:W2:Y:S04]  /*8db20*/  LDL.LU R104, [R1+0xba0] ;  /* 0x000ba00001687983 */ /* 0x000ea80000300800 */
[----:B------:R-:W2:Y:S04]  /*8db30*/  LDL.LU R105, [R1+0xba8] ;  /* 0x000ba80001697983 */ /* 0x000ea80000300800 */
[----:B------:R-:W2:Y:S04]  /*8db40*/  LDL.LU R106, [R1+0x7a0] ;  /* 0x0007a000016a7983 */ /* 0x000ea80000300800 */
[----:B------:R-:W2:Y:S04]  /*8db50*/  LDL.LU R107, [R1+0x7a8] ;  /* 0x0007a800016b7983 */ /* 0x000ea80000300800 */
[----:B------:R-:W4:Y:S01]  /*8db60*/  LDS.128 R88, [R10] ;  /* 0x000000000a587984 */ /* 0x000f220000000c00 */
[----:B------:R-:W-:Y:S06]  /*8db70*/  BAR.SYNC.DEFER_BLOCKING 0x0 ;  /* 0x0000000000007b1d */ /* 0x000fec0000010000 */
[----:B----4-:R-:W-:Y:S04]  /*8db80*/  STL [R1+0x2eec], R88 ;  /* 0x002eec5801007387 */ /* 0x010fe80000100800 */
[----:B------:R-:W-:Y:S04]  /*8db90*/  STL [R1+0x2ee8], R89 ;  /* 0x002ee85901007387 */ /* 0x000fe80000100800 */
[----:B------:R-:W-:Y:S04]  /*8dba0*/  STL [R1+0x2ee4], R90 ;  /* 0x002ee45a01007387 */ /* 0x000fe80000100800 */
[----:B------:R4:W-:Y:S01]  /*8dbb0*/  STL [R1+0x2ee0], R91 ;  /* 0x002ee05b01007387 */ /* 0x0009e20000100800 */
[----:B------:R-:W-:Y:S01]  /*8dbc0*/  MOV R82, R128 ;  /* 0x0000008000527202 */ /* 0x000fe20000000f00 */
[----:B------:R-:W-:Y:S01]  /*8dbd0*/  IMAD.MOV.U32 R83, RZ, RZ, R130 ;  /* 0x000000ffff537224 */ /* 0x000fe200078e0082 */
[----:B----4-:R-:W4:Y:S01]  /*8dbe0*/  LDC.64 R90, c[0x0][0x228] ;  /* 0x00008a00ff5a7b82 */ /* 0x010f220000000a00 */
[----:B---3--:R-:W-:Y:S07]  /*8dbf0*/  STSM.16.M88.4 [R11], R92 ;  /* 0x0000005c0b007844 */ /* 0x008fee0000000200 */
[----:B------:R-:W-:Y:S06]  /*8dc00*/  BAR.SYNC.DEFER_BLOCKING 0x0 ;  /* 0x0000000000007b1d */ /* 0x000fec0000010000 */
[----:B------:R-:W3:Y:S02]  /*8dc10*/  LDS.128 R84, [R10] ;  /* 0x000000000a547984 */ /* 0x000ee40000000c00 */
[----:B------:R-:W-:Y:S06]  /*8dc20*/  BAR.SYNC.DEFER_BLOCKING 0x0 ;  /* 0x0000000000007b1d */ /* 0x000fec0000010000 */
[----:B---3--:R-:W-:Y:S04]  /*8dc30*/  STL [R1+0x2efc], R84 ;  /* 0x002efc5401007387 */ /* 0x008fe80000100800 */
[----:B------:R3:W-:Y:S04]  /*8dc40*/  STL [R1+0x2ef8], R85 ;  /* 0x002ef85501007387 */ /* 0x0007e80000100800 */
[----:B------:R-:W-:Y:S04]  /*8dc50*/  STL [R1+0x2ef4], R86 ;  /* 0x002ef45601007387 */ /* 0x000fe80000100800 */
[----:B------:R1:W-:Y:S01]  /*8dc60*/  STL [R1+0x2ef0], R87 ;  /* 0x002ef05701007387 */ /* 0x0003e20000100800 */
[----:B---3--:R-:W3:Y:S03]  /*8dc70*/  LDC.64 R84, c[0x0][0x228] ;  /* 0x00008a00ff547b82 */ /* 0x008ee60000000a00 */
[----:B------:R-:W4:Y:S04]  /*8dc80*/  LDL.LU R80, [R1+0x3a0] ;  /* 0x0003a00001507983 */ /* 0x000f280000300800 */
[----:B------:R-:W4:Y:S01]  /*8dc90*/  LDL.LU R81, [R1+0x3a8] ;  /* 0x0003a80001517983 */ /* 0x000f220000300800 */
[----:B-1----:R-:W1:Y:S03]  /*8dca0*/  LDC.64 R86, c[0x0][0x228] ;  /* 0x00008a00ff567b82 */ /* 0x002e660000000a00 */
[----:B--2---:R-:W-:Y:S05]  /*8dcb0*/  STSM.16.M88.4 [R11], R104 ;  /* 0x000000680b007844 */ /* 0x004fea0000000200 */
[----:B------:R-:W-:Y:S06]  /*8dcc0*/  BAR.SYNC.DEFER_BLOCKING 0x0 ;  /* 0x0000000000007b1d */ /* 0x000fec0000010000 */
[----:B------:R-:W2:Y:S04]  /*8dcd0*/  LDL.LU R100, [R1+0xba4] ;  /* 0x000ba40001647983 */ /* 0x000ea80000300800 */
[----:B------:R-:W2:Y:S04]  /*8dce0*/  LDL.LU R101, [R1+0xbac] ;  /* 0x000bac0001657983 */ /* 0x000ea80000300800 */
[----:B------:R-:W2:Y:S04]  /*8dcf0*/  LDL.LU R102, [R1+0x7a4] ;  /* 0x0007a40001667983 */ /* 0x000ea80000300800 */
[----:B------:R-:W2:Y:S04]  /*8dd00*/  LDL.LU R103, [R1+0x7ac] ;  /* 0x0007ac0001677983 */ /* 0x000ea80000300800 */
[----:B------:R-:W3:Y:S01]  /*8dd10*/  LDS.128 R96, [R10] ;  /* 0x000000000a607984 */ /* 0x000ee20000000c00 */
[----:B------:R-:W-:Y:S06]  /*8dd20*/  BAR.SYNC.DEFER_BLOCKING 0x0 ;  /* 0x0000000000007b1d */ /* 0x000fec0000010000 */
[----:B---3--:R-:W-:Y:S04]  /*8dd30*/  STL [R1+0x2f00], R96 ;  /* 0x002f006001007387 */ /* 0x008fe80000100800 */
[----:B------:R-:W-:Y:S04]  /*8dd40*/  STL [R1+0x2dcc], R97 ;  /* 0x002dcc6101007387 */ /* 0x000fe80000100800 */
[----:B------:R-:W-:Y:S04]  /*8dd50*/  STL [R1+0x2dc8], R98 ;  /* 0x002dc86201007387 */ /* 0x000fe80000100800 */
[----:B------:R-:W-:Y:S04]  /*8dd60*/  STL [R1+0x2dc4], R99 ;  /* 0x002dc46301007387 */ /* 0x000fe80000100800 */
[----:B----4-:R-:W-:Y:S01]  /*8dd70*/  STSM.16.M88.4 [R11], R80 ;  /* 0x000000500b007844 */ /* 0x010fe20000000200 */
[----:B------:R-:W-:Y:S06]  /*8dd80*/  BAR.SYNC.DEFER_BLOCKING 0x0 ;  /* 0x0000000000007b1d */ /* 0x000fec0000010000 */
[----:B------:R-:W3:Y:S02]  /*8dd90*/  LDS.128 R92, [R10] ;  /* 0x000000000a5c7984 */ /* 0x000ee40000000c00 */
[----:B------:R-:W-:Y:S06]  /*8dda0*/  BAR.SYNC.DEFER_BLOCKING 0x0 ;  /* 0x0000000000007b1d */ /* 0x000fec0000010000 */
[----:B---3--:R-:W-:Y:S04]  /*8ddb0*/  STL [R1+0x2f0c], R92 ;  /* 0x002f0c5c01007387 */ /* 0x008fe80000100800 */
[----:B------:R3:W-:Y:S04]  /*8ddc0*/  STL [R1+0x2f08], R93 ;  /* 0x002f085d01007387 */ /* 0x0007e80000100800 */
[----:B------:R-:W-:Y:S04]  /*8ddd0*/  STL [R1+0x2f04], R94 ;  /* 0x002f045e01007387 */ /* 0x000fe80000100800 */
[----:B------:R-:W-:Y:S01]  /*8dde0*/  STL [R1+0x2dc0], R95 ;  /* 0x002dc05f01007387 */ /* 0x000fe20000100800 */
[----:B------:R-:W-:Y:S01]  /*8ddf0*/  IMAD.MOV.U32 R106, RZ, RZ, R129 ;  /* 0x000000ffff6a7224 */ /* 0x000fe200078e0081 */
[----:B------:R-:W-:Y:S01]  /*8de00*/  MOV R107, R131 ;  /* 0x00000083006b7202 */ /* 0x000fe20000000f00 */
[----:B------:R-:W-:Y:S01]  /*8de10*/  IMAD.MOV.U32 R82, RZ, RZ, R132 ;  /* 0x000000ffff527224 */ /* 0x000fe200078e0084 */
[----:B------:R-:W4:Y:S01]  /*8de20*/  LDL.LU R104, [R1+0x3a4] ;  /* 0x0003a40001687983 */ /* 0x000f220000300800 */
[----:B------:R-:W-:Y:S01]  /*8de30*/  IMAD.MOV.U32 R83, RZ, RZ, R134 ;  /* 0x000000ffff537224 */ /* 0x000fe200078e0086 */
[----:B---3--:R-:W3:Y:S02]  /*8de40*/  LDC.64 R92, c[0x0][0x228] ;  /* 0x00008a00ff5c7b82 */ /* 0x008ee40000000a00 */
[----:B------:R-:W4:Y:S04]  /*8de50*/  LDL.LU R105, [R1+0x3ac] ;  /* 0x0003ac0001697983 */ /* 0x000f280000300800 */
[----:B--2---:R-:W-:Y:S02]  /*8de60*/  STSM.16.M88.4 [R11], R100 ;  /* 0x000000640b007844 */ /* 0x004fe40000000200 */
[----:B------:R-:W-:Y:S06]  /*8de70*/  BAR.SYNC.DEFER_BLOCKING 0x0 ;  /* 0x0000000000007b1d */ /* 0x000fec0000010000 */
[----:B------:R-:W2:Y:S04]  /*8de80*/  LDL.LU R108, [R1+0xbb0] ;  /* 0x000bb000016c7983 */ /* 0x000ea80000300800 */
[----:B------:R-:W2:Y:S04]  /*8de90*/  LDL.LU R109, [R1+0xbb8] ;  /* 0x000bb800016d7983 */ /* 0x000ea80000300800 */
[----:B------:R-:W2:Y:S04]  /*8dea0*/  LDL.LU R110, [R1+0x7b0] ;  /* 0x0007b000016e7983 */ /* 0x000ea80000300800 */
[----:B------:R-:W2:Y:S04]  /*8deb0*/  LDL.LU R111, [R1+0x7b8] ;  /* 0x0007b800016f7983 */ /* 0x000ea80000300800 */
[----:B------:R-:W1:Y:S01]  /*8dec0*/  LDS.128 R120, [R10] ;  /* 0x000000000a787984 */ /* 0x000e620000000c00 */
[----:B------:R-:W-:Y:S06]  /*8ded0*/  BAR.SYNC.DEFER_BLOCKING 0x0 ;  /* 0x0000000000007b1d */ /* 0x000fec0000010000 */
[----:B-1----:R1:W-:Y:S04]  /*8dee0*/  STL [R1+0x2f1c], R120 ;  /* 0x002f1c7801007387 */ /* 0x0023e80000100800 */
[----:B------:R-:W-:Y:S04]  /*8def0*/  STL [R1+0x2f18], R121 ;  /* 0x002f187901007387 */ /* 0x000fe80000100800 */
[----:B------:R-:W-:Y:S04]  /*8df00*/  STL [R1+0x2f14], R122 ;  /* 0x002f147a01007387 */ /* 0x000fe80000100800 */
[----:B------:R3:W-:Y:S04]  /*8df10*/  STL [R1+0x2f10], R123 ;  /* 0x002f107b01007387 */ /* 0x0007e80000100800 */
[----:B----4-:R-:W-:Y:S01]  /*8df20*/  STSM.16.M88.4 [R11], R104 ;  /* 0x000000680b007844 */ /* 0x010fe20000000200 */
[----:B-1----:R-:W-:Y:S01]  /*8df30*/  IMAD.MOV.U32 R120, RZ, RZ, R12 ;  /* 0x000000ffff787224 */ /* 0x002fe200078e000c */
[----:B---3--:R-:W1:Y:S08]  /*8df40*/  LDC.64 R122, c[0x0][0x228] ;  /* 0x00008a00ff7a7b82 */ /* 0x008e700000000a00 */
[----:B------:R-:W-:Y:S06]  /*8df50*/  BAR.SYNC.DEFER_BLOCKING 0x0 ;  /* 0x0000000000007b1d */ /* 0x000fec0000010000 */
[----:B------:R-:W3:Y:S02]  /*8df60*/  LDS.128 R116, [R10] ;  /* 0x000000000a747984 */ /* 0x000ee40000000c00 */
[----:B------:R-:W-:Y:S06]  /*8df70*/  BAR.SYNC.DEFER_BLOCKING 0x0 ;  /* 0x0000000000007b1d */ /* 0x000fec0000010000 */
[----:B---3--:R-:W-:Y:S04]  /*8df80*/  STL [R1+0x2f2c], R116 ;  /* 0x002f2c7401007387 */ /* 0x008fe80000100800 */
[----:B------:R-:W-:Y:S04]  /*8df90*/  STL [R1+0x2f28], R117 ;  /* 0x002f287501007387 */ /* 0x000fe80000100800 */
[----:B------:R-:W-:Y:S04]  /*8dfa0*/  STL [R1+0x2f24], R118 ;  /* 0x002f247601007387 */ /* 0x000fe80000100800 */
[----:B------:R-:W-:Y:S04]  /*8dfb0*/  STL [R1+0x2f20], R119 ;  /* 0x002f207701007387 */ /* 0x000fe80000100800 */
        /* <DEDUP_REMOVED lines=13> */
[----:B------:R-:W-:Y:S04]  /*8e090*/  STL [R1+0x2db4], R131 ;  /* 0x002db48301007387 */ /* 0x000fe80000100800 */
[----:B---3--:R-:W-:Y:S01]  /*8e0a0*/  STSM.16.M88.4 [R11], R80 ;  /* 0x000000500b007844 */ /* 0x008fe20000000200 */
        /* <DEDUP_REMOVED lines=10> */
[----:B------:R-:W-:Y:S01]  /*8e150*/  BAR.SYNC.DEFER_BLOCKING 0x0 ;  /* 0x0000000000007b1d */ /* 0x000fe20000010000 */
[----:B------:R-:W-:Y:S01]  /*8e160*/  MOV R106, R133 ;  /* 0x00000085006a7202 */ /* 0x000fe20000000f00 */
[----:B------:R-:W-:-:S04]  /*8e170*/  IMAD.MOV.U32 R107, RZ, RZ, R135 ;  /* 0x000000ffff6b7224 */ /* 0x000fc800078e0087 */
        /* <DEDUP_REMOVED lines=22> */
[----:B------:R-:W-:Y:S01]  /*8e2e0*/  IMAD.MOV.U32 R82, RZ, RZ, R136 ;  /* 0x000000ffff527224 */ /* 0x000fe200078e0088 */
[----:B------:R-:W-:-:S04]  /*8e2f0*/  MOV R83, R138 ;  /* 0x0000008a00537202 */ /* 0x000fc80000000f00 */
        /* <DEDUP_REMOVED lines=22> */
[----:B------:R-:W-:-:S02]  /*8e460*/  IMAD.MOV.U32 R106, RZ, RZ, R137 ;  /* 0x000000ffff6a7224 */ /* 0x000fc400078e0089 */
[----:B------:R-:W-:-:S03]  /*8e470*/  IMAD.MOV.U32 R107, RZ, RZ, R139 ;  /* 0x000000ffff6b7224 */ /* 0x000fc600078e008b */
        /* <DEDUP_REMOVED lines=68> */
[----:B--2---:R2:W-:Y:S01]  /*8e8c0*/  STSM.16.M88.4 [R11], R108 ;  /* 0x0000006c0b007844 */ /* 0x0045e20000000200 */
[----:B------:R-:W-:Y:S01]  /*8e8d0*/  BAR.SYNC.DEFER_BLOCKING 0x0 ;  /* 0x0000000000007b1d */ /* 0x000fe20000010000 */
[----:B------:R-:W-:-:S02]  /*8e8e0*/  IMAD.MOV.U32 R82, RZ, RZ, R144 ;  /* 0x000000ffff527224 */ /* 0x000fc400078e0090 */
[----:B------:R-:W-:-:S03]  /*8e8f0*/  IMAD.MOV.U32 R83, RZ, RZ, R146 ;  /* 0x000000ffff537224 */ /* 0x000fc600078e0092 */
[----:B------:R-:W4:Y:S04]  /*8e900*/  LDL.LU R100, [R1+0xbe4] ;  /* 0x000be40001647983 */ /* 0x000f280000300800 */
[----:B------:R-:W4:Y:S01]  /*8e910*/  LDL.LU R101, [R1+0xbec] ;  /* 0x000bec0001657983 */ /* 0x000f220000300800 */
[----:B------:R-:W-:Y:S01]  /*8e920*/  MOV R106, R145 ;  /* 0x00000091006a7202 */ /* 0x000fe20000000f00 */
[----:B------:R-:W-:Y:S01]  /*8e930*/  IMAD.MOV.U32 R107, RZ, RZ, R147 ;  /* 0x000000ffff6b7224 */ /* 0x000fe200078e0093 */
[----:B------:R-:W-:Y:S01]  /*8e940*/  MOV R116, R24 ;  /* 0x0000001800747202 */ /* 0x000fe20000000f00 */
[----:B------:R-:W4:Y:S01]  /*8e950*/  LDL.LU R102, [R1+0x7e4] ;  /* 0x0007e40001667983 */ /* 0x000f220000300800 */
[----:B------:R-:W-:Y:S01]  /*8e960*/  IMAD.MOV.U32 R175, RZ, RZ, R19 ;  /* 0x000000ffffaf7224 */ /* 0x000fe200078e0013 */
[----:B--2---:R-:W2:Y:S02]  /*8e970*/  LDC R108, c[0x0][0x22c] ;  /* 0x00008b00ff6c7b82 */ /* 0x004ea40000000800 */
[----:B------:R-:W4:Y:S04]  /*8e980*/  LDL.LU R103, [R1+0x7ec] ;  /* 0x0007ec0001677983 */ /* 0x000f280000300800 */
[----:B------:R-:W1:Y:S02]  /*8e990*/  LDS.128 R184, [R10] ;  /* 0x000000000ab87984 */ /* 0x000e640000000c00 */
[----:B------:R-:W2:Y:S08]  /*8e9a0*/  LDC.64 R18, c[0x0][0x228] ;  /* 0x00008a00ff127b82 */ /* 0x000eb00000000a00 */
[----:B------:R-:W-:Y:S01]  /*8e9b0*/  BAR.SYNC.DEFER_BLOCKING 0x0 ;  /* 0x0000000000007b1d */ /* 0x000fe20000010000 */
[----:B------:R-:W-:-:S02]  /*8e9c0*/  IMAD.MOV.U32 R118, RZ, RZ, R22 ;  /* 0x000000ffff767224 */ /* 0x000fc400078e0016 */
[----:B------:R-:W-:-:S05]  /*8e9d0*/  IMAD.MOV.U32 R140, RZ, RZ, R34 ;  /* 0x000000ffff8c7224 */ /* 0x000fca00078e0022 */
[----:B------:R-:W2:Y:S01]  /*8e9e0*/  LDC.64 R110, c[0x0][0x228] ;  /* 0x00008a00ff6e7b82 */ /* 0x000ea20000000a00 */
        /* <DEDUP_REMOVED lines=9> */
[----:B------:R-:W-:Y:S04]  /*8ea80*/  STL [R1+0x2fe0], R181 ;  /* 0x002fe0b501007387 */ /* 0x000fe80000100800 */
[----:B------:R-:W-:Y:S04]  /*8ea90*/  STL [R1+0x2fdc], R182 ;  /* 0x002fdcb601007387 */ /* 0x000fe80000100800 */
[----:B------:R-:W-:Y:S04]  /*8eaa0*/  STL [R1+0x2fd8], R183 ;  /* 0x002fd8b701007387 */ /* 0x000fe80000100800 */
[----:B------:R-:W3:Y:S04]  /*8eab0*/  LDL.LU R104, [R1+0x3e4] ;  /* 0x0003e40001687983 */ /* 0x000ee80000300800 */
[----:B------:R-:W3:Y:S04]  /*8eac0*/  LDL.LU R105, [R1+0x3ec] ;  /* 0x0003ec0001697983 */ /* 0x000ee80000300800 */
[----:B------:R-:W2:Y:S04]  /*8ead0*/  LDL.LU R80, [R1+0xbf0] ;  /* 0x000bf00001507983 */ /* 0x000ea80000300800 */
[----:B------:R-:W2:Y:S04]  /*8eae0*/  LDL.LU R81, [R1+0xbf8] ;  /* 0x000bf80001517983 */ /* 0x000ea80000300800 */
[----:B------:R-:W2:Y:S04]  /*8eaf0*/  LDL.LU R82, [R1+0x7f0] ;  /* 0x0007f00001527983 */ /* 0x000ea80000300800 */
[----:B------:R-:W2:Y:S04]  /*8eb00*/  LDL.LU R83, [R1+0x7f8] ;  /* 0x0007f80001537983 */ /* 0x000ea80000300800 */
        /* <DEDUP_REMOVED lines=8> */
[----:B---3--:R1:W-:Y:S01]  /*8eb90*/  STSM.16.M88.4 [R11], R104 ;  /* 0x000000680b007844 */ /* 0x0083e20000000200 */
[----:B------:R-:W-:Y:S01]  /*8eba0*/  BAR.SYNC.DEFER_BLOCKING 0x0 ;  /* 0x0000000000007b1d */ /* 0x000fe20000010000 */
[----:B--2---:R-:W-:-:S02]  /*8ebb0*/  IMAD.MOV.U32 R16, RZ, RZ, R19 ;  /* 0x000000ffff107224 */ /* 0x004fc400078e0013 */
[----:B------:R-:W-:-:S05]  /*8ebc0*/  IMAD.MOV.U32 R119, RZ, RZ, R18 ;  /* 0x000000ffff777224 */ /* 0x000fca00078e0012 */
[----:B------:R-:W2:Y:S08]  /*8ebd0*/  LDC.64 R18, c[0x0][0x228] ;  /* 0x00008a00ff127b82 */ /* 0x000eb00000000a00 */
[----:B-1----:R-:W1:Y:S01]  /*8ebe0*/  LDC R104, c[0x0][0x228] ;  /* 0x00008a00ff687b82 */ /* 0x002e620000000800 */
[----:B------:R-:W-:Y:S02]  /*8ebf0*/  MOV R182, R38 ;  /* 0x0000002600b67202 */ /* 0x000fe40000000f00 */
[----:B------:R-:W-:Y:S01]  /*8ec00*/  MOV R181, R40 ;  /* 0x0000002800b57202 */ /* 0x000fe20000000f00 */
[----:B------:R-:W-:-:S04]  /*8ec10*/  IMAD.MOV.U32 R195, RZ, RZ, R48 ;  /* 0x000000ffffc37224 */ /* 0x000fc800078e0030 */
[----:B------:R-:W3:Y:S01]  /*8ec20*/  LDC R105, c[0x0][0x228] ;  /* 0x00008a00ff697b82 */ /* 0x000ee20000000800 */
[----:B------:R-:W4:Y:S07]  /*8ec30*/  LDS.128 R188, [R10] ;  /* 0x000000000abc7984 */ /* 0x000f2e0000000c00 */
[----:B------:R-:W-:Y:S08]  /*8ec40*/  BAR.SYNC.DEFER_BLOCKING 0x0 ;  /* 0x0000000000007b1d */ /* 0x000ff00000010000 */
[----:B------:R-:W3:Y:S08]  /*8ec50*/  LDC R106, c[0x0][0x22c] ;  /* 0x00008b00ff6a7b82 */ /* 0x000ef00000000800 */
[----:B------:R-:W3:Y:S01]  /*8ec60*/  LDC R107, c[0x0][0x22c] ;  /* 0x00008b00ff6b7b82 */ /* 0x000ee20000000800 */
[----:B------:R2:W-:Y:S07]  /*8ec70*/  STSM.16.M88.4 [R11], R80 ;  /* 0x000000500b007844 */ /* 0x0005ee0000000200 */
[----:B------:R-:W-:Y:S06]  /*8ec80*/  BAR.SYNC.DEFER_BLOCKING 0x0 ;  /* 0x0000000000007b1d */ /* 0x000fec0000010000 */
[----:B----4-:R-:W-:Y:S04]  /*8ec90*/  STL.64 [R1+0x3000], R188 ;  /* 0x003000bc01007387 */ /* 0x010fe80000100a00 */
[----:B------:R-:W-:Y:S04]  /*8eca0*/  STL [R1+0x2ffc], R190 ;  /* 0x002ffcbe01007387 */ /* 0x000fe80000100800 */
[----:B------:R-:W-:Y:S04]  /*8ecb0*/  STL [R1+0x2ff8], R191 ;  /* 0x002ff8bf01007387 */ /* 0x000fe80000100800 */
[----:B--2---:R-:W2:Y:S04]  /*8ecc0*/  LDL.LU R80, [R1+0x3f0] ;  /* 0x0003f00001507983 */ /* 0x004ea80000300800 */
[----:B------:R-:W2:Y:S04]  /*8ecd0*/  LDL.LU R81, [R1+0x3f8] ;  /* 0x0003f80001517983 */ /* 0x000ea80000300800 */
[----:B------:R-:W4:Y:S04]  /*8ece0*/  LDS.128 R144, [R10] ;  /* 0x000000000a907984 */ /* 0x000f280000000c00 */
[----:B----4-:R-:W-:Y:S04]  /*8ecf0*/  STL.64 [R1+0x3010], R144 ;  /* 0x0030109001007387 */ /* 0x010fe80000100a00 */
[----:B------:R-:W-:Y:S04]  /*8ed00*/  STL.64 [R1+0x3008], R146 ;  /* 0x0030089201007387 */ /* 0x000fe80000100a00 */
[----:B------:R-:W4:Y:S04]  /*8ed10*/  LDL.LU R100, [R1+0xbf4] ;  /* 0x000bf40001647983 */ /* 0x000f280000300800 */
[----:B------:R-:W4:Y:S04]  /*8ed20*/  LDL.LU R101, [R1+0xbfc] ;  /* 0x000bfc0001657983 */ /* 0x000f280000300800 */
[----:B------:R-:W4:Y:S04]  /*8ed30*/  LDL.LU R102, [R1+0x7f4] ;  /* 0x0007f40001667983 */ /* 0x000f280000300800 */
[----:B------:R-:W4:Y:S01]  /*8ed40*/  LDL.LU R103, [R1+0x7fc] ;  /* 0x0007fc0001677983 */ /* 0x000f220000300800 */
[----:B------:R-:W-:Y:S01]  /*8ed50*/  BAR.SYNC.DEFER_BLOCKING 0x0 ;  /* 0x0000000000007b1d */ /* 0x000fe20000010000 */
[----:B------:R-:W-:Y:S01]  /*8ed60*/  IMAD.MOV.U32 R82, RZ, RZ, R148 ;  /* 0x000000ffff527224 */ /* 0x000fe200078e0094 */
[----:B------:R-:W-:-:S04]  /*8ed70*/  MOV R83, R150 ;  /* 0x0000009600537202 */ /* 0x000fc80000000f00 */
[----:B------:R-:W3:Y:S04]  /*8ed80*/  LDL.LU R13, [R1+0xe10] ;  /* 0x000e1000010d7983 */ /* 0x000ee80000300800 */
[----:B--2---:R2:W-:Y:S01]  /*8ed90*/  STSM.16.M88.4 [R11], R80 ;  /* 0x000000500b007844 */ /* 0x0045e20000000200 */
[----:B------:R-:W-:Y:S01]  /*8eda0*/  BAR.SYNC.DEFER_BLOCKING 0x0 ;  /* 0x0000000000007b1d */ /* 0x000fe20000010000 */
[----:B------:R-:W-:-:S07]  /*8edb0*/  IMAD.MOV.U32 R252, RZ, RZ, R19 ;  /* 0x000000fffffc7224 */ /* 0x000fce00078e0013 */
[----:B--2---:R-:W2:Y:S01]  /*8edc0*/  LDC.64 R80, c[0x0][0x228] ;  /* 0x00008a00ff507b82 */ /* 0x004ea20000000a00 */
[----:B------:R-:W1:Y:S07]  /*8edd0*/  LDS.128 R196, [R10] ;  /* 0x000000000ac47984 */ /* 0x000e6e0000000c00 */
[----:B------:R-:W-:Y:S06]  /*8ede0*/  BAR.SYNC.DEFER_BLOCKING 0x0 ;  /* 0x0000000000007b1d */ /* 0x000fec0000010000 */
[----:B----4-:R4:W-:Y:S04]  /*8edf0*/  STSM.16.M88.4 [R11], R100 ;  /* 0x000000640b007844 */ /* 0x0109e80000000200 */
[----:B-1----:R-:W-:Y:S01]  /*8ee00*/  STL.64 [R1+0x3018], R198 ;  /* 0x003018c601007387 */ /* 0x002fe20000100a00 */
[----:B------:R-:W-:Y:S06]  /*8ee10*/  BAR.SYNC.DEFER_BLOCKING 0x0 ;  /* 0x0000000000007b1d */ /* 0x000fec0000010000 */
[----:B----4-:R-:W4:Y:S04]  /*8ee20*/  LDL.LU R100, [R1+0x3f4] ;  /* 0x0003f40001647983 */ /* 0x010f280000300800 */
[----:B------:R-:W4:Y:S04]  /*8ee30*/  LDL.LU R101, [R1+0x3fc] ;  /* 0x0003fc0001657983 */ /* 0x000f280000300800 */
[----:B------:R-:W3:Y:S04]  /*8ee40*/  LDL.LU R20, [R1+0xe00] ;  /* 0x000e000001147983 */ /* 0x000ee80000300800 */
[----:B------:R-:W3:Y:S04]  /*8ee50*/  LDL.LU R12, [R1+0x800] ;  /* 0x00080000010c7983 */ /* 0x000ee80000300800 */
[----:B------:R-:W1:Y:S01]  /*8ee60*/  LDS.128 R200, [R10] ;  /* 0x000000000ac87984 */ /* 0x000e620000000c00 */
[----:B------:R-:W-:Y:S01]  /*8ee70*/  IMAD.MOV.U32 R102, RZ, RZ, R149 ;  /* 0x000000ffff667224 */ /* 0x000fe200078e0095 */
[----:B------:R-:W-:Y:S01]  /*8ee80*/  MOV R103, R151 ;  /* 0x0000009700677202 */ /* 0x000fe20000000f00 */
[----:B------:R-:W-:Y:S01]  /*8ee90*/  BAR.SYNC.DEFER_BLOCKING 0x0 ;  /* 0x0000000000007b1d */ /* 0x000fe20000010000 */
[----:B------:R-:W-:-:S07]  /*8eea0*/  IMAD.MOV.U32 R19, RZ, RZ, R23 ;  /* 0x000000ffff137224 */ /* 0x000fce00078e0017 */
[----:B------:R-:W1:Y:S01]  /*8eeb0*/  LDC.64 R22, c[0x0][0x228] ;  /* 0x00008a00ff167b82 */ /* 0x000e620000000a00 */
[----:B--2---:R-:W-:Y:S02]  /*8eec0*/  ISETP.LT.AND P4, PT, R9, R80, !P4 ;  /* 0x000000500900720c */ /* 0x004fe40006781270 */
[----:B------:R-:W-:Y:S02]  /*8eed0*/  ISETP.LT.AND P5, PT, R7, R104, !P6 ;  /* 0x000000680700720c */ /* 0x000fe400077a1270 */
[----:B------:R-:W-:Y:S02]  /*8eee0*/  ISETP.LT.AND P6, PT, R9, R15, !P6 ;  /* 0x0000000f0900720c */ /* 0x000fe400077c1270 */
[----:B------:R-:W-:Y:S01]  /*8eef0*/  MOV R14, R18 ;  /* 0x00000012000e7202 */ /* 0x000fe20000000f00 */
[----:B------:R-:W2:Y:S01]  /*8ef00*/  LDC R104, c[0x0][0x228] ;  /* 0x00008a00ff687b82 */ /* 0x000ea20000000800 */
[----:B-1----:R-:W-:Y:S01]  /*8ef10*/  IMAD.MOV.U32 R15, RZ, RZ, R22 ;  /* 0x000000ffff0f7224 */ /* 0x002fe200078e0016 */
[----:B----4-:R1:W-:Y:S02]  /*8ef20*/  STSM.16.M88.4 [R11], R100 ;  /* 0x000000640b007844 */ /* 0x0103e40000000200 */
[----:B-1----:R-:W-:-:S04]  /*8ef30*/  IMAD R11, R6, R0, RZ ;  /* 0x00000000060b7224 */ /* 0x002fc800078e02ff */
[----:B------:R-:W1:Y:S01]  /*8ef40*/  LDC R102, c[0x0][0x228] ;  /* 0x00008a00ff667b82 */ /* 0x000e620000000800 */
[----:B------:R-:W-:-:S07]  /*8ef50*/  IMAD.WIDE R82, R11, 0x4, R2 ;  /* 0x000000040b527825 */ /* 0x000fce00078e0202 */
[----:B------:R-:W-:Y:S08]  /*8ef60*/  BAR.SYNC.DEFER_BLOCKING 0x0 ;  /* 0x0000000000007b1d */ /* 0x000ff00000010000 */
[----:B------:R-:W4:Y:S01]  /*8ef70*/  LDC R103, c[0x0][0x228] ;  /* 0x00008a00ff677b82 */ /* 0x000f220000000800 */
[----:B---3--:R3:W-:Y:S04]  /*8ef80*/  @P0 STG.E desc[UR60][R82.64], R13 ;  /* 0x0000000d52000986 */ /* 0x0087e8000c10193c */
[----:B---3--:R-:W3:Y:S01]  /*8ef90*/  LDL.LU R13, [R1+0xc00] ;  /* 0x000c0000010d7983 */ /* 0x008ee20000300800 */
[----:B------:R-:W-:-:S03]  /*8efa0*/  IMAD.WIDE R82, R11, 0x4, R4 ;  /* 0x000000040b527825 */ /* 0x000fc600078e0204 */
[----:B------:R-:W2:Y:S04]  /*8efb0*/  LDL.LU R22, [R1+0xe14] ;  /* 0x000e140001167983 */ /* 0x000ea80000300800 */
[----:B------:R1:W-:Y:S04]  /*8efc0*/  @P4 STG.E desc[UR60][R82.64], R20 ;  /* 0x0000001452004986 */ /* 0x0003e8000c10193c */
[----:B-1----:R-:W4:Y:S01]  /*8efd0*/  LDL.LU R20, [R1+0xe04] ;  /* 0x000e040001147983 */ /* 0x002f220000300800 */
[----:B------:R-:W-:Y:S02]  /*8efe0*/  ISETP.GE.AND P0, PT, R8, R17, PT ;  /* 0x000000110800720c */ /* 0x000fe40003f06270 */
[----:B------:R-:W-:-:S05]  /*8eff0*/  IADD3 R8, R11, R0, RZ ;  /* 0x000000000b087210 */ /* 0x000fca0007ffe0ff */
[----:B------:R-:W-:-:S05]  /*8f000*/  IMAD.WIDE R100, R8, 0x4, R2 ;  /* 0x0000000408647825 */ /* 0x000fca00078e0202 */
[----:B------:R1:W-:Y:S01]  /*8f010*/  @P5 STG.E desc[UR60][R100.64], R12 ;  /* 0x0000000c64005986 */ /* 0x0003e2000c10193c */
[----:B------:R-:W-:Y:S02]  /*8f020*/  ISETP.LT.AND P5, PT, R7, R102, !P0 ;  /* 0x000000660700720c */ /* 0x000fe400047a1270 */
[----:B------:R-:W-:Y:S01]  /*8f030*/  ISETP.LT.AND P0, PT, R9, R14, !P0 ;  /* 0x0000000e0900720c */ /* 0x000fe20004701270 */
[----:B------:R-:W-:Y:S01]  /*8f040*/  IMAD.WIDE R82, R8, 0x4, R4 ;  /* 0x0000000408527825 */ /* 0x000fe200078e0204 */
[----:B------:R-:W4:Y:S01]  /*8f050*/  LDL.LU R14, [R1+0x804] ;  /* 0x00080400010e7983 */ /* 0x000f220000300800 */
[----:B------:R-:W-:Y:S01]  /*8f060*/  IADD3 R11, R6, 0x3, RZ ;  /* 0x00000003060b7810 */ /* 0x000fe20007ffe0ff */
[----:B------:R-:W4:Y:S01]  /*8f070*/  LDC R102, c[0x0][0x228] ;  /* 0x00008a00ff667b82 */ /* 0x000f220000000800 */
[----:B------:R-:W-:-:S04]  /*8f080*/  IMAD.IADD R8, R8, 0x1, R0 ;  /* 0x0000000108087824 */ /* 0x000fc800078e0200 */
[----:B-1----:R-:W-:Y:S01]  /*8f090*/  IMAD.WIDE R100, R8, 0x4, R4 ;  /* 0x0000000408647825 */ /* 0x002fe200078e0204 */
[----:B------:R-:W-:Y:S02]  /*8f0a0*/  ISETP.GE.AND P4, PT, R11, R16, PT ;  /* 0x000000100b00720c */ /* 0x000fe40003f86270 */
[----:B------:R-:W1:Y:S01]  /*8f0b0*/  LDC.64 R16, c[0x0][0x228] ;  /* 0x00008a00ff107b82 */ /* 0x000e620000000a00 */
[----:B------:R-:W-:Y:S01]  /*8f0c0*/  VIADD R11, R6, 0x4 ;  /* 0x00000004060b7836 */ /* 0x000fe20000000000 */
[----:B-1----:R-:W-:Y:S01]  /*8f0d0*/  MOV R12, R17 ;  /* 0x00000011000c7202 */ /* 0x002fe20000000f00 */
[----:B---3--:R1:W-:Y:S04]  /*8f0e0*/  @P6 STG.E desc[UR60][R82.64], R13 ;  /* 0x0000000d52006986 */ /* 0x0083e8000c10193c */
[----:B-1----:R-:W3:Y:S04]  /*8f0f0*/  LDL.LU R13, [R1+0xc04] ;  /* 0x000c0400010d7983 */ /* 0x002ee80000300800 */
[----:B------:R-:W3:Y:S01]  /*8f100*/  LDL.LU R21, [R1+0xe18] ;  /* 0x000e180001157983 */ /* 0x000ee20000300800 */
[----:B------:R-:W-:-:S05]  /*8f110*/  IMAD.WIDE R82, R8, 0x4, R2 ;  /* 0x0000000408527825 */ /* 0x000fca00078e0202 */
[----:B--2---:R-:W-:Y:S04]  /*8f120*/  @P5 STG.E desc[UR60][R82.64], R22 ;  /* 0x0000001652005986 */ /* 0x004fe8000c10193c */
[----:B----4-:R1:W-:Y:S04]  /*8f130*/  @P0 STG.E desc[UR60][R100.64], R20 ;  /* 0x0000001464000986 */ /* 0x0103e8000c10193c */
[----:B-1----:R-:W2:Y:S01]  /*8f140*/  LDL.LU R20, [R1+0xe08] ;  /* 0x000e080001147983 */ /* 0x002ea20000300800 */
[----:B------:R-:W-:Y:S01]  /*8f150*/  ISETP.LT.AND P6, PT, R7, R103, !P4 ;  /* 0x000000670700720c */ /* 0x000fe200067c1270 */
[----:B------:R-:W-:Y:S01]  /*8f160*/  IMAD.IADD R8, R8, 0x1, R0 ;  /* 0x0000000108087824 */ /* 0x000fe200078e0200 */
[----:B------:R-:W-:Y:S01]  /*8f170*/  ISETP.GE.AND P5, PT, R11, R19, PT ;  /* 0x000000130b00720c */ /* 0x000fe20003fa6270 */
[----:B------:R-:W-:Y:S01]  /*8f180*/  VIADD R11, R6, 0x5 ;  /* 0x00000005060b7836 */ /* 0x000fe20000000000 */
[----:B------:R-:W1:Y:S01]  /*8f190*/  LDC R103, c[0x0][0x228] ;  /* 0x00008a00ff677b82 */ /* 0x000e620000000800 */
[----:B------:R-:W-:-:S08]  /*8f1a0*/  IMAD.WIDE R82, R8, 0x4, R2 ;  /* 0x0000000408527825 */ /* 0x000fd000078e0202 */
[----:B------:R4:W-:Y:S01]  /*8f1b0*/  @P6 STG.E desc[UR60][R82.64], R14 ;  /* 0x0000000e52006986 */ /* 0x0009e2000c10193c */
[----:B------:R-:W-:-:S03]  /*8f1c0*/  ISETP.GE.AND P6, PT, R11, R12, PT ;  /* 0x0000000c0b00720c */ /* 0x000fc60003fc6270 */
[----:B------:R-:W2:Y:S01]  /*8f1d0*/  LDL.LU R12, [R1+0x808] ;  /* 0x00080800010c7983 */ /* 0x000ea20000300800 */
[----:B------:R-:W-:Y:S02]  /*8f1e0*/  IMAD.MOV.U32 R117, RZ, RZ, R16 ;  /* 0x000000ffff757224 */ /* 0x000fe400078e0010 */
[----:B------:R-:W4:Y:S01]  /*8f1f0*/  LDC.64 R16, c[0x0][0x228] ;  /* 0x00008a00ff107b82 */ /* 0x000f220000000a00 */
[----:B------:R-:W-:-:S07]  /*8f200*/  IMAD.MOV.U32 R174, RZ, RZ, R23 ;  /* 0x000000ffffae7224 */ /* 0x000fce00078e0017 */
[----:B------:R-:W1:Y:S01]  /*8f210*/  LDC.64 R22, c[0x0][0x228] ;  /* 0x00008a00ff167b82 */ /* 0x000e620000000a00 */
[----:B------:R-:W-:Y:S02]  /*8f220*/  ISETP.LT.AND P4, PT, R9, R15, !P4 ;  /* 0x0000000f0900720c */ /* 0x000fe40006781270 */
[----:B----4-:R-:W-:Y:S01]  /*8f230*/  MOV R173, R17 ;  /* 0x0000001100ad7202 */ /* 0x010fe20000000f00 */
[----:B------:R-:W-:-:S04]  /*8f240*/  IMAD.MOV.U32 R17, RZ, RZ, R25 ;  /* 0x000000ffff117224 */ /* 0x000fc800078e0019 */
[----:B------:R-:W4:Y:S01]  /*8f250*/  LDC.64 R24, c[0x0][0x228] ;  /* 0x00008a00ff187b82 */ /* 0x000f220000000a00 */
[----:B-1----:R-:W-:Y:S01]  /*8f260*/  MOV R15, R23 ;  /* 0x00000017000f7202 */ /* 0x002fe20000000f00 */
[----:B------:R-:W-:-:S06]  /*8f270*/  IMAD.MOV.U32 R128, RZ, RZ, R22 ;  /* 0x000000ffff807224 */ /* 0x000fcc00078e0016 */
[----:B------:R-:W1:Y:S01]  /*8f280*/  LDC.64 R22, c[0x0][0x228] ;  /* 0x00008a00ff167b82 */ /* 0x000e620000000a00 */
[----:B------:R-:W-:Y:S01]  /*8f290*/  ISETP.LT.AND P0, PT, R7, R104, !P5 ;  /* 0x000000680700720c */ /* 0x000fe20006f01270 */
[C---:B------:R-:W-:Y:S02]  /*8f2a0*/  IMAD.IADD R11, R8.reuse, 0x1, R0 ;  /* 0x00000001080b7824 */ /* 0x040fe400078e0200 */
[----:B------:R-:W-:-:S04]  /*8f2b0*/  IMAD.WIDE R82, R8, 0x4, R4 ;  /* 0x0000000408527825 */ /* 0x000fc800078e0204 */
[----:B------:R-:W-:Y:S01]  /*8f2c0*/  IMAD.MOV.U32 R18, RZ, RZ, R16 ;  /* 0x000000ffff127224 */ /* 0x000fe200078e0010 */
[----:B------:R-:W2:Y:S01]  /*8f2d0*/  LDC R104, c[0x0][0x228] ;  /* 0x00008a00ff687b82 */ /* 0x000ea20000000800 */
[----:B------:R-:W-:-:S04]  /*8f2e0*/  IMAD.WIDE R100, R11, 0x4, R2 ;  /* 0x000000040b647825 */ /* 0x000fc800078e0202 */
[----:B------:R-:W-:Y:S01]  /*8f2f0*/  VIADD R8, R6, 0x6 ;  /* 0x0000000606087836 */ /* 0x000fe20000000000 */
[----:B----4-:R-:W-:Y:S02]  /*8f300*/  MOV R16, R24 ;  /* 0x0000001800107202 */ /* 0x010fe40000000f00 */
[----:B-1----:R-:W-:Y:S01]  /*8f310*/  MOV R14, R22 ;  /* 0x00000016000e7202 */ /* 0x002fe20000000f00 */
[----:B------:R-:W-:Y:S02]  /*8f320*/  IMAD.MOV.U32 R163, RZ, RZ, R23 ;  /* 0x000000ffffa37224 */ /* 0x000fe400078e0017 */
[----:B------:R-:W1:Y:S01]  /*8f330*/  LDC.64 R22, c[0x0][0x228] ;  /* 0x00008a00ff167b82 */ /* 0x000e620000000a00 */
[----:B------:R-:W-:Y:S01]  /*8f340*/  ISETP.LT.AND P5, PT, R9, R18, !P5 ;  /* 0x000000120900720c */ /* 0x000fe20006fa1270 */
[----:B---3--:R3:W-:Y:S01]  /*8f350*/  @P4 STG.E desc[UR60][R82.64], R13 ;  /* 0x0000000d52004986 */ /* 0x0087e2000c10193c */
[----:B------:R-:W-:Y:S02]  /*8f360*/  ISETP.LT.AND P4, PT, R7, R103, !P6 ;  /* 0x000000670700720c */ /* 0x000fe40007781270 */
[----:B------:R-:W-:Y:S01]  /*8f370*/  ISETP.LT.AND P6, PT, R9, R16, !P6 ;  /* 0x000000100900720c */ /* 0x000fe200077c1270 */
[----:B------:R-:W-:Y:S01]  /*8f380*/  @P0 STG.E desc[UR60][R100.64], R21 ;  /* 0x0000001564000986 */ /* 0x000fe2000c10193c */
[----:B------:R-:W-:Y:S01]  /*8f390*/  ISETP.GE.AND P0, PT, R8, R17, PT ;  /* 0x000000110800720c */ /* 0x000fe20003f06270 */
[----:B------:R-:W-:Y:S01]  /*8f3a0*/  IMAD.MOV.U32 R121, RZ, RZ, R25 ;  /* 0x000000ffff797224 */ /* 0x000fe200078e0019 */
[----:B------:R-:W4:Y:S01]  /*8f3b0*/  LDC.64 R16, c[0x0][0x228] ;  /* 0x00008a00ff107b82 */ /* 0x000f220000000a00 */
[----:B---3--:R-:W3:Y:S01]  /*8f3c0*/  LDL.LU R13, [R1+0xc08] ;  /* 0x000c0800010d7983 */ /* 0x008ee20000300800 */
[C---:B------:R-:W-:Y:S01]  /*8f3d0*/  IMAD.WIDE R82, R11.reuse, 0x4, R4 ;  /* 0x000000040b527825 */ /* 0x040fe200078e0204 */
[----:B------:R-:W-:-:S05]  /*8f3e0*/  IADD3 R8, R11, R0, RZ ;  /* 0x000000000b087210 */ /* 0x000fca0007ffe0ff */
[----:B------:R-:W4:Y:S01]  /*8f3f0*/  LDC.64 R24, c[0x0][0x228] ;  /* 0x00008a00ff187b82 */ /* 0x000f220000000a00 */
[----:B-1----:R-:W-:-:S07]  /*8f400*/  IMAD.MOV.U32 R162, RZ, RZ, R23 ;  /* 0x000000ffffa27224 */ /* 0x002fce00078e0017 */
[----:B------:R-:W1:Y:S01]  /*8f410*/  LDC R103, c[0x0][0x228] ;  /* 0x00008a00ff677b82 */ /* 0x000e620000000800 */
[----:B--2---:R2:W-:Y:S01]  /*8f420*/  @P5 STG.E desc[UR60][R82.64], R20 ;  /* 0x0000001452005986 */ /* 0x0045e2000c10193c */
[----:B----4-:R-:W-:Y:S02]  /*8f430*/  IMAD.MOV.U32 R126, RZ, RZ, R16 ;  /* 0x000000ffff7e7224 */ /* 0x010fe400078e0010 */
[----:B------:R-:W-:Y:S02]  /*8f440*/  IMAD.MOV.U32 R16, RZ, RZ, R22 ;  /* 0x000000ffff107224 */ /* 0x000fe400078e0016 */
[----:B------:R-:W4:Y:S04]  /*8f450*/  LDL.LU R22, [R1+0xe1c] ;  /* 0x000e1c0001167983 */ /* 0x000f280000300800 */
[----:B--2---:R-:W2:Y:S01]  /*8f460*/  LDL.LU R20, [R1+0xe0c] ;  /* 0x000e0c0001147983 */ /* 0x004ea20000300800 */
[----:B------:R-:W-:-:S05]  /*8f470*/  IMAD.WIDE R100, R8, 0x4, R2 ;  /* 0x0000000408647825 */ /* 0x000fca00078e0202 */
[----:B------:R1:W-:Y:S01]  /*8f480*/  @P4 STG.E desc[UR60][R100.64], R12 ;  /* 0x0000000c64004986 */ /* 0x0003e2000c10193c */
[----:B------:R-:W-:Y:S02]  /*8f490*/  ISETP.LT.AND P4, PT, R7, R102, !P0 ;  /* 0x000000660700720c */ /* 0x000fe40004781270 */
[----:B------:R-:W-:Y:S01]  /*8f4a0*/  ISETP.LT.AND P0, PT, R9, R14, !P0 ;  /* 0x0000000e0900720c */ /* 0x000fe20004701270 */
[----:B------:R-:W-:Y:S01]  /*8f4b0*/  IMAD.WIDE R82, R8, 0x4, R4 ;  /* 0x0000000408527825 */ /* 0x000fe200078e0204 */
[----:B------:R-:W2:Y:S01]  /*8f4c0*/  LDL.LU R14, [R1+0x80c] ;  /* 0x00080c00010e7983 */ /* 0x000ea20000300800 */
[----:B------:R-:W-:Y:S01]  /*8f4d0*/  IADD3 R11, R6, 0x7, RZ ;  /* 0x00000007060b7810 */ /* 0x000fe20007ffe0ff */
[----:B------:R-:W2:Y:S01]  /*8f4e0*/  LDC R102, c[0x0][0x228] ;  /* 0x00008a00ff667b82 */ /* 0x000ea20000000800 */
[----:B------:R-:W-:-:S04]  /*8f4f0*/  IMAD.IADD R8, R8, 0x1, R0 ;  /* 0x0000000108087824 */ /* 0x000fc800078e0200 */
[----:B-1----:R-:W-:Y:S01]  /*8f500*/  IMAD.WIDE R100, R8, 0x4, R4 ;  /* 0x0000000408647825 */ /* 0x002fe200078e0204 */
[----:B------:R-:W-:-:S03]  /*8f510*/  ISETP.GE.AND P5, PT, R11, R15, PT ;  /* 0x0000000f0b00720c */ /* 0x000fc60003fa6270 */
[----:B------:R-:W-:Y:S02]  /*8f520*/  IMAD.MOV.U32 R19, RZ, RZ, R17 ;  /* 0x000000ffff137224 */ /* 0x000fe400078e0011 */
[----:B------:R-:W-:Y:S01]  /*8f530*/  VIADD R11, R6, 0x8 ;  /* 0x00000008060b7836 */ /* 0x000fe20000000000 */
[----:B------:R-:W-:Y:S01]  /*8f540*/  MOV R12, R25 ;  /* 0x00000019000c7202 */ /* 0x000fe20000000f00 */
[----:B---3--:R1:W-:Y:S04]  /*8f550*/  @P6 STG.E desc[UR60][R82.64], R13 ;  /* 0x0000000d52006986 */ /* 0x0083e8000c10193c */
[----:B-1----:R-:W3:Y:S01]  /*8f560*/  LDL.LU R13, [R1+0xc0c] ;  /* 0x000c0c00010d7983 */ /* 0x002ee20000300800 */
[----:B------:R-:W-:-:S03]  /*8f570*/  IMAD.WIDE R82, R8, 0x4, R2 ;  /* 0x0000000408527825 */ /* 0x000fc600078e0202 */
[----:B------:R-:W3:Y:S04]  /*8f580*/  LDL.LU R21, [R1+0xe20] ;  /* 0x000e200001157983 */ /* 0x000ee80000300800 */
[----:B----4-:R1:W-:Y:S04]  /*8f590*/  @P4 STG.E desc[UR60][R82.64], R22 ;  /* 0x0000001652004986 */ /* 0x0103e8000c10193c */
[----:B--2---:R2:W-:Y:S01]  /*8f5a0*/  @P0 STG.E desc[UR60][R100.64], R20 ;  /* 0x0000001464000986 */ /* 0x0045e2000c10193c */
[----:B------:R-:W-:Y:S01]  /*8f5b0*/  ISETP.LT.AND P6, PT, R7, R104, !P5 ;  /* 0x000000680700720c */ /* 0x000fe20006fc1270 */
[----:B------:R-:W-:Y:S01]  /*8f5c0*/  IMAD.IADD R8, R8, 0x1, R0 ;  /* 0x0000000108087824 */ /* 0x000fe200078e0200 */
[----:B------:R-:W-:Y:S01]  /*8f5d0*/  ISETP.GE.AND P4, PT, R11, R19, PT ;  /* 0x000000130b00720c */ /* 0x000fe20003f86270 */
[----:B-1----:R-:W1:Y:S01]  /*8f5e0*/  LDC.64 R22, c[0x0][0x228] ;  /* 0x00008a00ff167b82 */ /* 0x002e620000000a00 */
[----:B--2---:R-:W2:Y:S01]  /*8f5f0*/  LDL.LU R20, [R1+0xc10] ;  /* 0x000c100001147983 */ /* 0x004ea20000300800 */
[----:B------:R-:W-:-:S06]  /*8f600*/  IMAD.WIDE R82, R8, 0x4, R2 ;  /* 0x0000000408527825 */ /* 0x000fcc00078e0202 */
[----:B------:R-:W4:Y:S01]  /*8f610*/  LDC R104, c[0x0][0x228] ;  /* 0x00008a00ff687b82 */ /* 0x000f220000000800 */
[----:B------:R-:W-:Y:S01]  /*8f620*/  VIADD R11, R6, 0x9 ;  /* 0x00000009060b7836 */ /* 0x000fe20000000000 */
[----:B------:R4:W-:Y:S04]  /*8f630*/  @P6 STG.E desc[UR60][R82.64], R14 ;  /* 0x0000000e52006986 */ /* 0x0009e8000c10193c */
[----:B------:R-:W-:Y:S02]  /*8f640*/  ISETP.GE.AND P6, PT, R11, R12, PT ;  /* 0x0000000c0b00720c */ /* 0x000fe40003fc6270 */
[----:B------:R-:W2:Y:S01]  /*8f650*/  LDL.LU R12, [R1+0x810] ;  /* 0x00081000010c7983 */ /* 0x000ea20000300800 */
[----:B------:R-:W-:Y:S02]  /*8f660*/  IMAD.MOV.U32 R125, RZ, RZ, R24 ;  /* 0x000000ffff7d7224 */ /* 0x000fe400078e0018 */
[----:B------:R-:W4:Y:S01]  /*8f670*/  LDC.64 R24, c[0x0][0x228] ;  /* 0x00008a00ff187b82 */ /* 0x000f220000000a00 */
[----:B------:R-:W-:-:S02]  /*8f680*/  ISETP.LT.AND P5, PT, R9, R16, !P5 ;  /* 0x000000100900720c */ /* 0x000fc40006fa1270 */
[----:B-1----:R-:W-:Y:S01]  /*8f690*/  MOV R16, R23 ;  /* 0x0000001700107202 */ /* 0x002fe20000000f00 */
[----:B------:R-:W-:-:S04]  /*8f6a0*/  IMAD.MOV.U32 R155, RZ, RZ, R22 ;  /* 0x000000ffff9b7224 */ /* 0x000fc800078e0016 */
[----:B------:R-:W1:Y:S01]  /*8f6b0*/  LDC.64 R22, c[0x0][0x228] ;  /* 0x00008a00ff167b82 */ /* 0x000e620000000a00 */
[----:B----4-:R-:W-:Y:S01]  /*8f6c0*/  IMAD.MOV.U32 R18, RZ, RZ, R24 ;  /* 0x000000ffff127224 */ /* 0x010fe200078e0018 */
[----:B------:R-:W-:-:S06]  /*8f6d0*/  MOV R161, R25 ;  /* 0x0000001900a17202 */ /* 0x000fcc0000000f00 */
[----:B------:R-:W4:Y:S01]  /*8f6e0*/  LDC.64 R24, c[0x0][0x228] ;  /* 0x00008a00ff187b82 */ /* 0x000f220000000a00 */
[----:B-1----:R-:W-:Y:S01]  /*8f6f0*/  MOV R14, R22 ;  /* 0x00000016000e7202 */ /* 0x002fe20000000f00 */
[----:B------:R-:W-:-:S06]  /*8f700*/  IMAD.MOV.U32 R131, RZ, RZ, R23 ;  /* 0x000000ffff837224 */ /* 0x000fcc00078e0017 */
[----:B------:R-:W1:Y:S01]  /*8f710*/  LDC.64 R22, c[0x0][0x228] ;  /* 0x00008a00ff167b82 */ /* 0x000e620000000a00 */
[----:B------:R-:W-:-:S04]  /*8f720*/  IMAD.WIDE R82, R8, 0x4, R4 ;  /* 0x0000000408527825 */ /* 0x000fc800078e0204 */
[----:B----4-:R-:W-:Y:S01]  /*8f730*/  IMAD.MOV.U32 R17, RZ, RZ, R25 ;  /* 0x000000ffff117224 */ /* 0x010fe200078e0019 */
[----:B------:R-:W-:Y:S02]  /*8f740*/  MOV R124, R24 ;  /* 0x00000018007c7202 */ /* 0x000fe40000000f00 */
[----:B------:R-:W4:Y:S01]  /*8f750*/  LDC.64 R24, c[0x0][0x228] ;  /* 0x00008a00ff187b82 */ /* 0x000f220000000a00 */
[----:B-1----:R-:W-:Y:S02]  /*8f760*/  IMAD.MOV.U32 R19, RZ, RZ, R23 ;  /* 0x000000ffff137224 */ /* 0x002fe400078e0017 */
[----:B------:R-:W-:-:S05]  /*8f770*/  IMAD.MOV.U32 R154, RZ, RZ, R22 ;  /* 0x000000ffff9a7224 */ /* 0x000fca00078e0016 */
[----:B------:R-:W1:Y:S01]  /*8f780*/  LDC.64 R22, c[0x0][0x228] ;  /* 0x00008a00ff167b82 */ /* 0x000e620000000a00 */
[----:B------:R-:W-:Y:S02]  /*8f790*/  ISETP.LT.AND P0, PT, R7, R103, !P4 ;  /* 0x000000670700720c */ /* 0x000fe40006701270 */
[----:B------:R-:W-:Y:S01]  /*8f7a0*/  ISETP.LT.AND P4, PT, R9, R18, !P4 ;  /* 0x000000120900720c */ /* 0x000fe20006781270 */
[----:B------:R-:W-:-:S04]  /*8f7b0*/  IMAD.IADD R11, R8, 0x1, R0 ;  /* 0x00000001080b7824 */ /* 0x000fc800078e0200 */
[C---:B------:R-:W-:Y:S01]  /*8f7c0*/  IMAD.WIDE R100, R11.reuse, 0x4, R2 ;  /* 0x000000040b647825 */ /* 0x040fe200078e0202 */
[----:B------:R-:W2:Y:S01]  /*8f7d0*/  LDC R103, c[0x0][0x228] ;  /* 0x00008a00ff677b82 */ /* 0x000ea20000000800 */
[----:B----4-:R-:W-:Y:S01]  /*8f7e0*/  MOV R15, R24 ;  /* 0x00000018000f7202 */ /* 0x010fe20000000f00 */
[----:B---3--:R3:W-:Y:S04]  /*8f7f0*/  @P5 STG.E desc[UR60][R82.64], R13 ;  /* 0x0000000d52005986 */ /* 0x0087e8000c10193c */
[----:B---3--:R-:W3:Y:S01]  /*8f800*/  LDL.LU R13, [R1+0x410] ;  /* 0x00041000010d7983 */ /* 0x008ee20000300800 */
[----:B------:R-:W-:Y:S01]  /*8f810*/  IMAD.WIDE R82, R11, 0x4, R4 ;  /* 0x000000040b527825 */ /* 0x000fe200078e0204 */
[----:B------:R-:W-:Y:S02]  /*8f820*/  ISETP.LT.AND P5, PT, R7, R104, !P6 ;  /* 0x000000680700720c */ /* 0x000fe400077a1270 */
[----:B------:R-:W-:Y:S01]  /*8f830*/  ISETP.LT.AND P6, PT, R9, R15, !P6 ;  /* 0x0000000f0900720c */ /* 0x000fe200077c1270 */
[----:B------:R-:W-:Y:S01]  /*8f840*/  @P0 STG.E desc[UR60][R100.64], R21 ;  /* 0x0000001564000986 */ /* 0x000fe2000c10193c */
[----:B-1----:R-:W-:Y:S01]  /*8f850*/  IMAD.MOV.U32 R15, RZ, RZ, R22 ;  /* 0x000000ffff0f7224 */ /* 0x002fe200078e0016 */
[----:B------:R-:W1:Y:S02]  /*8f860*/  LDC R104, c[0x0][0x228] ;  /* 0x00008a00ff687b82 */ /* 0x000e640000000800 */
[----:B------:R-:W4:Y:S04]  /*8f870*/  LDL.LU R22, [R1+0xe24] ;  /* 0x000e240001167983 */ /* 0x000f280000300800 */
[----:B--2---:R2:W-:Y:S04]  /*8f880*/  @P4 STG.E desc[UR60][R82.64], R20 ;  /* 0x0000001452004986 */ /* 0x0045e8000c10193c */
[----:B--2---:R-:W2:Y:S01]  /*8f890*/  LDL.LU R20, [R1+0xc14] ;  /* 0x000c140001147983 */ /* 0x004ea20000300800 */
[----:B------:R-:W-:-:S05]  /*8f8a0*/  VIADD R8, R6, 0xa ;  /* 0x0000000a06087836 */ /* 0x000fca0000000000 */
[----:B------:R-:W-:Y:S02]  /*8f8b0*/  ISETP.GE.AND P0, PT, R8, R17, PT ;  /* 0x000000110800720c */ /* 0x000fe40003f06270 */
[----:B------:R-:W-:-:S05]  /*8f8c0*/  IADD3 R8, R11, R0, RZ ;  /* 0x000000000b087210 */ /* 0x000fca0007ffe0ff */
        /* <DEDUP_REMOVED lines=10> */
[----:B------:R-:W-:Y:S02]  /*8f970*/  ISETP.GE.AND P4, PT, R11, R16, PT ;  /* 0x000000100b00720c */ /* 0x000fe40003f86270 */
[----:B------:R-:W1:Y:S01]  /*8f980*/  LDC.64 R16, c[0x0][0x228] ;  /* 0x00008a00ff107b82 */ /* 0x000e620000000a00 */
[----:B------:R-:W-:Y:S01]  /*8f990*/  VIADD R11, R6, 0xd ;  /* 0x0000000d060b7836 */ /* 0x000fe20000000000 */
[----:B---3--:R3:W-:Y:S04]  /*8f9a0*/  @P6 STG.E desc[UR60][R82.64], R13 ;  /* 0x0000000d52006986 */ /* 0x0087e8000c10193c */
[----:B---3--:R-:W3:Y:S04]  /*8f9b0*/  LDL.LU R13, [R1+0x414] ;  /* 0x00041400010d7983 */ /* 0x008ee80000300800 */
[----:B------:R-:W3:Y:S01]  /*8f9c0*/  LDL.LU R21, [R1+0xe28] ;  /* 0x000e280001157983 */ /* 0x000ee20000300800 */
[----:B------:R-:W-:-:S05]  /*8f9d0*/  IMAD.WIDE R82, R8, 0x4, R2 ;  /* 0x0000000408527825 */ /* 0x000fca00078e0202 */
[----:B----4-:R-:W-:Y:S04]  /*8f9e0*/  @P5 STG.E desc[UR60][R82.64], R22 ;  /* 0x0000001652005986 */ /* 0x010fe8000c10193c */
[----:B--2---:R2:W-:Y:S04]  /*8f9f0*/  @P0 STG.E desc[UR60][R100.64], R20 ;  /* 0x0000001464000986 */ /* 0x0045e8000c10193c */
[----:B--2---:R-:W2:Y:S01]  /*8fa00*/  LDL.LU R20, [R1+0xc18] ;  /* 0x000c180001147983 */ /* 0x004ea20000300800 */
[----:B------:R-:W-:Y:S01]  /*8fa10*/  ISETP.LT.AND P6, PT, R7, R103, !P4 ;  /* 0x000000670700720c */ /* 0x000fe200067c1270 */
[----:B------:R-:W-:Y:S01]  /*8fa20*/  IMAD.IADD R8, R8, 0x1, R0 ;  /* 0x0000000108087824 */ /* 0x000fe200078e0200 */
[----:B------:R-:W-:Y:S01]  /*8fa30*/  ISETP.GE.AND P5, PT, R11, R19, PT ;  /* 0x000000130b00720c */ /* 0x000fe20003fa6270 */
[----:B------:R-:W-:Y:S01]  /*8fa40*/  VIADD R11, R6, 0xe ;  /* 0x0000000e060b7836 */ /* 0x000fe20000000000 */
[----:B-1----:R-:W-:Y:S01]  /*8fa50*/  MOV R12, R17 ;  /* 0x00000011000c7202 */ /* 0x002fe20000000f00 */
[----:B------:R-:W-:Y:S01]  /*8fa60*/  IMAD.WIDE R82, R8, 0x4, R2 ;  /* 0x0000000408527825 */ /* 0x000fe200078e0202 */
[----:B------:R-:W1:Y:S07]  /*8fa70*/  LDC R103, c[0x0][0x228] ;  /* 0x00008a00ff677b82 */ /* 0x000e6e0000000800 */
[----:B------:R4:W-:Y:S01]  /*8fa80*/  @P6 STG.E desc[UR60][R82.64], R14 ;  /* 0x0000000e52006986 */ /* 0x0009e2000c10193c */
[----:B------:R-:W-:-:S03]  /*8fa90*/  ISETP.GE.AND P6, PT, R11, R12, PT ;  /* 0x0000000c0b00720c */ /* 0x000fc60003fc6270 */
[----:B------:R-:W2:Y:S01]  /*8faa0*/  LDL.LU R12, [R1+0x818] ;  /* 0x00081800010c7983 */ /* 0x000ea20000300800 */
[----:B------:R-:W-:Y:S02]  /*8fab0*/  IMAD.MOV.U32 R153, RZ, RZ, R16 ;  /* 0x000000ffff997224 */ /* 0x000fe400078e0010 */
[----:B------:R-:W-:Y:S01]  /*8fac0*/  IMAD.MOV.U32 R127, RZ, RZ, R25 ;  /* 0x000000ffff7f7224 */ /* 0x000fe200078e0019 */
[----:B------:R-:W4:Y:S01]  /*8fad0*/  LDC.64 R16, c[0x0][0x228] ;  /* 0x00008a00ff107b82 */ /* 0x000f220000000a00 */
[----:B------:R-:W-:-:S07]  /*8fae0*/  IMAD.MOV.U32 R130, RZ, RZ, R23 ;  /* 0x000000ffff827224 */ /* 0x000fce00078e0017 */
[----:B------:R-:W1:Y:S08]  /*8faf0*/  LDC.64 R24, c[0x0][0x228] ;  /* 0x00008a00ff187b82 */ /* 0x000e700000000a00 */
[----:B------:R-:W1:Y:S01]  /*8fb00*/  LDC.64 R22, c[0x0][0x228] ;  /* 0x00008a00ff167b82 */ /* 0x000e620000000a00 */
[----:B------:R-:W-:Y:S02]  /*8fb10*/  ISETP.LT.AND P4, PT, R9, R15, !P4 ;  /* 0x0000000f0900720c */ /* 0x000fe40006781270 */
[----:B----4-:R-:W-:Y:S01]  /*8fb20*/  MOV R129, R17 ;  /* 0x0000001100817202 */ /* 0x010fe20000000f00 */
[----:B-1----:R-:W-:Y:S01]  /*8fb30*/  IMAD.MOV.U32 R17, RZ, RZ, R25 ;  /* 0x000000ffff117224 */ /* 0x002fe200078e0019 */
[----:B------:R-:W-:-:S03]  /*8fb40*/  MOV R152, R24 ;  /* 0x0000001800987202 */ /* 0x000fc60000000f00 */
[----:B------:R-:W1:Y:S01]  /*8fb50*/  LDC.64 R24, c[0x0][0x228] ;  /* 0x00008a00ff187b82 */ /* 0x000e620000000a00 */
[----:B------:R-:W-:Y:S01]  /*8fb60*/  MOV R15, R23 ;  /* 0x00000017000f7202 */ /* 0x000fe20000000f00 */
[----:B------:R-:W-:-:S06]  /*8fb70*/  IMAD.MOV.U32 R135, RZ, RZ, R22 ;  /* 0x000000ffff877224 */ /* 0x000fcc00078e0016 */
[----:B------:R-:W4:Y:S01]  /*8fb80*/  LDC.64 R22, c[0x0][0x228] ;  /* 0x00008a00ff167b82 */ /* 0x000f220000000a00 */
[----:B------:R-:W-:Y:S01]  /*8fb90*/  ISETP.LT.AND P0, PT, R7, R104, !P1 ;  /* 0x000000680700720c */ /* 0x000fe20004f01270 */
[C---:B------:R-:W-:Y:S02]  /*8fba0*/  IMAD.IADD R11, R8.reuse, 0x1, R0 ;  /* 0x00000001080b7824 */ /* 0x040fe400078e0200 */
[----:B------:R-:W-:-:S04]  /*8fbb0*/  IMAD.WIDE R82, R8, 0x4, R4 ;  /* 0x0000000408527825 */ /* 0x000fc800078e0204 */
[----:B------:R-:W-:Y:S01]  /*8fbc0*/  IMAD.MOV.U32 R18, RZ, RZ, R16 ;  /* 0x000000ffff127224 */ /* 0x000fe200078e0010 */
[----:B------:R-:W2:Y:S01]  /*8fbd0*/  LDC R104, c[0x0][0x228] ;  /* 0x00008a00ff687b82 */ /* 0x000ea20000000800 */
[----:B------:R-:W-:-:S04]  /*8fbe0*/  IMAD.WIDE R100, R11, 0x4, R2 ;  /* 0x000000040b647825 */ /* 0x000fc800078e0202 */
[----:B------:R-:W-:Y:S01]  /*8fbf0*/  VIADD R8, R6, 0xf ;  /* 0x0000000f06087836 */ /* 0x000fe20000000000 */
[----:B-1----:R-:W-:Y:S02]  /*8fc00*/  MOV R16, R24 ;  /* 0x0000001800107202 */ /* 0x002fe40000000f00 */
[----:B----4-:R-:W-:Y:S01]  /*8fc10*/  MOV R14, R22 ;  /* 0x00000016000e7202 */ /* 0x010fe20000000f00 */
        /* <DEDUP_REMOVED lines=117> */
[----:B------:R-:W1:Y:S03]  /*90370*/  LDC R103, c[0x0][0x228] ;  /* 0x00008a00ff677b82 */ /* 0x000e660000000800 */
[----:B------:R-:W-:-:S04]  /*90380*/  IMAD.MOV.U32 R158, RZ, RZ, R16 ;  /* 0x000000ffff9e7224 */ /* 0x000fc800078e0010 */
[----:B------:R4:W-:Y:S01]  /*90390*/  @P4 STG.E desc[UR60][R82.64], R14 ;  /* 0x0000000e52004986 */ /* 0x0009e2000c10193c */
[----:B------:R-:W-:Y:S01]  /*903a0*/  ISETP.GE.AND P4, PT, R11, R12, PT ;  /* 0x0000000c0b00720c */ /* 0x000fe20003f86270 */
[----:B------:R-:W-:Y:S01]  /*903b0*/  IMAD.MOV.U32 R75, RZ, RZ, R25 ;  /* 0x000000ffff4b7224 */ /* 0x000fe200078e0019 */
[----:B------:R-:W4:Y:S01]  /*903c0*/  LDC.64 R16, c[0x0][0x228] ;  /* 0x00008a00ff107b82 */ /* 0x000f220000000a00 */
[----:B------:R-:W2:Y:S01]  /*903d0*/  LDL.LU R12, [R1+0x428] ;  /* 0x00042800010c7983 */ /* 0x000ea20000300800 */
[----:B------:R-:W-:-:S06]  /*903e0*/  IMAD.MOV.U32 R78, RZ, RZ, R23 ;  /* 0x000000ffff4e7224 */ /* 0x000fcc00078e0017 */
        /* <DEDUP_REMOVED lines=54> */
[----:B------:R-:W-:Y:S02]  /*90750*/  IMAD.MOV.U32 R166, RZ, RZ, R24 ;  /* 0x000000ffffa67224 */ /* 0x000fe400078e0018 */
[----:B------:R-:W1:Y:S01]  /*90760*/  LDC.64 R24, c[0x0][0x228] ;  /* 0x00008a00ff187b82 */ /* 0x000e620000000a00 */
[----:B---3--:R3:W-:Y:S04]  /*90770*/  @P0 STG.E desc[UR60][R82.64], R13 ;  /* 0x0000000d52000986 */ /* 0x0087e8000c10193c */
[----:B---3--:R-:W3:Y:S01]  /*90780*/  LDL.LU R13, [R1+0x82c] ;  /* 0x00082c00010d7983 */ /* 0x008ee20000300800 */
[----:B------:R-:W-:-:S03]  /*90790*/  IMAD.WIDE R82, R8, 0x4, R2 ;  /* 0x0000000408527825 */ /* 0x000fc600078e0202 */
[----:B------:R-:W3:Y:S04]  /*907a0*/  LDL.LU R21, [R1+0xc30] ;  /* 0x000c300001157983 */ /* 0x000ee80000300800 */
[----:B----4-:R4:W-:Y:S04]  /*907b0*/  @P6 STG.E desc[UR60][R82.64], R22 ;  /* 0x0000001652006986 */ /* 0x0109e8000c10193c */
[----:B--2---:R2:W-:Y:S01]  /*907c0*/  @P4 STG.E desc[UR60][R100.64], R20 ;  /* 0x0000001464004986 */ /* 0x0045e2000c10193c */
[----:B------:R-:W-:Y:S01]  /*907d0*/  ISETP.LT.AND P0, PT, R7, R104, !P5 ;  /* 0x000000680700720c */ /* 0x000fe20006f01270 */
[----:B----4-:R-:W4:Y:S02]  /*907e0*/  LDC.64 R22, c[0x0][0x228] ;  /* 0x00008a00ff167b82 */ /* 0x010f240000000a00 */
[----:B--2---:R-:W2:Y:S01]  /*907f0*/  LDL.LU R20, [R1+0x830] ;  /* 0x0008300001147983 */ /* 0x004ea20000300800 */
[----:B------:R-:W-:Y:S01]  /*90800*/  IMAD.IADD R8, R8, 0x1, R0 ;  /* 0x0000000108087824 */ /* 0x000fe200078e0200 */
[----:B------:R-:W-:Y:S01]  /*90810*/  ISETP.GE.AND P6, PT, R11, R19, PT ;  /* 0x000000130b00720c */ /* 0x000fe20003fc6270 */
[----:B------:R-:W-:Y:S01]  /*90820*/  VIADD R11, R6, 0x1a ;  /* 0x0000001a060b7836 */ /* 0x000fe20000000000 */
[----:B-1----:R-:W-:Y:S01]  /*90830*/  MOV R61, R25 ;  /* 0x00000019003d7202 */ /* 0x002fe20000000f00 */
[----:B------:R-:W-:Y:S01]  /*90840*/  IMAD.WIDE R82, R8, 0x4, R2 ;  /* 0x0000000408527825 */ /* 0x000fe200078e0202 */
[----:B------:R-:W1:Y:S04]  /*90850*/  LDC R104, c[0x0][0x228] ;  /* 0x00008a00ff687b82 */ /* 0x000e680000000800 */
[----:B------:R1:W-:Y:S01]  /*90860*/  @P0 STG.E desc[UR60][R82.64], R14 ;  /* 0x0000000e52000986 */ /* 0x0003e2000c10193c */
[----:B------:R-:W-:-:S03]  /*90870*/  ISETP.GE.AND P0, PT, R11, R12, PT ;  /* 0x0000000c0b00720c */ /* 0x000fc60003f06270 */
[----:B------:R-:W2:Y:S01]  /*90880*/  LDL.LU R12, [R1+0x30] ;  /* 0x00003000010c7983 */ /* 0x000ea20000300800 */
[----:B------:R-:W-:Y:S02]  /*90890*/  ISETP.LT.AND P5, PT, R9, R16, !P5 ;  /* 0x000000100900720c */ /* 0x000fe40006fa1270 */
[----:B----4-:R-:W-:Y:S01]  /*908a0*/  MOV R16, R23 ;  /* 0x0000001700107202 */ /* 0x010fe20000000f00 */
[----:B------:R-:W-:Y:S02]  /*908b0*/  IMAD.MOV.U32 R164, RZ, RZ, R22 ;  /* 0x000000ffffa47224 */ /* 0x000fe400078e0016 */
[----:B------:R-:W1:Y:S01]  /*908c0*/  LDC.64 R22, c[0x0][0x228] ;  /* 0x00008a00ff167b82 */ /* 0x000e620000000a00 */
[----:B------:R-:W-:-:S07]  /*908d0*/  IMAD.MOV.U32 R18, RZ, RZ, R24 ;  /* 0x000000ffff127224 */ /* 0x000fce00078e0018 */
[----:B------:R-:W4:Y:S01]  /*908e0*/  LDC.64 R24, c[0x0][0x228] ;  /* 0x00008a00ff187b82 */ /* 0x000f220000000a00 */
[----:B-1----:R-:W-:Y:S01]  /*908f0*/  MOV R14, R22 ;  /* 0x00000016000e7202 */ /* 0x002fe20000000f00 */
[----:B------:R-:W-:-:S06]  /*90900*/  IMAD.MOV.U32 R47, RZ, RZ, R23 ;  /* 0x000000ffff2f7224 */ /* 0x000fcc00078e0017 */
[----:B------:R-:W1:Y:S01]  /*90910*/  LDC.64 R22, c[0x0][0x228] ;  /* 0x00008a00ff167b82 */ /* 0x000e620000000a00 */
[----:B----4-:R-:W-:Y:S01]  /*90920*/  IMAD.MOV.U32 R17, RZ, RZ, R25 ;  /* 0x000000ffff117224 */ /* 0x010fe200078e0019 */
[----:B------:R-:W-:-:S06]  /*90930*/  MOV R165, R24 ;  /* 0x0000001800a57202 */ /* 0x000fcc0000000f00 */
[----:B------:R-:W4:Y:S01]  /*90940*/  LDC.64 R24, c[0x0][0x228] ;  /* 0x00008a00ff187b82 */ /* 0x000f220000000a00 */
[----:B------:R-:W-:Y:S01]  /*90950*/  ISETP.LT.AND P4, PT, R7, R103, !P1 ;  /* 0x000000670700720c */ /* 0x000fe20004f81270 */
[----:B------:R-:W-:Y:S01]  /*90960*/  IMAD.WIDE R82, R8, 0x4, R4 ;  /* 0x0000000408527825 */ /* 0x000fe200078e0204 */
[----:B------:R-:W-:-:S03]  /*90970*/  ISETP.LT.AND P1, PT, R9, R18, !P1 ;  /* 0x000000120900720c */ /* 0x000fc60004f21270 */
[----:B------:R-:W-:Y:S02]  /*90980*/  IMAD.IADD R11, R8, 0x1, R0 ;  /* 0x00000001080b7824 */ /* 0x000fe400078e0200 */
[----:B------:R-:W2:Y:S01]  /*90990*/  LDC R103, c[0x0][0x228] ;  /* 0x00008a00ff677b82 */ /* 0x000ea20000000800 */
[----:B-1----:R-:W-:Y:S02]  /*909a0*/  IMAD.MOV.U32 R19, RZ, RZ, R23 ;  /* 0x000000ffff137224 */ /* 0x002fe400078e0017 */
[----:B------:R-:W-:-:S05]  /*909b0*/  IMAD.MOV.U32 R139, RZ, RZ, R22 ;  /* 0x000000ffff8b7224 */ /* 0x000fca00078e0016 */
[----:B------:R-:W1:Y:S01]  /*909c0*/  LDC.64 R22, c[0x0][0x228] ;  /* 0x00008a00ff167b82 */ /* 0x000e620000000a00 */
[----:B------:R-:W-:Y:S01]  /*909d0*/  IMAD.WIDE R100, R11, 0x4, R2 ;  /* 0x000000040b647825 */ /* 0x000fe200078e0202 */
[----:B----4-:R-:W-:Y:S01]  /*909e0*/  MOV R15, R24 ;  /* 0x00000018000f7202 */ /* 0x010fe20000000f00 */
[----:B---3--:R3:W-:Y:S01]  /*909f0*/  @P5 STG.E desc[UR60][R82.64], R13 ;  /* 0x0000000d52005986 */ /* 0x0087e2000c10193c */
[----:B------:R-:W-:Y:S02]  /*90a00*/  ISETP.LT.AND P5, PT, R7, R104, !P6 ;  /* 0x000000680700720c */ /* 0x000fe400077a1270 */
[----:B------:R-:W-:Y:S01]  /*90a10*/  ISETP.LT.AND P6, PT, R9, R15, !P6 ;  /* 0x0000000f0900720c */ /* 0x000fe200077c1270 */
[----:B------:R-:W-:Y:S01]  /*90a20*/  @P4 STG.E desc[UR60][R100.64], R21 ;  /* 0x0000001564004986 */ /* 0x000fe2000c10193c */
[----:B-1----:R-:W-:Y:S01]  /*90a30*/  IMAD.MOV.U32 R15, RZ, RZ, R22 ;  /* 0x000000ffff0f7224 */ /* 0x002fe200078e0016 */
[----:B------:R-:W1:Y:S02]  /*90a40*/  LDC R104, c[0x0][0x228] ;  /* 0x00008a00ff687b82 */ /* 0x000e640000000800 */
[----:B---3--:R-:W3:Y:S01]  /*90a50*/  LDL.LU R13, [R1+0x20] ;  /* 0x00002000010d7983 */ /* 0x008ee20000300800 */
[----:B------:R-:W-:-:S03]  /*90a60*/  IMAD.WIDE R82, R11, 0x4, R4 ;  /* 0x000000040b527825 */ /* 0x000fc600078e0204 */
        /* <DEDUP_REMOVED lines=20> */
[----:B---3--:R-:W3:Y:S01]  /*90bb0*/  LDL.LU R13, [R1+0x24] ;  /* 0x00002400010d7983 */ /* 0x008ee20000300800 */
[----:B------:R-:W-:-:S03]  /*90bc0*/  IMAD.WIDE R82, R8, 0x4, R2 ;  /* 0x0000000408527825 */ /* 0x000fc600078e0202 */
[----:B------:R-:W3:Y:S04]  /*90bd0*/  LDL.LU R21, [R1+0xc38] ;  /* 0x000c380001157983 */ /* 0x000ee80000300800 */
        /* <DEDUP_REMOVED lines=8> */
[----:B------:R-:W-:-:S04]  /*90c60*/  IMAD.WIDE R82, R8, 0x4, R2 ;  /* 0x0000000408527825 */ /* 0x000fc800078e0202 */
[----:B------:R-:W-:Y:S01]  /*90c70*/  IMAD.MOV.U32 R138, RZ, RZ, R16 ;  /* 0x000000ffff8a7224 */ /* 0x000fe200078e0010 */
[----:B------:R-:W-:Y:S01]  /*90c80*/  ISETP.LT.AND P0, PT, R7, R104, !P1 ;  /* 0x000000680700720c */ /* 0x000fe20004f01270 */
[----:B------:R-:W1:Y:S02]  /*90c90*/  LDC.64 R16, c[0x0][0x228] ;  /* 0x00008a00ff107b82 */ /* 0x000e640000000a00 */
[----:B------:R4:W-:Y:S01]  /*90ca0*/  @P6 STG.E desc[UR60][R82.64], R14 ;  /* 0x0000000e52006986 */ /* 0x0009e2000c10193c */
[----:B------:R-:W-:-:S03]  /*90cb0*/  ISETP.GE.AND P6, PT, R11, R12, PT ;  /* 0x0000000c0b00720c */ /* 0x000fc60003fc6270 */
[----:B------:R-:W2:Y:S01]  /*90cc0*/  LDL.LU R12, [R1+0x38] ;  /* 0x00003800010c7983 */ /* 0x000ea20000300800 */
[----:B------:R-:W-:Y:S01]  /*90cd0*/  ISETP.LT.AND P4, PT, R9, R15, !P4 ;  /* 0x0000000f0900720c */ /* 0x000fe20006781270 */
[C---:B------:R-:W-:Y:S01]  /*90ce0*/  IMAD.IADD R11, R8.reuse, 0x1, R0 ;  /* 0x00000001080b7824 */ /* 0x040fe200078e0200 */
[----:B------:R-:W2:Y:S01]  /*90cf0*/  LDC R103, c[0x0][0x228] ;  /* 0x00008a00ff677b82 */ /* 0x000ea20000000800 */
[----:B----4-:R-:W-:-:S07]  /*90d00*/  IMAD.WIDE R82, R8, 0x4, R4 ;  /* 0x0000000408527825 */ /* 0x010fce00078e0204 */
[----:B------:R-:W4:Y:S01]  /*90d10*/  LDC R104, c[0x0][0x228] ;  /* 0x00008a00ff687b82 */ /* 0x000f220000000800 */
[----:B-1----:R-:W-:-:S05]  /*90d20*/  IMAD.MOV.U32 R18, RZ, RZ, R16 ;  /* 0x000000ffff127224 */ /* 0x002fca00078e0010 */
[----:B------:R-:W-:Y:S01]  /*90d30*/  ISETP.LT.AND P1, PT, R9, R18, !P1 ;  /* 0x000000120900720c */ /* 0x000fe20004f21270 */
[----:B------:R-:W-:-:S04]  /*90d40*/  IMAD.WIDE R100, R11, 0x4, R2 ;  /* 0x000000040b647825 */ /* 0x000fc800078e0202 */
[----:B------:R-:W-:Y:S02]  /*90d50*/  IMAD.MOV.U32 R43, RZ, RZ, R25 ;  /* 0x000000ffff2b7224 */ /* 0x000fe400078e0019 */
[----:B------:R-:W1:Y:S01]  /*90d60*/  LDC.64 R24, c[0x0][0x228] ;  /* 0x00008a00ff187b82 */ /* 0x000e620000000a00 */
[----:B------:R-:W-:-:S07]  /*90d70*/  IMAD.MOV.U32 R46, RZ, RZ, R23 ;  /* 0x000000ffff2e7224 */ /* 0x000fce00078e0017 */
[----:B------:R-:W4:Y:S01]  /*90d80*/  LDC.64 R22, c[0x0][0x228] ;  /* 0x00008a00ff167b82 */ /* 0x000f220000000a00 */
[----:B------:R-:W-:Y:S01]  /*90d90*/  MOV R45, R17 ;  /* 0x00000011002d7202 */ /* 0x000fe20000000f00 */
[----:B-1----:R-:W-:Y:S01]  /*90da0*/  IMAD.MOV.U32 R17, RZ, RZ, R25 ;  /* 0x000000ffff117224 */ /* 0x002fe200078e0019 */
[----:B------:R-:W-:-:S05]  /*90db0*/  MOV R137, R24 ;  /* 0x0000001800897202 */ /* 0x000fca0000000f00 */
[----:B------:R-:W1:Y:S01]  /*90dc0*/  LDC.64 R24, c[0x0][0x228] ;  /* 0x00008a00ff187b82 */ /* 0x000e620000000a00 */
[----:B----4-:R-:W-:Y:S01]  /*90dd0*/  MOV R15, R23 ;  /* 0x00000017000f7202 */ /* 0x010fe20000000f00 */
[----:B------:R-:W-:-:S06]  /*90de0*/  IMAD.MOV.U32 R136, RZ, RZ, R22 ;  /* 0x000000ffff887224 */ /* 0x000fcc00078e0016 */
[----:B------:R-:W4:Y:S01]  /*90df0*/  LDC.64 R22, c[0x0][0x228] ;  /* 0x00008a00ff167b82 */ /* 0x000f220000000a00 */
[----:B------:R-:W-:Y:S01]  /*90e00*/  VIADD R8, R6, 0x1f ;  /* 0x0000001f06087836 */ /* 0x000fe20000000000 */
[----:B-1----:R-:W-:Y:S01]  /*90e10*/  MOV R16, R24 ;  /* 0x0000001800107202 */ /* 0x002fe20000000f00 */
[----:B---3--:R1:W-:Y:S04]  /*90e20*/  @P4 STG.E desc[UR60][R82.64], R13 ;  /* 0x0000000d52004986 */ /* 0x0083e8000c10193c */
[----:B------:R3:W-:Y:S04]  /*90e30*/  @P0 STG.E desc[UR60][R100.64], R21 ;  /* 0x0000001564000986 */ /* 0x0007e8000c10193c */
[----:B-1----:R-:W4:Y:S01]  /*90e40*/  LDL.LU R13, [R1+0x28] ;  /* 0x00002800010d7983 */ /* 0x002f220000300800 */
[----:B------:R-:W-:-:S03]  /*90e50*/  IMAD.WIDE R82, R11, 0x4, R4 ;  /* 0x000000040b527825 */ /* 0x000fc600078e0204 */
[----:B---3--:R-:W3:Y:S04]  /*90e60*/  LDL.LU R21, [R1+0xc3c] ;  /* 0x000c3c0001157983 */ /* 0x008ee80000300800 */
[----:B--2---:R1:W-:Y:S04]  /*90e70*/  @P1 STG.E desc[UR60][R82.64], R20 ;  /* 0x0000001452001986 */ /* 0x0043e8000c10193c */
[----:B-1----:R-:W2:Y:S01]  /*90e80*/  LDL.LU R20, [R1+0x83c] ;  /* 0x00083c0001147983 */ /* 0x002ea20000300800 */
[----:B------:R-:W-:Y:S01]  /*90e90*/  ISETP.LT.AND P4, PT, R7, R103, !P5 ;  /* 0x000000670700720c */ /* 0x000fe20006f81270 */
[----:B----4-:R-:W-:Y:S01]  /*90ea0*/  IMAD.MOV.U32 R31, RZ, RZ, R23 ;  /* 0x000000ffff1f7224 */ /* 0x010fe200078e0017 */
[----:B------:R-:W-:Y:S01]  /*90eb0*/  ISETP.GE.AND P0, PT, R8, R17, PT ;  /* 0x000000110800720c */ /* 0x000fe20003f06270 */
[----:B------:R-:W1:Y:S01]  /*90ec0*/  LDC R103, c[0x0][0x228] ;  /* 0x00008a00ff677b82 */ /* 0x000e620000000800 */
[----:B------:R-:W-:-:S02]  /*90ed0*/  ISETP.LT.AND P5, PT, R9, R16, !P5 ;  /* 0x000000100900720c */ /* 0x000fc40006fa1270 */
[----:B------:R-:W-:-:S05]  /*90ee0*/  MOV R14, R22 ;  /* 0x00000016000e7202 */ /* 0x000fca0000000f00 */
[----:B------:R-:W4:Y:S08]  /*90ef0*/  LDC.64 R16, c[0x0][0x228] ;  /* 0x00008a00ff107b82 */ /* 0x000f300000000a00 */
[----:B------:R-:W1:Y:S01]  /*90f00*/  LDC.64 R22, c[0x0][0x228] ;  /* 0x00008a00ff167b82 */ /* 0x000e620000000a00 */
[----:B------:R-:W-:Y:S01]  /*90f10*/  IADD3 R8, R11, R0, RZ ;  /* 0x000000000b087210 */ /* 0x000fe20007ffe0ff */
[----:B----4-:R-:W-:-:S02]  /*90f20*/  IMAD.MOV.U32 R19, RZ, RZ, R17 ;  /* 0x000000ffff137224 */ /* 0x010fc400078e0011 */
[----:B-1----:R-:W-:Y:S02]  /*90f30*/  IMAD.MOV.U32 R17, RZ, RZ, R22 ;  /* 0x000000ffff117224 */ /* 0x002fe400078e0016 */
[----:B------:R-:W-:Y:S02]  /*90f40*/  IMAD.MOV.U32 R30, RZ, RZ, R23 ;  /* 0x000000ffff1e7224 */ /* 0x000fe400078e0017 */
[----:B------:R-:W1:Y:S01]  /*90f50*/  LDC.64 R22, c[0x0][0x228] ;  /* 0x00008a00ff167b82 */ /* 0x000e620000000a00 */
[----:B------:R-:W-:-:S05]  /*90f60*/  IMAD.WIDE R100, R8, 0x4, R2 ;  /* 0x0000000408647825 */ /* 0x000fca00078e0202 */
[----:B------:R1:W-:Y:S02]  /*90f70*/  @P4 STG.E desc[UR60][R100.64], R12 ;  /* 0x0000000c64004986 */ /* 0x0003e4000c10193c */
[----:B-1----:R-:W-:Y:S01]  /*90f80*/  MOV R12, R23 ;  /* 0x00000017000c7202 */ /* 0x002fe20000000f00 */
[----:B------:R-:W-:Y:S02]  /*90f90*/  IMAD.MOV.U32 R171, RZ, RZ, R22 ;  /* 0x000000ffffab7224 */ /* 0x000fe400078e0016 */
[----:B------:R-:W1:Y:S01]  /*90fa0*/  LDC.64 R22, c[0x0][0x228] ;  /* 0x00008a00ff167b82 */ /* 0x000e620000000a00 */
[----:B------:R-:W-:Y:S02]  /*90fb0*/  ISETP.LT.AND P4, PT, R7, R102, !P6 ;  /* 0x000000660700720c */ /* 0x000fe40007781270 */
[----:B------:R-:W-:Y:S02]  /*90fc0*/  ISETP.LT.AND P6, PT, R9, R14, !P6 ;  /* 0x0000000e0900720c */ /* 0x000fe400077c1270 */
[----:B------:R-:W4:Y:S01]  /*90fd0*/  LDL.LU R14, [R1+0x3c] ;  /* 0x00003c00010e7983 */ /* 0x000f220000300800 */
[----:B------:R-:W-:-:S02]  /*90fe0*/  IMAD.MOV.U32 R172, RZ, RZ, R16 ;  /* 0x000000ffffac7224 */ /* 0x000fc400078e0010 */
[----:B------:R-:W-:Y:S01]  /*90ff0*/  IMAD.WIDE R82, R8, 0x4, R4 ;  /* 0x0000000408527825 */ /* 0x000fe200078e0204 */
[----:B------:R-:W-:Y:S01]  /*91000*/  IADD3 R11, R6, 0x20, RZ ;  /* 0x00000020060b7810 */ /* 0x000fe20007ffe0ff */
[----:B------:R-:W4:Y:S02]  /*91010*/  LDC R102, c[0x0][0x228] ;  /* 0x00008a00ff667b82 */ /* 0x000f240000000800 */
[----:B-1----:R-:W-:Y:S01]  /*91020*/  IMAD.MOV.U32 R18, RZ, RZ, R22 ;  /* 0x000000ffff127224 */ /* 0x002fe200078e0016 */
[----:B------:R-:W-:-:S05]  /*91030*/  MOV R29, R23 ;  /* 0x00000017001d7202 */ /* 0x000fca0000000f00 */
[----:B------:R-:W1:Y:S01]  /*91040*/  LDC.64 R22, c[0x0][0x228] ;  /* 0x00008a00ff167b82 */ /* 0x000e620000000a00 */
[----:B------:R-:W-:Y:S02]  /*91050*/  IMAD.IADD R8, R8, 0x1, R0 ;  /* 0x0000000108087824 */ /* 0x000fe400078e0200 */
[----:B-1----:R-:W-:Y:S01]  /*91060*/  IMAD.MOV.U32 R16, RZ, RZ, R23 ;  /* 0x000000ffff107224 */ /* 0x002fe200078e0017 */
[----:B------:R-:W-:Y:S01]  /*91070*/  MOV R170, R22 ;  /* 0x0000001600aa7202 */ /* 0x000fe20000000f00 */
[----:B------:R-:W4:Y:S04]  /*91080*/  LDL.LU R23, [R1+0x2c] ;  /* 0x00002c0001177983 */ /* 0x000f280000300800 */
[----:B------:R-:W4:Y:S01]  /*91090*/  LDL.LU R22, [R1+0x430] ;  /* 0x0004300001167983 */ /* 0x000f220000300800 */
[----:B------:R-:W-:-:S03]  /*910a0*/  IMAD.WIDE R100, R8, 0x4, R4 ;  /* 0x0000000408647825 */ /* 0x000fc600078e0204 */
[----:B------:R1:W-:Y:S02]  /*910b0*/  @P5 STG.E desc[UR60][R82.64], R13 ;  /* 0x0000000d52005986 */ /* 0x0003e4000c10193c */
[----:B-1----:R-:W-:-:S05]  /*910c0*/  IMAD.WIDE R82, R8, 0x4, R2 ;  /* 0x0000000408527825 */ /* 0x002fca00078e0202 */
[----:B---3--:R1:W-:Y:S04]  /*910d0*/  @P4 STG.E desc[UR60][R82.64], R21 ;  /* 0x0000001552004986 */ /* 0x0083e8000c10193c */
[----:B--2---:R2:W-:Y:S04]  /*910e0*/  @P6 STG.E desc[UR60][R100.64], R20 ;  /* 0x0000001464006986 */ /* 0x0045e8000c10193c */
[----:B-1----:R-:W3:Y:S04]  /*910f0*/  LDL.LU R21, [R1+0x10] ;  /* 0x0000100001157983 */ /* 0x002ee80000300800 */
[----:B--2---:R-:W2:Y:S04]  /*91100*/  LDL.LU R20, [R1] ;  /* 0x0000000001147983 */ /* 0x004ea80000300800 */
[----:B------:R-:W2:Y:S01]  /*91110*/  LDL.LU R114, [R1+0x434] ;  /* 0x0004340001727983 */ /* 0x000ea20000300800 */
[----:B------:R-:W-:-:S02]  /*91120*/  ISETP.LT.AND P5, PT, R7, R104, !P0 ;  /* 0x000000680700720c */ /* 0x000fc400047a1270 */
[----:B------:R-:W-:Y:S01]  /*91130*/  ISETP.GE.AND P1, PT, R11, R15, PT ;  /* 0x0000000f0b00720c */ /* 0x000fe20003f26270 */
[----:B------:R-:W-:Y:S02]  /*91140*/  VIADD R11, R6, 0x21 ;  /* 0x00000021060b7836 */ /* 0x000fe40000000000 */
[----:B------:R-:W-:Y:S01]  /*91150*/  IMAD.IADD R8, R8, 0x1, R0 ;  /* 0x0000000108087824 */ /* 0x000fe200078e0200 */
[----:B------:R-:W-:Y:S01]  /*91160*/  ISETP.LT.AND P0, PT, R9, R17, !P0 ;  /* 0x000000110900720c */ /* 0x000fe20004701270 */
[----:B------:R-:W1:Y:S01]  /*91170*/  LDC R104, c[0x0][0x228] ;  /* 0x00008a00ff687b82 */ /* 0x000e620000000800 */
[----:B------:R-:W-:Y:S01]  /*91180*/  ISETP.GE.AND P4, PT, R11, R19, PT ;  /* 0x000000130b00720c */ /* 0x000fe20003f86270 */
[----:B------:R-:W-:Y:S01]  /*91190*/  IMAD.WIDE R82, R8, 0x4, R2 ;  /* 0x0000000408527825 */ /* 0x000fe200078e0202 */
[----:B------:R-:W-:-:S03]  /*911a0*/  ISETP.LT.AND P6, PT, R7, R103, !P1 ;  /* 0x000000670700720c */ /* 0x000fc60004fc1270 */
[----:B------:R-:W-:Y:S02]  /*911b0*/  VIADD R11, R6, 0x22 ;  /* 0x00000022060b7836 */ /* 0x000fe40000000000 */
[----:B------:R-:W-:Y:S01]  /*911c0*/  IMAD.MOV.U32 R27, RZ, RZ, R25 ;  /* 0x000000ffff1b7224 */ /* 0x000fe200078e0019 */
[----:B------:R-:W2:Y:S08]  /*911d0*/  LDC R103, c[0x0][0x228] ;  /* 0x00008a00ff677b82 */ /* 0x000eb00000000800 */
[----:B------:R-:W1:Y:S01]  /*911e0*/  LDC.64 R24, c[0x0][0x228] ;  /* 0x00008a00ff187b82 */ /* 0x000e620000000a00 */
[----:B------:R-:W-:Y:S01]  /*911f0*/  ISETP.LT.AND P1, PT, R9, R18, !P1 ;  /* 0x000000120900720c */ /* 0x000fe20004f21270 */
[----:B----4-:R4:W-:Y:S01]  /*91200*/  @P5 STG.E desc[UR60][R82.64], R14 ;  /* 0x0000000e52005986 */ /* 0x0109e2000c10193c */
[----:B------:R-:W-:Y:S01]  /*91210*/  ISETP.GE.AND P5, PT, R11, R12, PT ;  /* 0x0000000c0b00720c */ /* 0x000fe20003fa6270 */
[----:B------:R-:W-:-:S04]  /*91220*/  IMAD.IADD R11, R8, 0x1, R0 ;  /* 0x00000001080b7824 */ /* 0x000fc800078e0200 */
[----:B------:R-:W-:-:S04]  /*91230*/  IMAD.WIDE R100, R11, 0x4, R2 ;  /* 0x000000040b647825 */ /* 0x000fc800078e0202 */
[----:B----4-:R-:W-:-:S04]  /*91240*/  IMAD.WIDE R82, R8, 0x4, R4 ;  /* 0x0000000408527825 */ /* 0x010fc800078e0204 */
[----:B------:R-:W-:Y:S01]  /*91250*/  VIADD R8, R6, 0x23 ;  /* 0x0000002306087836 */ /* 0x000fe20000000000 */
[----:B-1----:R-:W-:Y:S01]  /*91260*/  MOV R13, R24 ;  /* 0x00000018000d7202 */ /* 0x002fe20000000f00 */
[----:B------:R-:W-:Y:S04]  /*91270*/  @P0 STG.E desc[UR60][R82.64], R23 ;  /* 0x0000001752000986 */ /* 0x000fe8000c10193c */
[----:B------:R1:W-:Y:S02]  /*91280*/  @P6 STG.E desc[UR60][R100.64], R22 ;  /* 0x0000001664006986 */ /* 0x0003e4000c10193c */
[----:B-1----:R-:W1:Y:S01]  /*91290*/  LDC.64 R22, c[0x0][0x228] ;  /* 0x00008a00ff167b82 */ /* 0x002e620000000a00 */
[----:B------:R-:W-:Y:S02]  /*912a0*/  ISETP.LT.AND P0, PT, R7, R104, !P4 ;  /* 0x000000680700720c */ /* 0x000fe40006701270 */
[----:B------:R-:W-:-:S02]  /*912b0*/  ISETP.GE.AND P6, PT, R8, R16, PT ;  /* 0x000000100800720c */ /* 0x000fc40003fc6270 */
[C---:B------:R-:W-:Y:S01]  /*912c0*/  IADD3 R8, R11.reuse, R0, RZ ;  /* 0x000000000b087210 */ /* 0x040fe20007ffe0ff */
[----:B------:R-:W-:Y:S02]  /*912d0*/  IMAD.WIDE R82, R11, 0x4, R4 ;  /* 0x000000040b527825 */ /* 0x000fe400078e0204 */
[----:B------:R-:W4:Y:S02]  /*912e0*/  LDC R104, c[0x0][0x228] ;  /* 0x00008a00ff687b82 */ /* 0x000f240000000800 */
[----:B------:R-:W-:-:S04]  /*912f0*/  IMAD.WIDE R100, R8, 0x4, R2 ;  /* 0x0000000408647825 */ /* 0x000fc800078e0202 */
[----:B------:R-:W-:Y:S02]  /*91300*/  IMAD.MOV.U32 R15, RZ, RZ, R25 ;  /* 0x000000ffff0f7224 */ /* 0x000fe400078e0019 */
[----:B------:R-:W4:Y:S01]  /*91310*/  LDC.64 R24, c[0x0][0x228] ;  /* 0x00008a00ff187b82 */ /* 0x000f220000000a00 */
[----:B-1----:R-:W-:Y:S02]  /*91320*/  IMAD.MOV.U32 R18, RZ, RZ, R23 ;  /* 0x000000ffff127224 */ /* 0x002fe400078e0017 */
[----:B------:R-:W-:-:S05]  /*91330*/  IMAD.MOV.U32 R168, RZ, RZ, R22 ;  /* 0x000000ffffa87224 */ /* 0x000fca00078e0016 */
[----:B------:R-:W1:Y:S01]  /*91340*/  LDC.64 R22, c[0x0][0x228] ;  /* 0x00008a00ff167b82 */ /* 0x000e620000000a00 */
[----:B------:R-:W-:Y:S02]  /*91350*/  ISETP.LT.AND P4, PT, R9, R13, !P4 ;  /* 0x0000000d0900720c */ /* 0x000fe40006781270 */
[----:B------:R-:W-:Y:S02]  /*91360*/  IADD3 R11, R6, 0x24, RZ ;  /* 0x00000024060b7810 */ /* 0x000fe40007ffe0ff */
[----:B----4-:R-:W-:Y:S01]  /*91370*/  MOV R17, R25 ;  /* 0x0000001900117202 */ /* 0x010fe20000000f00 */
[----:B-1----:R-:W-:Y:S02]  /*91380*/  IMAD.MOV.U32 R16, RZ, RZ, R22 ;  /* 0x000000ffff107224 */ /* 0x002fe400078e0016 */
[----:B------:R-:W4:Y:S04]  /*91390*/  LDL.LU R22, [R1+0x14] ;  /* 0x0000140001167983 */ /* 0x000f280000300800 */
[----:B---3--:R-:W-:Y:S04]  /*913a0*/  @P1 STG.E desc[UR60][R82.64], R21 ;  /* 0x0000001552001986 */ /* 0x008fe8000c10193c */
[----:B--2---:R1:W-:Y:S02]  /*913b0*/  @P0 STG.E desc[UR60][R100.64], R20 ;  /* 0x0000001464000986 */ /* 0x0043e4000c10193c */
[----:B-1----:R-:W1:Y:S01]  /*913c0*/  LDC.64 R20, c[0x0][0x228] ;  /* 0x00008a00ff147b82 */ /* 0x002e620000000a00 */
[----:B------:R-:W-:Y:S01]  /*913d0*/  ISETP.LT.AND P0, PT, R7, R102, !P5 ;  /* 0x000000660700720c */ /* 0x000fe20006f01270 */
[----:B------:R-:W-:-:S04]  /*913e0*/  IMAD.WIDE R82, R8, 0x4, R4 ;  /* 0x0000000408527825 */ /* 0x000fc800078e0204 */
[----:B------:R-:W-:Y:S01]  /*913f0*/  IMAD.IADD R8, R8, 0x1, R0 ;  /* 0x0000000108087824 */ /* 0x000fe200078e0200 */
[----:B------:R2:W-:Y:S01]  /*91400*/  @P4 STG.E desc[UR60][R82.64], R240 ;  /* 0x000000f052004986 */ /* 0x0005e2000c10193c */
[----:B------:R-:W-:Y:S01]  /*91410*/  ISETP.GE.AND P1, PT, R11, R17, PT ;  /* 0x000000110b00720c */ /* 0x000fe20003f26270 */
[----:B------:R-:W-:Y:S01]  /*91420*/  VIADD R11, R6, 0x25 ;  /* 0x00000025060b7836 */ /* 0x000fe20000000000 */
[----:B------:R-:W3:Y:S01]  /*91430*/  LDC R102, c[0x0][0x228] ;  /* 0x00008a00ff667b82 */ /* 0x000ee20000000800 */
[----:B-1----:R-:W-:Y:S02]  /*91440*/  IMAD.MOV.U32 R179, RZ, RZ, R20 ;  /* 0x000000ffffb37224 */ /* 0x002fe400078e0014 */
[----:B------:R-:W3:Y:S01]  /*91450*/  LDL.LU R20, [R1+0x4] ;  /* 0x0000040001147983 */ /* 0x000ee20000300800 */
[----:B--2---:R-:W-:-:S03]  /*91460*/  IMAD.WIDE R82, R8, 0x4, R2 ;  /* 0x0000000408527825 */ /* 0x004fc600078e0202 */
[----:B------:R-:W2:Y:S04]  /*91470*/  LDL.LU R112, [R1+0x438] ;  /* 0x0004380001707983 */ /* 0x000ea80000300800 */
[----:B------:R1:W-:Y:S01]  /*91480*/  @P0 STG.E desc[UR60][R82.64], R114 ;  /* 0x0000007252000986 */ /* 0x0003e2000c10193c */
[----:B------:R-:W-:-:S03]  /*91490*/  ISETP.GE.AND P0, PT, R11, R18, PT ;  /* 0x000000120b00720c */ /* 0x000fc60003f06270 */
[----:B------:R-:W2:Y:S01]  /*914a0*/  LDL.LU R18, [R1+0x18] ;  /* 0x0000180001127983 */ /* 0x000ea20000300800 */
[----:B------:R-:W-:Y:S02]  /*914b0*/  IMAD.MOV.U32 R169, RZ, RZ, R24 ;  /* 0x000000ffffa97224 */ /* 0x000fe400078e0018 */
[----:B------:R-:W1:Y:S02]  /*914c0*/  LDC.64 R24, c[0x0][0x228] ;  /* 0x00008a00ff187b82 */ /* 0x000e640000000a00 */
[----:B-1----:R-:W-:Y:S01]  /*914d0*/  MOV R12, R24 ;  /* 0x00000018000c7202 */ /* 0x002fe20000000f00 */
[----:B------:R-:W-:-:S03]  /*914e0*/  IMAD.MOV.U32 R24, RZ, RZ, R32 ;  /* 0x000000ffff187224 */ /* 0x000fc600078e0020 */
[----:B------:R-:W-:Y:S02]  /*914f0*/  ISETP.LT.AND P5, PT, R9, R12, !P5 ;  /* 0x0000000c0900720c */ /* 0x000fe40006fa1270 */
[----:B------:R-:W-:Y:S02]  /*91500*/  MOV R12, R33 ;  /* 0x00000021000c7202 */ /* 0x000fe40000000f00 */
[----:B------:R-:W1:Y:S01]  /*91510*/  LDC.64 R32, c[0x0][0x228] ;  /* 0x00008a00ff207b82 */ /* 0x000e620000000a00 */
[----:B------:R-:W-:Y:S02]  /*91520*/  MOV R17, R21 ;  /* 0x0000001500117202 */ /* 0x000fe40000000f00 */
[----:B------:R-:W-:Y:S01]  /*91530*/  ISETP.LT.AND P4, PT, R7, R103, !P6 ;  /* 0x000000670700720c */ /* 0x000fe20007781270 */
[----:B------:R-:W-:-:S04]  /*91540*/  IMAD.WIDE R100, R8, 0x4, R4 ;  /* 0x0000000408647825 */ /* 0x000fc800078e0204 */
[----:B------:R-:W3:Y:S01]  /*91550*/  LDC R103, c[0x0][0x228] ;  /* 0x00008a00ff677b82 */ /* 0x000ee20000000800 */
[----:B------:R-:W-:Y:S01]  /*91560*/  IMAD.IADD R8, R8, 0x1, R0 ;  /* 0x0000000108087824 */ /* 0x000fe200078e0200 */
[----:B------:R-:W-:Y:S01]  /*91570*/  ISETP.LT.AND P6, PT, R9, R16, !P6 ;  /* 0x000000100900720c */ /* 0x000fe200077c1270 */
[----:B-1----:R-:W-:Y:S01]  /*91580*/  IMAD.MOV.U32 R21, RZ, RZ, R33 ;  /* 0x000000ffff157224 */ /* 0x002fe200078e0021 */
[----:B------:R-:W-:-:S04]  /*91590*/  MOV R178, R32 ;  /* 0x0000002000b27202 */ /* 0x000fc80000000f00 */
[----:B------:R-:W1:Y:S01]  /*915a0*/  LDC.64 R32, c[0x0][0x228] ;  /* 0x00008a00ff207b82 */ /* 0x000e620000000a00 */
[----:B------:R-:W-:-:S04]  /*915b0*/  IMAD.WIDE R82, R8, 0x4, R2 ;  /* 0x0000000408527825 */ /* 0x000fc800078e0202 */
[----:B------:R-:W-:Y:S01]  /*915c0*/  VIADD R11, R6, 0x26 ;  /* 0x00000026060b7836 */ /* 0x000fe20000000000 */
[----:B-1----:R-:W-:Y:S01]  /*915d0*/  MOV R19, R32 ;  /* 0x0000002000137202 */ /* 0x002fe20000000f00 */
[----:B----4-:R1:W-:Y:S01]  /*915e0*/  @P5 STG.E desc[UR60][R100.64], R22 ;  /* 0x0000001664005986 */ /* 0x0103e2000c10193c */
[----:B------:R-:W-:Y:S02]  /*915f0*/  ISETP.LT.AND P5, PT, R7, R104, !P1 ;  /* 0x000000680700720c */ /* 0x000fe40004fa1270 */
[----:B------:R-:W-:Y:S01]  /*91600*/  ISETP.LT.AND P1, PT, R9, R24, !P1 ;  /* 0x000000180900720c */ /* 0x000fe20004f21270 */
[----:B------:R-:W-:Y:S01]  /*91610*/  IMAD.MOV.U32 R13, RZ, RZ, R23 ;  /* 0x000000ffff0d7224 */ /* 0x000fe200078e0017 */
[----:B------:R-:W4:Y:S01]  /*91620*/  LDC R104, c[0x0][0x228] ;  /* 0x00008a00ff687b82 */ /* 0x000f220000000800 */
[----:B---3--:R3:W-:Y:S01]  /*91630*/  @P4 STG.E desc[UR60][R82.64], R20 ;  /* 0x0000001452004986 */ /* 0x0087e2000c10193c */
[----:B------:R-:W-:Y:S01]  /*91640*/  ISETP.GE.AND P4, PT, R11, R17, PT ;  /* 0x000000110b00720c */ /* 0x000fe20003f86270 */
[----:B------:R-:W-:-:S04]  /*91650*/  IMAD.IADD R11, R8, 0x1, R0 ;  /* 0x00000001080b7824 */ /* 0x000fc800078e0200 */
[----:B-1----:R-:W-:-:S04]  /*91660*/  IMAD.WIDE R100, R11, 0x4, R2 ;  /* 0x000000040b647825 */ /* 0x002fc800078e0202 */
[----:B---3--:R-:W-:Y:S01]  /*91670*/  IMAD.WIDE R82, R8, 0x4, R4 ;  /* 0x0000000408527825 */ /* 0x008fe200078e0204 */
[----:B------:R-:W3:Y:S04]  /*91680*/  LDL.LU R20, [R1+0x8] ;  /* 0x0000080001147983 */ /* 0x000ee80000300800 */
[----:B------:R1:W-:Y:S01]  /*91690*/  @P6 STG.E desc[UR60][R82.64], R241 ;  /* 0x000000f152006986 */ /* 0x0003e2000c10193c */
[----:B------:R-:W-:Y:S02]  /*916a0*/  ISETP.LT.AND P6, PT, R7, R103, !P0 ;  /* 0x000000670700720c */ /* 0x000fe400047c1270 */
[----:B------:R-:W-:Y:S01]  /*916b0*/  ISETP.LT.AND P0, PT, R9, R19, !P0 ;  /* 0x000000130900720c */ /* 0x000fe20004701270 */
[----:B--2---:R-:W-:Y:S01]  /*916c0*/  @P5 STG.E desc[UR60][R100.64], R112 ;  /* 0x0000007064005986 */ /* 0x004fe2000c10193c */
[----:B------:R-:W-:Y:S01]  /*916d0*/  IMAD.MOV.U32 R23, RZ, RZ, R33 ;  /* 0x000000ffff177224 */ /* 0x000fe200078e0021 */
[----:B------:R-:W2:Y:S02]  /*916e0*/  LDC R103, c[0x0][0x228] ;  /* 0x00008a00ff677b82 */ /* 0x000ea40000000800 */
[----:B------:R-:W2:Y:S01]  /*916f0*/  LDL.LU R113, [R1+0x43c] ;  /* 0x00043c0001717983 */ /* 0x000ea20000300800 */
[----:B-1----:R-:W-:-:S03]  /*91700*/  IMAD.WIDE R82, R11, 0x4, R4 ;  /* 0x000000040b527825 */ /* 0x002fc600078e0204 */
[----:B------:R-:W2:Y:S02]  /*91710*/  LDL.LU R114, [R1+0x1c] ;  /* 0x00001c0001727983 */ /* 0x000ea40000300800 */
[----:B------:R-:W1:Y:S02]  /*91720*/  LDC.64 R32, c[0x0][0x228] ;  /* 0x00008a00ff207b82 */ /* 0x000e640000000a00 */
[----:B------:R4:W-:Y:S01]  /*91730*/  @P1 STG.E desc[UR60][R82.64], R18 ;  /* 0x0000001252001986 */ /* 0x0009e2000c10193c */
[----:B------:R-:W-:Y:S02]  /*91740*/  VIADD R8, R6, 0x27 ;  /* 0x0000002706087836 */ /* 0x000fe40000000000 */
[----:B------:R-:W-:-:S03]  /*91750*/  IMAD.MOV.U32 R14, RZ, RZ, R25 ;  /* 0x000000ffff0e7224 */ /* 0x000fc600078e0019 */
[----:B------:R-:W1:Y:S08]  /*91760*/  LDC.64 R24, c[0x0][0x228] ;  /* 0x00008a00ff187b82 */ /* 0x000e700000000a00 */
[----:B----4-:R-:W4:Y:S08]  /*91770*/  LDC.64 R18, c[0x0][0x228] ;  /* 0x00008a00ff127b82 */ /* 0x010f300000000a00 */
[----:B------:R-:W2:Y:S01]  /*91780*/  LDC.64 R240, c[0x0][0x228] ;  /* 0x00008a00fff07b82 */ /* 0x000ea20000000a00 */
[----:B----4-:R-:W-:-:S02]  /*91790*/  IMAD.MOV.U32 R143, RZ, RZ, R18 ;  /* 0x000000ffff8f7224 */ /* 0x010fc400078e0012 */
[----:B------:R-:W4:Y:S04]  /*917a0*/  LDL.LU R18, [R1+0xc] ;  /* 0x00000c0001127983 */ /* 0x000f280000300800 */
[----:B------:R-:W4:Y:S01]  /*917b0*/  LDL.LU R112, [R1+0x40] ;  /* 0x0000400001707983 */ /* 0x000f220000300800 */
[----:B-1----:R-:W-:Y:S01]  /*917c0*/  MOV R16, R33 ;  /* 0x0000002100107202 */ /* 0x002fe20000000f00 */
[----:B------:R-:W-:Y:S02]  /*917d0*/  IMAD.MOV.U32 R177, RZ, RZ, R32 ;  /* 0x000000ffffb17224 */ /* 0x000fe400078e0020 */
[----:B------:R-:W1:Y:S01]  /*917e0*/  LDC.64 R32, c[0x0][0x228] ;  /* 0x00008a00ff207b82 */ /* 0x000e620000000a00 */
[----:B------:R-:W-:Y:S02]  /*917f0*/  ISETP.GE.AND P5, PT, R8, R21, PT ;  /* 0x000000150800720c */ /* 0x000fe40003fa6270 */
[----:B------:R-:W-:-:S05]  /*91800*/  IADD3 R8, R11, R0, RZ ;  /* 0x000000000b087210 */ /* 0x000fca0007ffe0ff */
[----:B------:R-:W-:Y:S01]  /*91810*/  IMAD.WIDE R100, R8, 0x4, R2 ;  /* 0x0000000408647825 */ /* 0x000fe200078e0202 */
[----:B-1----:R-:W-:-:S03]  /*91820*/  MOV R17, R32 ;  /* 0x0000002000117202 */ /* 0x002fc60000000f00 */
[----:B------:R-:W-:Y:S02]  /*91830*/  IMAD.MOV.U32 R22, RZ, RZ, R33 ;  /* 0x000000ffff167224 */ /* 0x000fe400078e0021 */
[----:B------:R-:W1:Y:S01]  /*91840*/  LDC.64 R32, c[0x0][0x228] ;  /* 0x00008a00ff207b82 */ /* 0x000e620000000a00 */
[----:B------:R-:W-:Y:S01]  /*91850*/  IMAD.WIDE R82, R8, 0x4, R4 ;  /* 0x0000000408527825 */ /* 0x000fe200078e0204 */
[----:B------:R-:W-:-:S03]  /*91860*/  IADD3 R11, R6, 0x28, RZ ;  /* 0x00000028060b7810 */ /* 0x000fc60007ffe0ff */
[----:B------:R-:W-:Y:S01]  /*91870*/  IMAD.IADD R8, R8, 0x1, R0 ;  /* 0x0000000108087824 */ /* 0x000fe200078e0200 */
[----:B------:R-:W-:Y:S01]  /*91880*/  ISETP.GE.AND P1, PT, R11, R16, PT ;  /* 0x000000100b00720c */ /* 0x000fe20003f26270 */
[----:B------:R-:W-:Y:S02]  /*91890*/  IMAD.MOV.U32 R28, RZ, RZ, R25 ;  /* 0x000000ffff1c7224 */ /* 0x000fe400078e0019 */
[----:B------:R-:W-:Y:S02]  /*918a0*/  VIADD R11, R6, 0x29 ;  /* 0x00000029060b7836 */ /* 0x000fe40000000000 */
[----:B------:R-:W-:Y:S01]  /*918b0*/  IMAD.MOV.U32 R176, RZ, RZ, R24 ;  /* 0x000000ffffb07224 */ /* 0x000fe200078e0018 */
[----:B------:R-:W-:Y:S01]  /*918c0*/  MOV R16, R19 ;  /* 0x0000001300107202 */ /* 0x000fe20000000f00 */
[----:B-1----:R-:W-:Y:S02]  /*918d0*/  IMAD.MOV.U32 R24, RZ, RZ, R32 ;  /* 0x000000ffff187224 */ /* 0x002fe400078e0020 */
[----:B------:R-:W-:-:S02]  /*918e0*/  IMAD.MOV.U32 R21, RZ, RZ, R33 ;  /* 0x000000ffff157224 */ /* 0x000fc400078e0021 */
[----:B------:R-:W1:Y:S01]  /*918f0*/  LDC.64 R32, c[0x0][0x228] ;  /* 0x00008a00ff207b82 */ /* 0x000e620000000a00 */
[----:B---3--:R3:W-:Y:S01]  /*91900*/  @P6 STG.E desc[UR60][R100.64], R20 ;  /* 0x0000001464006986 */ /* 0x0087e2000c10193c */
[----:B------:R-:W-:Y:S02]  /*91910*/  ISETP.LT.AND P6, PT, R7, R102, !P4 ;  /* 0x000000660700720c */ /* 0x000fe400067c1270 */
[----:B------:R-:W-:Y:S01]  /*91920*/  ISETP.LT.AND P4, PT, R9, R17, !P4 ;  /* 0x000000110900720c */ /* 0x000fe20006781270 */
[----:B------:R2:W-:Y:S01]  /*91930*/  @P0 STG.E desc[UR60][R82.64], R242 ;  /* 0x000000f252000986 */ /* 0x0005e2000c10193c */
[----:B------:R-:W-:Y:S01]  /*91940*/  ISETP.LT.AND P0, PT, R7, R104, !P5 ;  /* 0x000000680700720c */ /* 0x000fe20006f01270 */
[----:B-1----:R-:W-:Y:S01]  /*91950*/  IMAD.MOV.U32 R26, RZ, RZ, R32 ;  /* 0x000000ffff1a7224 */ /* 0x002fe200078e0020 */
[----:B------:R-:W1:Y:S01]  /*91960*/  LDC R102, c[0x0][0x228] ;  /* 0x00008a00ff667b82 */ /* 0x000e620000000800 */
[----:B---3--:R-:W-:-:S04]  /*91970*/  IMAD.WIDE R100, R8, 0x4, R4 ;  /* 0x0000000408647825 */ /* 0x008fc800078e0204 */
[C---:B--2---:R-:W-:Y:S01]  /*91980*/  IMAD.WIDE R82, R8.reuse, 0x4, R2 ;  /* 0x0000000408527825 */ /* 0x044fe200078e0202 */
[----:B------:R-:W-:Y:S02]  /*91990*/  MOV R20, R33 ;  /* 0x0000002100147202 */ /* 0x000fe40000000f00 */
[----:B------:R-:W2:Y:S01]  /*919a0*/  LDC R104, c[0x0][0x228] ;  /* 0x00008a00ff687b82 */ /* 0x000ea20000000800 */
[----:B------:R-:W-:Y:S01]  /*919b0*/  IMAD.IADD R8, R8, 0x1, R0 ;  /* 0x0000000108087824 */ /* 0x000fe200078e0200 */
[----:B------:R3:W-:Y:S01]  /*919c0*/  @P6 STG.E desc[UR60][R82.64], R113 ;  /* 0x0000007152006986 */ /* 0x0007e2000c10193c */
[----:B------:R-:W-:-:S03]  /*919d0*/  ISETP.GE.AND P6, PT, R11, R28, PT ;  /* 0x0000001c0b00720c */ /* 0x000fc60003fc6270 */
[----:B------:R3:W-:Y:S01]  /*919e0*/  @P4 STG.E desc[UR60][R100.64], R114 ;  /* 0x0000007264004986 */ /* 0x0007e2000c10193c */
[----:B------:R-:W-:Y:S01]  /*919f0*/  VIADD R11, R6, 0x2a ;  /* 0x0000002a060b7836 */ /* 0x000fe20000000000 */
[----:B------:R-:W-:Y:S01]  /*91a00*/  ISETP.LT.AND P5, PT, R9, R24, !P5 ;  /* 0x000000180900720c */ /* 0x000fe20006fa1270 */
[----:B------:R-:W1:Y:S01]  /*91a10*/  LDC.64 R32, c[0x0][0x228] ;  /* 0x00008a00ff207b82 */ /* 0x000e620000000a00 */
[----:B------:R-:W-:Y:S01]  /*91a20*/  ISETP.LT.AND P4, PT, R7, R103, !P1 ;  /* 0x000000670700720c */ /* 0x000fe20004f81270 */
[----:B---3--:R-:W-:-:S06]  /*91a30*/  IMAD.WIDE R82, R8, 0x4, R2 ;  /* 0x0000000408527825 */ /* 0x008fcc00078e0202 */
[----:B------:R-:W3:Y:S01]  /*91a40*/  LDC R103, c[0x0][0x228] ;  /* 0x00008a00ff677b82 */ /* 0x000ee20000000800 */
[----:B------:R-:W3:Y:S04]  /*91a50*/  LDL.LU R114, [R1+0x44] ;  /* 0x0000440001727983 */ /* 0x000ee80000300800 */
[----:B----4-:R4:W-:Y:S01]  /*91a60*/  @P0 STG.E desc[UR60][R82.64], R18 ;  /* 0x0000001252000986 */ /* 0x0109e2000c10193c */
[----:B------:R-:W-:Y:S01]  /*91a70*/  ISETP.GE.AND P0, PT, R11, R16, PT ;  /* 0x000000100b00720c */ /* 0x000fe20003f06270 */
[----:B------:R-:W-:-:S04]  /*91a80*/  IMAD.IADD R11, R8, 0x1, R0 ;  /* 0x00000001080b7824 */ /* 0x000fc800078e0200 */
[----:B------:R-:W-:-:S04]  /*91a90*/  IMAD.WIDE R100, R11, 0x4, R2 ;  /* 0x000000040b647825 */ /* 0x000fc800078e0202 */
[----:B----4-:R-:W-:-:S05]  /*91aa0*/  IMAD.WIDE R82, R8, 0x4, R4 ;  /* 0x0000000408527825 */ /* 0x010fca00078e0204 */
[----:B------:R-:W-:Y:S04]  /*91ab0*/  @P5 STG.E desc[UR60][R82.64], R243 ;  /* 0x000000f352005986 */ /* 0x000fe8000c10193c */
[----:B------:R4:W-:Y:S04]  /*91ac0*/  @P4 STG.E desc[UR60][R100.64], R112 ;  /* 0x0000007064004986 */ /* 0x0009e8000c10193c */
[----:B----4-:R-:W4:Y:S01]  /*91ad0*/  LDL.LU R112, [R1+0x48] ;  /* 0x0000480001707983 */ /* 0x010f220000300800 */
[----:B-1----:R-:W-:Y:S01]  /*91ae0*/  IMAD.MOV.U32 R25, RZ, RZ, R33 ;  /* 0x000000ffff197224 */ /* 0x002fe200078e0021 */
[----:B------:R-:W-:-:S02]  /*91af0*/  MOV R142, R32 ;  /* 0x00000020008e7202 */ /* 0x000fc40000000f00 */
[----:B------:R-:W1:Y:S02]  /*91b00*/  LDC.64 R32, c[0x0][0x228] ;  /* 0x00008a00ff207b82 */ /* 0x000e640000000a00 */
[----:B-1----:R-:W-:Y:S01]  /*91b10*/  MOV R17, R32 ;  /* 0x0000002000117202 */ /* 0x002fe20000000f00 */
[----:B------:R-:W-:-:S05]  /*91b20*/  IMAD.MOV.U32 R19, RZ, RZ, R33 ;  /* 0x000000ffff137224 */ /* 0x000fca00078e0021 */
[----:B------:R-:W1:Y:S02]  /*91b30*/  LDC.64 R32, c[0x0][0x228] ;  /* 0x00008a00ff207b82 */ /* 0x000e640000000a00 */
[----:B-1----:R-:W-:Y:S01]  /*91b40*/  MOV R24, R33 ;  /* 0x0000002100187202 */ /* 0x002fe20000000f00 */
[----:B------:R-:W-:-:S05]  /*91b50*/  IMAD.MOV.U32 R141, RZ, RZ, R32 ;  /* 0x000000ffff8d7224 */ /* 0x000fca00078e0020 */
[----:B------:R-:W1:Y:S01]  /*91b60*/  LDC.64 R32, c[0x0][0x228] ;  /* 0x00008a00ff207b82 */ /* 0x000e620000000a00 */
[----:B------:R-:W-:Y:S01]  /*91b70*/  VIADD R8, R6, 0x2b ;  /* 0x0000002b06087836 */ /* 0x000fe20000000000 */
[----:B------:R-:W-:Y:S02]  /*91b80*/  ISETP.LT.AND P1, PT, R9, R26, !P1 ;  /* 0x0000001a0900720c */ /* 0x000fe40004f21270 */
[----:B--2---:R-:W-:Y:S01]  /*91b90*/  ISETP.LT.AND P5, PT, R7, R104, !P6 ;  /* 0x000000680700720c */ /* 0x004fe200077a1270 */
[----:B-1----:R-:W-:Y:S01]  /*91ba0*/  IMAD.MOV.U32 R18, RZ, RZ, R33 ;  /* 0x000000ffff127224 */ /* 0x002fe200078e0021 */
[----:B------:R-:W-:Y:S01]  /*91bb0*/  ISETP.GE.AND P4, PT, R8, R25, PT ;  /* 0x000000190800720c */ /* 0x000fe20003f86270 */
[----:B------:R-:W-:Y:S01]  /*91bc0*/  IMAD.MOV.U32 R33, RZ, RZ, R35 ;  /* 0x000000ffff217224 */ /* 0x000fe200078e0023 */
[----:B------:R-:W1:Y:S08]  /*91bd0*/  LDC R104, c[0x0][0x228] ;  /* 0x00008a00ff687b82 */ /* 0x000e700000000800 */
[----:B------:R-:W2:Y:S01]  /*91be0*/  LDC.64 R34, c[0x0][0x228] ;  /* 0x00008a00ff227b82 */ /* 0x000ea20000000a00 */
[----:B------:R-:W-:-:S02]  /*91bf0*/  IADD3 R8, R11, R0, RZ ;  /* 0x000000000b087210 */ /* 0x000fc40007ffe0ff */
[----:B------:R-:W-:Y:S01]  /*91c00*/  ISETP.LT.AND P6, PT, R9, R17, !P6 ;  /* 0x000000110900720c */ /* 0x000fe200077c1270 */
[----:B------:R-:W-:-:S04]  /*91c10*/  IMAD.WIDE R82, R11, 0x4, R4 ;  /* 0x000000040b527825 */ /* 0x000fc800078e0204 */
[----:B------:R-:W-:Y:S01]  /*91c20*/  IMAD.WIDE R100, R8, 0x4, R2 ;  /* 0x0000000408647825 */ /* 0x000fe200078e0202 */
[----:B------:R2:W-:Y:S01]  /*91c30*/  @P1 STG.E desc[UR60][R82.64], R248 ;  /* 0x000000f852001986 */ /* 0x0005e2000c10193c */
[----:B------:R-:W-:-:S03]  /*91c40*/  MOV R16, R32 ;  /* 0x0000002000107202 */ /* 0x000fc60000000f00 */
[----:B------:R3:W-:Y:S01]  /*91c50*/  @P5 STG.E desc[UR60][R100.64], R236 ;  /* 0x000000ec64005986 */ /* 0x0007e2000c10193c */
[----:B------:R-:W-:Y:S01]  /*91c60*/  ISETP.LT.AND P5, PT, R7, R102, !P0 ;  /* 0x000000660700720c */ /* 0x000fe200047a1270 */
[----:B--2---:R-:W-:Y:S02]  /*91c70*/  IMAD.MOV.U32 R26, RZ, RZ, R34 ;  /* 0x000000ffff1a7224 */ /* 0x004fe400078e0022 */
[----:B------:R-:W-:Y:S01]  /*91c80*/  IMAD.MOV.U32 R17, RZ, RZ, R35 ;  /* 0x000000ffff117224 */ /* 0x000fe200078e0023 */
[----:B------:R-:W-:Y:S01]  /*91c90*/  IADD3 R11, R6, 0x2c, RZ ;  /* 0x0000002c060b7810 */ /* 0x000fe20007ffe0ff */
[----:B------:R-:W2:Y:S01]  /*91ca0*/  LDC.64 R34, c[0x0][0x228] ;  /* 0x00008a00ff227b82 */ /* 0x000ea20000000a00 */
[----:B------:R-:W-:Y:S01]  /*91cb0*/  IMAD.WIDE R82, R8, 0x4, R4 ;  /* 0x0000000408527825 */ /* 0x000fe200078e0204 */
[----:B------:R-:W-:-:S03]  /*91cc0*/  ISETP.LT.AND P0, PT, R9, R16, !P0 ;  /* 0x000000100900720c */ /* 0x000fc60004701270 */
[----:B------:R-:W-:Y:S01]  /*91cd0*/  IMAD.IADD R8, R8, 0x1, R0 ;  /* 0x0000000108087824 */ /* 0x000fe200078e0200 */
[----:B------:R1:W-:Y:S01]  /*91ce0*/  @P6 STG.E desc[UR60][R82.64], R228 ;  /* 0x000000e452006986 */ /* 0x0003e2000c10193c */
[----:B---3--:R-:W-:Y:S01]  /*91cf0*/  ISETP.LT.AND P6, PT, R7, R103, !P4 ;  /* 0x000000670700720c */ /* 0x008fe200067c1270 */
[----:B------:R-:W3:Y:S01]  /*91d00*/  LDC R102, c[0x0][0x228] ;  /* 0x00008a00ff667b82 */ /* 0x000ee20000000800 */
[----:B------:R-:W-:Y:S01]  /*91d10*/  ISETP.GE.AND P1, PT, R11, R24, PT ;  /* 0x000000180b00720c */ /* 0x000fe20003f26270 */
[----:B------:R-:W-:Y:S02]  /*91d20*/  VIADD R11, R6, 0x2d ;  /* 0x0000002d060b7836 */ /* 0x000fe40000000000 */
[----:B------:R-:W-:-:S04]  /*91d30*/  IMAD.WIDE R100, R8, 0x4, R4 ;  /* 0x0000000408647825 */ /* 0x000fc800078e0204 */
[C---:B-1----:R-:W-:Y:S01]  /*91d40*/  IMAD.WIDE R82, R8.reuse, 0x4, R2 ;  /* 0x0000000408527825 */ /* 0x042fe200078e0202 */
[----:B------:R-:W-:Y:S01]  /*91d50*/  MOV R16, R37 ;  /* 0x0000002500107202 */ /* 0x000fe20000000f00 */
[----:B------:R-:W1:Y:S02]  /*91d60*/  LDC R103, c[0x0][0x228] ;  /* 0x00008a00ff677b82 */ /* 0x000e640000000800 */
[----:B------:R-:W-:Y:S01]  /*91d70*/  IMAD.IADD R8, R8, 0x1, R0 ;  /* 0x0000000108087824 */ /* 0x000fe200078e0200 */
[----:B------:R-:W-:Y:S02]  /*91d80*/  ISETP.LT.AND P4, PT, R9, R26, !P4 ;  /* 0x0000001a0900720c */ /* 0x000fe40006781270 */
[----:B--2---:R-:W-:Y:S01]  /*91d90*/  MOV R24, R35 ;  /* 0x0000002300187202 */ /* 0x004fe20000000f00 */
[----:B------:R2:W-:Y:S01]  /*91da0*/  @P5 STG.E desc[UR60][R82.64], R114 ;  /* 0x0000007252005986 */ /* 0x0005e2000c10193c */
[----:B------:R-:W-:Y:S01]  /*91db0*/  ISETP.GE.AND P5, PT, R11, R33, PT ;  /* 0x000000210b00720c */ /* 0x000fe20003fa6270 */
[----:B------:R-:W-:-:S02]  /*91dc0*/  VIADD R11, R6, 0x2e ;  /* 0x0000002e060b7836 */ /* 0x000fc40000000000 */
[----:B------:R3:W-:Y:S01]  /*91dd0*/  @P0 STG.E desc[UR60][R100.64], R249 ;  /* 0x000000f964000986 */ /* 0x0007e2000c10193c */
[----:B------:R-:W-:Y:S01]  /*91de0*/  ISETP.LT.AND P0, PT, R7, R104, !P1 ;  /* 0x000000680700720c */ /* 0x000fe20004f01270 */
[----:B------:R-:W-:Y:S01]  /*91df0*/  IMAD.MOV.U32 R187, RZ, RZ, R34 ;  /* 0x000000ffffbb7224 */ /* 0x000fe200078e0022 */
[----:B------:R-:W1:Y:S01]  /*91e00*/  LDC R104, c[0x0][0x228] ;  /* 0x00008a00ff687b82 */ /* 0x000e620000000800 */
[----:B--2---:R-:W2:Y:S01]  /*91e10*/  LDL.LU R114, [R1+0x4c] ;  /* 0x00004c0001727983 */ /* 0x004ea20000300800 */
[----:B------:R-:W-:-:S05]  /*91e20*/  IMAD.WIDE R82, R8, 0x4, R2 ;  /* 0x0000000408527825 */ /* 0x000fca00078e0202 */
[----:B------:R4:W-:Y:S01]  /*91e30*/  @P6 STG.E desc[UR60][R82.64], R237 ;  /* 0x000000ed52006986 */ /* 0x0009e2000c10193c */
[----:B------:R-:W-:Y:S01]  /*91e40*/  ISETP.GE.AND P6, PT, R11, R24, PT ;  /* 0x000000180b00720c */ /* 0x000fe20003fc6270 */
[----:B------:R-:W-:-:S04]  /*91e50*/  IMAD.IADD R11, R8, 0x1, R0 ;  /* 0x00000001080b7824 */ /* 0x000fc800078e0200 */
[----:B---3--:R-:W-:-:S04]  /*91e60*/  IMAD.WIDE R100, R11, 0x4, R2 ;  /* 0x000000040b647825 */ /* 0x008fc800078e0202 */
[----:B----4-:R-:W-:Y:S01]  /*91e70*/  IMAD.WIDE R82, R8, 0x4, R4 ;  /* 0x0000000408527825 */ /* 0x010fe200078e0204 */
[----:B------:R-:W3:Y:S04]  /*91e80*/  LDC.64 R236, c[0x0][0x228] ;  /* 0x00008a00ffec7b82 */ /* 0x000ee80000000a00 */
[----:B------:R4:W-:Y:S01]  /*91e90*/  @P4 STG.E desc[UR60][R82.64], R229 ;  /* 0x000000e552004986 */ /* 0x0009e2000c10193c */
[----:B------:R-:W-:-:S03]  /*91ea0*/  IMAD.MOV.U32 R34, RZ, RZ, R36 ;  /* 0x000000ffff227224 */ /* 0x000fc600078e0024 */
[----:B------:R-:W1:Y:S01]  /*91eb0*/  LDC.64 R36, c[0x0][0x228] ;  /* 0x00008a00ff247b82 */ /* 0x000e620000000a00 */
[----:B------:R-:W-:-:S07]  /*91ec0*/  VIADD R8, R6, 0x2f ;  /* 0x0000002f06087836 */ /* 0x000fce0000000000 */
[----:B----4-:R-:W4:Y:S01]  /*91ed0*/  LDC.64 R228, c[0x0][0x228] ;  /* 0x00008a00ffe47b82 */ /* 0x010f220000000a00 */
[----:B------:R3:W-:Y:S04]  /*91ee0*/  @P0 STG.E desc[UR60][R100.64], R112 ;  /* 0x0000007064000986 */ /* 0x0007e8000c10193c */
[----:B---3--:R-:W3:Y:S01]  /*91ef0*/  LDL.LU R112, [R1+0x400] ;  /* 0x0004000001707983 */ /* 0x008ee20000300800 */
[----:B-1----:R-:W-:Y:S01]  /*91f00*/  IMAD.MOV.U32 R32, RZ, RZ, R37 ;  /* 0x000000ffff207224 */ /* 0x002fe200078e0025 */
[----:B------:R-:W-:Y:S02]  /*91f10*/  MOV R186, R36 ;  /* 0x0000002400ba7202 */ /* 0x000fe40000000f00 */
[----:B------:R-:W1:Y:S02]  /*91f20*/  LDC.64 R36, c[0x0][0x228] ;  /* 0x00008a00ff247b82 */ /* 0x000e640000000a00 */
[----:B-1----:R-:W-:Y:S01]  /*91f30*/  MOV R25, R36 ;  /* 0x0000002400197202 */ /* 0x002fe20000000f00 */
[----:B------:R-:W-:-:S05]  /*91f40*/  IMAD.MOV.U32 R28, RZ, RZ, R37 ;  /* 0x000000ffff1c7224 */ /* 0x000fca00078e0025 */
[----:B------:R-:W1:Y:S01]  /*91f50*/  LDC.64 R36, c[0x0][0x228] ;  /* 0x00008a00ff247b82 */ /* 0x000e620000000a00 */
[----:B------:R-:W-:-:S07]  /*91f60*/  ISETP.LT.AND P1, PT, R9, R34, !P1 ;  /* 0x000000220900720c */ /* 0x000fce0004f21270 */
[----:B------:R-:W4:Y:S01]  /*91f70*/  LDC.64 R34, c[0x0][0x228] ;  /* 0x00008a00ff227b82 */ /* 0x000f220000000a00 */
[----:B-1----:R-:W-:Y:S01]  /*91f80*/  MOV R33, R37 ;  /* 0x0000002500217202 */ /* 0x002fe20000000f00 */
[----:B------:R-:W-:-:S06]  /*91f90*/  IMAD.MOV.U32 R185, RZ, RZ, R36 ;  /* 0x000000ffffb97224 */ /* 0x000fcc00078e0024 */
[----:B------:R-:W1:Y:S01]  /*91fa0*/  LDC.64 R36, c[0x0][0x228] ;  /* 0x00008a00ff247b82 */ /* 0x000e620000000a00 */
[----:B----4-:R-:W-:Y:S02]  /*91fb0*/  IMAD.MOV.U32 R184, RZ, RZ, R34 ;  /* 0x000000ffffb87224 */ /* 0x010fe400078e0022 */
[----:B-1----:R-:W-:Y:S02]  /*91fc0*/  IMAD.MOV.U32 R26, RZ, RZ, R37 ;  /* 0x000000ffff1a7224 */ /* 0x002fe400078e0025 */
[----:B------:R-:W-:-:S03]  /*91fd0*/  IMAD.MOV.U32 R37, RZ, RZ, R35 ;  /* 0x000000ffff257224 */ /* 0x000fc600078e0023 */
[----:B------:R-:W1:Y:S01]  /*91fe0*/  LDC.64 R34, c[0x0][0x228] ;  /* 0x00008a00ff227b82 */ /* 0x000e620000000a00 */
[----:B------:R-:W-:Y:S02]  /*91ff0*/  ISETP.LT.AND P4, PT, R7, R103, !P5 ;  /* 0x000000670700720c */ /* 0x000fe40006f81270 */
[----:B------:R-:W-:Y:S02]  /*92000*/  ISETP.GE.AND P0, PT, R8, R32, PT ;  /* 0x000000200800720c */ /* 0x000fe40003f06270 */
[----:B------:R-:W-:Y:S02]  /*92010*/  IADD3 R8, R11, R0, RZ ;  /* 0x000000000b087210 */ /* 0x000fe40007ffe0ff */
[----:B------:R-:W-:Y:S01]  /*92020*/  ISETP.LT.AND P5, PT, R9, R25, !P5 ;  /* 0x000000190900720c */ /* 0x000fe20006fa1270 */
[----:B------:R-:W-:Y:S01]  /*92030*/  IMAD.WIDE R82, R11, 0x4, R4 ;  /* 0x000000040b527825 */ /* 0x000fe200078e0204 */
[----:B------:R-:W4:Y:S03]  /*92040*/  LDC R103, c[0x0][0x228] ;  /* 0x00008a00ff677b82 */ /* 0x000f260000000800 */
[----:B------:R-:W-:Y:S01]  /*92050*/  IMAD.WIDE R100, R8, 0x4, R2 ;  /* 0x0000000408647825 */ /* 0x000fe200078e0202 */
[----:B------:R1:W-:Y:S01]  /*92060*/  @P1 STG.E desc[UR60][R82.64], R250 ;  /* 0x000000fa52001986 */ /* 0x0003e2000c10193c */
[----:B------:R-:W-:-:S03]  /*92070*/  MOV R24, R36 ;  /* 0x0000002400187202 */ /* 0x000fc60000000f00 */
[----:B------:R1:W-:Y:S02]  /*92080*/  @P4 STG.E desc[UR60][R100.64], R238 ;  /* 0x000000ee64004986 */ /* 0x0003e4000c10193c */
[----:B-1----:R-:W-:Y:S02]  /*92090*/  IMAD.MOV.U32 R32, RZ, RZ, R34 ;  /* 0x000000ffff207224 */ /* 0x002fe400078e0022 */
[----:B------:R-:W-:Y:S02]  /*920a0*/  IMAD.MOV.U32 R25, RZ, RZ, R35 ;  /* 0x000000ffff197224 */ /* 0x000fe400078e0023 */
[----:B------:R-:W1:Y:S01]  /*920b0*/  LDC.64 R34, c[0x0][0x228] ;  /* 0x00008a00ff227b82 */ /* 0x000e620000000a00 */
[----:B------:R-:W-:Y:S01]  /*920c0*/  ISETP.LT.AND P4, PT, R7, R102, !P6 ;  /* 0x000000660700720c */ /* 0x000fe20007781270 */
[----:B------:R-:W-:Y:S01]  /*920d0*/  IMAD.WIDE R82, R8, 0x4, R4 ;  /* 0x0000000408527825 */ /* 0x000fe200078e0204 */
[----:B------:R-:W-:Y:S02]  /*920e0*/  ISETP.LT.AND P6, PT, R9, R24, !P6 ;  /* 0x000000180900720c */ /* 0x000fe400077c1270 */
[----:B------:R-:W-:Y:S01]  /*920f0*/  IADD3 R11, R6, 0x30, RZ ;  /* 0x00000030060b7810 */ /* 0x000fe20007ffe0ff */
[----:B------:R-:W-:Y:S01]  /*92100*/  IMAD.IADD R8, R8, 0x1, R0 ;  /* 0x0000000108087824 */ /* 0x000fe200078e0200 */
[----:B------:R4:W-:Y:S01]  /*92110*/  @P5 STG.E desc[UR60][R82.64], R230 ;  /* 0x000000e652005986 */ /* 0x0009e2000c10193c */
[----:B------:R-:W-:Y:S01]  /*92120*/  ISETP.LT.AND P5, PT, R7, R104, !P0 ;  /* 0x000000680700720c */ /* 0x000fe200047a1270 */
[----:B------:R-:W3:Y:S01]  /*92130*/  LDC R102, c[0x0][0x228] ;  /* 0x00008a00ff667b82 */ /* 0x000ee20000000800 */
[----:B------:R-:W-:Y:S01]  /*92140*/  ISETP.GE.AND P1, PT, R11, R33, PT ;  /* 0x000000210b00720c */ /* 0x000fe20003f26270 */
[----:B------:R-:W-:-:S02]  /*92150*/  VIADD R11, R6, 0x31 ;  /* 0x00000031060b7836 */ /* 0x000fc40000000000 */
[----:B------:R-:W-:-:S04]  /*92160*/  IMAD.WIDE R100, R8, 0x4, R4 ;  /* 0x0000000408647825 */ /* 0x000fc800078e0204 */
[C---:B----4-:R-:W-:Y:S01]  /*92170*/  IMAD.WIDE R82, R8.reuse, 0x4, R2 ;  /* 0x0000000408527825 */ /* 0x050fe200078e0202 */
[----:B------:R-:W4:Y:S03]  /*92180*/  LDC R104, c[0x0][0x228] ;  /* 0x00008a00ff687b82 */ /* 0x000f260000000800 */
[----:B------:R-:W-:Y:S01]  /*92190*/  IMAD.IADD R8, R8, 0x1, R0 ;  /* 0x0000000108087824 */ /* 0x000fe200078e0200 */
[----:B-1----:R-:W-:Y:S02]  /*921a0*/  MOV R33, R35 ;  /* 0x0000002300217202 */ /* 0x002fe40000000f00 */
[----:B------:R-:W-:Y:S01]  /*921b0*/  ISETP.LT.AND P0, PT, R9, R32, !P0 ;  /* 0x000000200900720c */ /* 0x000fe20004701270 */
[----:B--2---:R1:W-:Y:S01]  /*921c0*/  @P4 STG.E desc[UR60][R82.64], R114 ;  /* 0x0000007252004986 */ /* 0x0043e2000c10193c */
[----:B------:R-:W-:Y:S01]  /*921d0*/  ISETP.GE.AND P4, PT, R11, R37, PT ;  /* 0x000000250b00720c */ /* 0x000fe20003f86270 */
[----:B------:R-:W-:-:S02]  /*921e0*/  VIADD R11, R6, 0x32 ;  /* 0x00000032060b7836 */ /* 0x000fc40000000000 */
[----:B------:R2:W-:Y:S01]  /*921f0*/  @P6 STG.E desc[UR60][R100.64], R251 ;  /* 0x000000fb64006986 */ /* 0x0005e2000c10193c */
[----:B------:R-:W-:Y:S01]  /*92200*/  ISETP.LT.AND P6, PT, R7, R103, !P1 ;  /* 0x000000670700720c */ /* 0x000fe20004fc1270 */
[----:B------:R-:W-:Y:S01]  /*92210*/  IMAD.MOV.U32 R183, RZ, RZ, R34 ;  /* 0x000000ffffb77224 */ /* 0x000fe200078e0022 */
[----:B------:R-:W4:Y:S01]  /*92220*/  LDC R103, c[0x0][0x228] ;  /* 0x00008a00ff677b82 */ /* 0x000f220000000800 */
[----:B-1----:R-:W4:Y:S01]  /*92230*/  LDL.LU R114, [R1+0x404] ;  /* 0x0004040001727983 */ /* 0x002f220000300800 */
[----:B------:R-:W-:-:S06]  /*92240*/  IMAD.WIDE R82, R8, 0x4, R2 ;  /* 0x0000000408527825 */ /* 0x000fcc00078e0202 */
[----:B------:R-:W1:Y:S01]  /*92250*/  LDC.64 R34, c[0x0][0x228] ;  /* 0x00008a00ff227b82 */ /* 0x000e620000000a00 */
[----:B------:R3:W-:Y:S01]  /*92260*/  @P5 STG.E desc[UR60][R82.64], R239 ;  /* 0x000000ef52005986 */ /* 0x0007e2000c10193c */
[----:B------:R-:W-:Y:S01]  /*92270*/  ISETP.GE.AND P5, PT, R11, R33, PT ;  /* 0x000000210b00720c */ /* 0x000fe20003fa6270 */
[----:B------:R-:W-:-:S04]  /*92280*/  IMAD.IADD R11, R8, 0x1, R0 ;  /* 0x00000001080b7824 */ /* 0x000fc800078e0200 */
[----:B--2---:R-:W-:-:S04]  /*92290*/  IMAD.WIDE R100, R11, 0x4, R2 ;  /* 0x000000040b647825 */ /* 0x004fc800078e0202 */
[----:B---3--:R-:W-:-:S05]  /*922a0*/  IMAD.WIDE R82, R8, 0x4, R4 ;  /* 0x0000000408527825 */ /* 0x008fca00078e0204 */
[----:B------:R-:W-:Y:S04]  /*922b0*/  @P0 STG.E desc[UR60][R82.64], R231 ;  /* 0x000000e752000986 */ /* 0x000fe8000c10193c */
[----:B------:R2:W-:Y:S04]  /*922c0*/  @P6 STG.E desc[UR60][R100.64], R112 ;  /* 0x0000007064006986 */ /* 0x0005e8000c10193c */
[----:B--2---:R-:W2:Y:S01]  /*922d0*/  LDL.LU R112, [R1+0x408] ;  /* 0x0004080001707983 */ /* 0x004ea20000300800 */
[----:B-1----:R-:W-:Y:S01]  /*922e0*/  MOV R24, R35 ;  /* 0x0000002300187202 */ /* 0x002fe20000000f00 */
[----:B------:R-:W-:-:S02]  /*922f0*/  IMAD.MOV.U32 R35, RZ, RZ, R39 ;  /* 0x000000ffff237224 */ /* 0x000fc400078e0027 */
[----:B------:R-:W1:Y:S01]  /*92300*/  LDC.64 R38, c[0x0][0x228] ;  /* 0x00008a00ff267b82 */ /* 0x000e620000000a00 */
[----:B------:R-:W-:Y:S02]  /*92310*/  IMAD.MOV.U32 R32, RZ, RZ, R41 ;  /* 0x000000ffff207224 */ /* 0x000fe400078e0029 */
[----:B------:R-:W-:-:S05]  /*92320*/  IMAD.MOV.U32 R36, RZ, RZ, R34 ;  /* 0x000000ffff247224 */ /* 0x000fca00078e0022 */
[----:B------:R-:W3:Y:S01]  /*92330*/  LDC.64 R40, c[0x0][0x228] ;  /* 0x00008a00ff287b82 */ /* 0x000ee20000000a00 */
[----:B------:R-:W-:Y:S01]  /*92340*/  VIADD R8, R6, 0x33 ;  /* 0x0000003306087836 */ /* 0x000fe20000000000 */
[----:B------:R-:W-:Y:S02]  /*92350*/  ISETP.LT.AND P1, PT, R9, R36, !P1 ;  /* 0x000000240900720c */ /* 0x000fe40004f21270 */
[----:B----4-:R-:W-:Y:S02]  /*92360*/  ISETP.LT.AND P0, PT, R7, R104, !P4 ;  /* 0x000000680700720c */ /* 0x010fe40006701270 */
[----:B------:R-:W-:Y:S01]  /*92370*/  ISETP.GE.AND P6, PT, R8, R35, PT ;  /* 0x000000230800720c */ /* 0x000fe20003fc6270 */
[C---:B------:R-:W-:Y:S01]  /*92380*/  IMAD.IADD R8, R11.reuse, 0x1, R0 ;  /* 0x000000010b087824 */ /* 0x040fe200078e0200 */
[----:B------:R-:W4:Y:S01]  /*92390*/  LDC.64 R36, c[0x0][0x228] ;  /* 0x00008a00ff247b82 */ /* 0x000f220000000a00 */
[----:B-1----:R-:W-:Y:S01]  /*923a0*/  MOV R34, R38 ;  /* 0x0000002600227202 */ /* 0x002fe20000000f00 */
[----:B------:R-:W-:-:S06]  /*923b0*/  IMAD.WIDE R82, R11, 0x4, R4 ;  /* 0x000000040b527825 */ /* 0x000fcc00078e0204 */
[----:B------:R-:W1:Y:S01]  /*923c0*/  LDC R104, c[0x0][0x228] ;  /* 0x00008a00ff687b82 */ /* 0x000e620000000800 */
[----:B------:R-:W-:-:S07]  /*923d0*/  ISETP.LT.AND P4, PT, R9, R34, !P4 ;  /* 0x000000220900720c */ /* 0x000fce0006781270 */
[----:B------:R-:W1:Y:S01]  /*923e0*/  LDC.64 R34, c[0x0][0x228] ;  /* 0x00008a00ff227b82 */ /* 0x000e620000000a00 */
[----:B------:R-:W-:Y:S01]  /*923f0*/  IMAD.WIDE R100, R8, 0x4, R2 ;  /* 0x0000000408647825 */ /* 0x000fe200078e0202 */
[----:B------:R3:W-:Y:S03]  /*92400*/  @P1 STG.E desc[UR60][R82.64], R244 ;  /* 0x000000f452001986 */ /* 0x0007e6000c10193c */
[----:B---3--:R-:W-:Y:S01]  /*92410*/  IMAD.MOV.U32 R33, RZ, RZ, R40 ;  /* 0x000000ffff217224 */ /* 0x008fe200078e0028 */
[----:B------:R3:W-:Y:S01]  /*92420*/  @P0 STG.E desc[UR60][R100.64], R232 ;  /* 0x000000e864000986 */ /* 0x0007e2000c10193c */
[----:B------:R-:W-:Y:S01]  /*92430*/  ISETP.LT.AND P0, PT, R7, R102, !P5 ;  /* 0x000000660700720c */ /* 0x000fe20006f01270 */
[----:B------:R-:W-:Y:S01]  /*92440*/  VIADD R11, R6, 0x34 ;  /* 0x00000034060b7836 */ /* 0x000fe20000000000 */
[----:B------:R-:W-:Y:S01]  /*92450*/  MOV R38, R41 ;  /* 0x0000002900267202 */ /* 0x000fe20000000f00 */
[----:B------:R-:W2:Y:S01]  /*92460*/  LDC R102, c[0x0][0x228] ;  /* 0x00008a00ff667b82 */ /* 0x000ea20000000800 */
[----:B------:R-:W-:Y:S01]  /*92470*/  IMAD.WIDE R82, R8, 0x4, R4 ;  /* 0x0000000408527825 */ /* 0x000fe200078e0204 */
[----:B------:R-:W-:-:S03]  /*92480*/  ISETP.LT.AND P5, PT, R9, R33, !P5 ;  /* 0x000000210900720c */ /* 0x000fc60006fa1270 */
[----:B------:R-:W-:Y:S01]  /*92490*/  IMAD.IADD R8, R8, 0x1, R0 ;  /* 0x0000000108087824 */ /* 0x000fe200078e0200 */
[----:B------:R1:W-:Y:S01]  /*924a0*/  @P4 STG.E desc[UR60][R82.64], R224 ;  /* 0x000000e052004986 */ /* 0x0003e2000c10193c */
[----:B------:R-:W-:Y:S02]  /*924b0*/  ISETP.LT.AND P4, PT, R7, R103, !P6 ;  /* 0x000000670700720c */ /* 0x000fe40007781270 */
[----:B---3--:R-:W-:Y:S01]  /*924c0*/  IMAD.WIDE R100, R8, 0x4, R4 ;  /* 0x0000000408647825 */ /* 0x008fe200078e0204 */
[----:B------:R-:W-:Y:S01]  /*924d0*/  ISETP.GE.AND P1, PT, R11, R32, PT ;  /* 0x000000200b00720c */ /* 0x000fe20003f26270 */
[----:B------:R-:W3:Y:S01]  /*924e0*/  LDC R103, c[0x0][0x228] ;  /* 0x00008a00ff677b82 */ /* 0x000ee20000000800 */
[----:B-1----:R-:W-:Y:S01]  /*924f0*/  MOV R40, R35 ;  /* 0x0000002300287202 */ /* 0x002fe20000000f00 */
[----:B------:R-:W-:Y:S02]  /*92500*/  VIADD R11, R6, 0x35 ;  /* 0x00000035060b7836 */ /* 0x000fe40000000000 */
[C---:B------:R-:W-:Y:S01]  /*92510*/  IMAD.WIDE R82, R8.reuse, 0x4, R2 ;  /* 0x0000000408527825 */ /* 0x040fe200078e0202 */
[----:B------:R-:W-:-:S03]  /*92520*/  IADD3 R8, R8, R0, RZ ;  /* 0x0000000008087210 */ /* 0x000fc60007ffe0ff */
[----:B------:R-:W-:Y:S01]  /*92530*/  IMAD.MOV.U32 R180, RZ, RZ, R34 ;  /* 0x000000ffffb47224 */ /* 0x000fe200078e0022 */
[----:B----4-:R-:W-:Y:S01]  /*92540*/  MOV R34, R36 ;  /* 0x0000002400227202 */ /* 0x010fe20000000f00 */
[----:B------:R-:W-:Y:S02]  /*92550*/  IMAD.MOV.U32 R32, RZ, RZ, R49 ;  /* 0x000000ffff207224 */ /* 0x000fe400078e0031 */
[----:B------:R-:W1:Y:S01]  /*92560*/  LDC.64 R48, c[0x0][0x228] ;  /* 0x00008a00ff307b82 */ /* 0x000e620000000a00 */
[----:B------:R-:W-:Y:S01]  /*92570*/  ISETP.LT.AND P6, PT, R9, R34, !P6 ;  /* 0x000000220900720c */ /* 0x000fe200077c1270 */
[----:B------:R4:W-:Y:S01]  /*92580*/  @P0 STG.E desc[UR60][R82.64], R114 ;  /* 0x0000007252000986 */ /* 0x0009e2000c10193c */
[----:B------:R-:W-:Y:S02]  /*92590*/  ISETP.GE.AND P0, PT, R11, R40, PT ;  /* 0x000000280b00720c */ /* 0x000fe40003f06270 */
[----:B------:R-:W-:Y:S01]  /*925a0*/  IADD3 R11, R6, 0x36, RZ ;  /* 0x00000036060b7810 */ /* 0x000fe20007ffe0ff */
[----:B------:R3:W-:Y:S01]  /*925b0*/  @P5 STG.E desc[UR60][R100.64], R245 ;  /* 0x000000f564005986 */ /* 0x0007e2000c10193c */
[----:B------:R-:W-:Y:S01]  /*925c0*/  ISETP.LT.AND P5, PT, R7, R104, !P1 ;  /* 0x000000680700720c */ /* 0x000fe20004fa1270 */
[----:B-1----:R-:W-:Y:S01]  /*925d0*/  IMAD.MOV.U32 R36, RZ, RZ, R49 ;  /* 0x000000ffff247224 */ /* 0x002fe200078e0031 */
[----:B------:R-:W-:Y:S01]  /*925e0*/  MOV R42, R48 ;  /* 0x00000030002a7202 */ /* 0x000fe20000000f00 */
[----:B------:R-:W1:Y:S01]  /*925f0*/  LDC R104, c[0x0][0x228] ;  /* 0x00008a00ff687b82 */ /* 0x000e620000000800 */
[----:B----4-:R-:W-:-:S07]  /*92600*/  IMAD.WIDE R82, R8, 0x4, R2 ;  /* 0x0000000408527825 */ /* 0x010fce00078e0202 */
[----:B------:R-:W4:Y:S01]  /*92610*/  LDC.64 R48, c[0x0][0x228] ;  /* 0x00008a00ff307b82 */ /* 0x000f220000000a00 */
[----:B------:R3:W-:Y:S01]  /*92620*/  @P4 STG.E desc[UR60][R82.64], R233 ;  /* 0x000000e952004986 */ /* 0x0007e2000c10193c */
[----:B------:R-:W-:Y:S02]  /*92630*/  ISETP.GE.AND P4, PT, R11, R32, PT ;  /* 0x000000200b00720c */ /* 0x000fe40003f86270 */
[----:B------:R-:W-:-:S04]  /*92640*/  IADD3 R11, R8, R0, RZ ;  /* 0x00000000080b7210 */ /* 0x000fc80007ffe0ff */
[----:B---3--:R-:W3:Y:S01]  /*92650*/  LDC.64 R244, c[0x0][0x228] ;  /* 0x00008a00fff47b82 */ /* 0x008ee20000000a00 */
[----:B------:R-:W-:-:S04]  /*92660*/  IMAD.WIDE R100, R11, 0x4, R2 ;  /* 0x000000040b647825 */ /* 0x000fc800078e0202 */
[----:B------:R-:W-:Y:S01]  /*92670*/  IMAD.WIDE R82, R8, 0x4, R4 ;  /* 0x0000000408527825 */ /* 0x000fe200078e0204 */
[----:B------:R-:W-:Y:S02]  /*92680*/  ISETP.LT.AND P1, PT, R9, R42, !P1 ;  /* 0x0000002a0900720c */ /* 0x000fe40004f21270 */
[----:B------:R-:W3:Y:S02]  /*92690*/  LDC.64 R232, c[0x0][0x228] ;  /* 0x00008a00ffe87b82 */ /* 0x000ee40000000a00 */
[----:B------:R2:W-:Y:S01]  /*926a0*/  @P6 STG.E desc[UR60][R82.64], R225 ;  /* 0x000000e152006986 */ /* 0x0005e2000c10193c */
[----:B----4-:R-:W-:Y:S01]  /*926b0*/  MOV R41, R49 ;  /* 0x0000003100297202 */ /* 0x010fe20000000f00 */
[----:B------:R-:W-:-:S04]  /*926c0*/  IMAD.MOV.U32 R194, RZ, RZ, R48 ;  /* 0x000000ffffc27224 */ /* 0x000fc800078e0030 */
[----:B------:R-:W4:Y:S01]  /*926d0*/  LDC.64 R48, c[0x0][0x228] ;  /* 0x00008a00ff307b82 */ /* 0x000f220000000a00 */
[----:B------:R-:W-:-:S07]  /*926e0*/  IADD3 R8, R6, 0x37, RZ ;  /* 0x0000003706087810 */ /* 0x000fce0007ffe0ff */
[----:B--2---:R-:W2:Y:S01]  /*926f0*/  LDC.64 R224, c[0x0][0x228] ;  /* 0x00008a00ffe07b82 */ /* 0x004ea20000000a00 */
[----:B------:R1:W-:Y:S04]  /*92700*/  @P5 STG.E desc[UR60][R100.64], R112 ;  /* 0x0000007064005986 */ /* 0x0003e8000c10193c */
[----:B-1----:R-:W3:Y:S01]  /*92710*/  LDL.LU R112, [R1+0x40c] ;  /* 0x00040c0001707983 */ /* 0x002ee20000300800 */
[----:B------:R-:W-:Y:S01]  /*92720*/  ISETP.LT.AND P6, PT, R7, R103, !P0 ;  /* 0x000000670700720c */ /* 0x000fe200047c1270 */
[----:B----4-:R-:W-:Y:S01]  /*92730*/  IMAD.MOV.U32 R33, RZ, RZ, R48 ;  /* 0x000000ffff217224 */ /* 0x010fe200078e0030 */
[----:B------:R-:W-:Y:S01]  /*92740*/  ISETP.GE.AND P5, PT, R8, R41, PT ;  /* 0x000000290800720c */ /* 0x000fe20003fa6270 */
[C---:B------:R-:W-:Y:S01]  /*92750*/  IMAD.IADD R8, R11.reuse, 0x1, R0 ;  /* 0x000000010b087824 */ /* 0x040fe200078e0200 */
[----:B------:R-:W4:Y:S01]  /*92760*/  LDL.LU R114, [R1+0x460] ;  /* 0x0004600001727983 */ /* 0x000f220000300800 */
[----:B------:R-:W-:Y:S01]  /*92770*/  IMAD.WIDE R82, R11, 0x4, R4 ;  /* 0x000000040b527825 */ /* 0x000fe200078e0204 */
[----:B------:R-:W-:Y:S01]  /*92780*/  ISETP.LT.AND P0, PT, R9, R33, !P0 ;  /* 0x000000210900720c */ /* 0x000fe20004701270 */
[----:B------:R-:W1:Y:S02]  /*92790*/  LDC R103, c[0x0][0x228] ;  /* 0x00008a00ff677b82 */ /* 0x000e640000000800 */
[C---:B------:R-:W-:Y:S01]  /*927a0*/  IMAD.WIDE R100, R8.reuse, 0x4, R2 ;  /* 0x0000000408647825 */ /* 0x040fe200078e0202 */
[----:B------:R2:W-:Y:S04]  /*927b0*/  @P1 STG.E desc[UR60][R82.64], R246 ;  /* 0x000000f652001986 */ /* 0x0005e8000c10193c */
[----:B------:R-:W-:Y:S01]  /*927c0*/  @P6 STG.E desc[UR60][R100.64], R234 ;  /* 0x000000ea64006986 */ /* 0x000fe2000c10193c */
[----:B------:R-:W-:Y:S01]  /*927d0*/  ISETP.LT.AND P6, PT, R7, R102, !P4 ;  /* 0x000000660700720c */ /* 0x000fe200067c1270 */
[----:B------:R-:W-:Y:S01]  /*927e0*/  IMAD.MOV.U32 R35, RZ, RZ, R49 ;  /* 0x000000ffff237224 */ /* 0x000fe200078e0031 */
[----:B------:R-:W4:Y:S01]  /*927f0*/  LDC R102, c[0x0][0x228] ;  /* 0x00008a00ff667b82 */ /* 0x000f220000000800 */
[----:B--2---:R-:W-:-:S07]  /*92800*/  IMAD.WIDE R82, R8, 0x4, R4 ;  /* 0x0000000408527825 */ /* 0x004fce00078e0204 */
[----:B------:R-:W2:Y:S01]  /*92810*/  LDC.64 R48, c[0x0][0x228] ;  /* 0x00008a00ff307b82 */ /* 0x000ea20000000a00 */
[----:B------:R-:W-:Y:S01]  /*92820*/  IMAD.IADD R8, R8, 0x1, R0 ;  /* 0x0000000108087824 */ /* 0x000fe200078e0200 */
[----:B------:R1:W-:Y:S03]  /*92830*/  @P0 STG.E desc[UR60][R82.64], R226 ;  /* 0x000000e252000986 */ /* 0x0003e6000c10193c */
[----:B-1----:R-:W-:-:S04]  /*92840*/  IMAD.WIDE R82, R8, 0x4, R2 ;  /* 0x0000000408527825 */ /* 0x002fc800078e0202 */
[----:B--2---:R-:W-:Y:S02]  /*92850*/  IMAD.MOV.U32 R40, RZ, RZ, R49 ;  /* 0x000000ffff287224 */ /* 0x004fe400078e0031 */
[----:B------:R-:W-:Y:S02]  /*92860*/  IMAD.MOV.U32 R193, RZ, RZ, R48 ;  /* 0x000000ffffc17224 */ /* 0x000fe400078e0030 */
[----:B------:R-:W1:Y:S02]  /*92870*/  LDC.64 R48, c[0x0][0x228] ;  /* 0x00008a00ff307b82 */ /* 0x000e640000000a00 */
[----:B-1----:R-:W-:Y:S02]  /*92880*/  IMAD.MOV.U32 R32, RZ, RZ, R48 ;  /* 0x000000ffff207224 */ /* 0x002fe400078e0030 */
[----:B------:R-:W-:-:S04]  /*92890*/  IMAD.MOV.U32 R34, RZ, RZ, R49 ;  /* 0x000000ffff227224 */ /* 0x000fc800078e0031 */
[----:B------:R-:W1:Y:S02]  /*928a0*/  LDC.64 R48, c[0x0][0x228] ;  /* 0x00008a00ff307b82 */ /* 0x000e640000000a00 */
[----:B-1----:R-:W-:Y:S01]  /*928b0*/  IMAD.MOV.U32 R50, RZ, RZ, R49 ;  /* 0x000000ffff327224 */ /* 0x002fe200078e0031 */
[----:B------:R-:W-:-:S05]  /*928c0*/  MOV R192, R48 ;  /* 0x0000003000c07202 */ /* 0x000fca0000000f00 */
[----:B------:R-:W1:Y:S01]  /*928d0*/  LDC.64 R48, c[0x0][0x228] ;  /* 0x00008a00ff307b82 */ /* 0x000e620000000a00 */
[----:B---3--:R2:W-:Y:S04]  /*928e0*/  @P6 STG.E desc[UR60][R82.64], R112 ;  /* 0x0000007052006986 */ /* 0x0085e8000c10193c */
[----:B--2---:R-:W2:Y:S04]  /*928f0*/  LDL.LU R112, [R1+0x450] ;  /* 0x0004500001707983 */ /* 0x004ea80000300800 */
[----:B------:R-:W3:Y:S01]  /*92900*/  LDL.LU R113, [R1+0x440] ;  /* 0x0004400001717983 */ /* 0x000ee20000300800 */
[----:B-1----:R-:W-:Y:S01]  /*92910*/  IMAD.MOV.U32 R42, RZ, RZ, R48 ;  /* 0x000000ffff2a7224 */ /* 0x002fe200078e0030 */
[----:B------:R-:W-:-:S02]  /*92920*/  MOV R33, R49 ;  /* 0x0000003100217202 */ /* 0x000fc40000000f00 */
[----:B------:R-:W1:Y:S01]  /*92930*/  LDC.64 R48, c[0x0][0x228] ;  /* 0x00008a00ff307b82 */ /* 0x000e620000000a00 */
[----:B------:R-:W-:Y:S01]  /*92940*/  VIADD R11, R6, 0x38 ;  /* 0x00000038060b7836 */ /* 0x000fe20000000000 */
[----:B------:R-:W-:Y:S01]  /*92950*/  ISETP.LT.AND P4, PT, R9, R32, !P4 ;  /* 0x000000200900720c */ /* 0x000fe20006781270 */
[----:B------:R-:W-:Y:S01]  /*92960*/  IMAD.MOV.U32 R32, RZ, RZ, R53 ;  /* 0x000000ffff207224 */ /* 0x000fe200078e0035 */
[----:B------:R-:W-:Y:S01]  /*92970*/  ISETP.LT.AND P0, PT, R7, R104, !P5 ;  /* 0x000000680700720c */ /* 0x000fe20006f01270 */
[----:B------:R-:W-:Y:S01]  /*92980*/  IMAD.WIDE R100, R8, 0x4, R4 ;  /* 0x0000000408647825 */ /* 0x000fe200078e0204 */
[----:B------:R-:W-:Y:S01]  /*92990*/  ISETP.GE.AND P1, PT, R11, R40, PT ;  /* 0x000000280b00720c */ /* 0x000fe20003f26270 */
[----:B------:R-:W3:Y:S01]  /*929a0*/  LDL.LU R115, [R1+0x464] ;  /* 0x0004640001737983 */ /* 0x000ee20000300800 */
[----:B------:R-:W4:Y:S01]  /*929b0*/  LDC R104, c[0x0][0x228] ;  /* 0x00008a00ff687b82 */ /* 0x000f220000000800 */
[----:B-1----:R-:W-:Y:S01]  /*929c0*/  IMAD.MOV.U32 R40, RZ, RZ, R49 ;  /* 0x000000ffff287224 */ /* 0x002fe200078e0031 */
[----:B------:R-:W-:-:S06]  /*929d0*/  MOV R49, R52 ;  /* 0x0000003400317202 */ /* 0x000fcc0000000f00 */
[----:B------:R-:W1:Y:S01]  /*929e0*/  LDC.64 R52, c[0x0][0x228] ;  /* 0x00008a00ff347b82 */ /* 0x000e620000000a00 */
[----:B------:R-:W-:Y:S01]  /*929f0*/  IMAD.MOV.U32 R191, RZ, RZ, R48 ;  /* 0x000000ffffbf7224 */ /* 0x000fe200078e0030 */
[----:B------:R-:W-:Y:S01]  /*92a00*/  IADD3 R8, R8, R0, RZ ;  /* 0x0000000008087210 */ /* 0x000fe20007ffe0ff */
[----:B------:R-:W-:Y:S01]  /*92a10*/  VIADD R11, R6, 0x39 ;  /* 0x00000039060b7836 */ /* 0x000fe20000000000 */
[----:B------:R4:W-:Y:S01]  /*92a20*/  @P4 STG.E desc[UR60][R100.64], R247 ;  /* 0x000000f764004986 */ /* 0x0009e2000c10193c */
[----:B------:R-:W-:Y:S02]  /*92a30*/  ISETP.LT.AND P5, PT, R9, R42, !P5 ;  /* 0x0000002a0900720c */ /* 0x000fe40006fa1270 */
[----:B------:R-:W-:Y:S01]  /*92a40*/  IMAD.WIDE R82, R8, 0x4, R2 ;  /* 0x0000000408527825 */ /* 0x000fe200078e0202 */
[----:B------:R-:W-:Y:S02]  /*92a50*/  ISETP.GE.AND P6, PT, R11, R50, PT ;  /* 0x000000320b00720c */ /* 0x000fe40003fc6270 */
[----:B------:R-:W-:Y:S01]  /*92a60*/  IADD3 R11, R6, 0x3a, RZ ;  /* 0x0000003a060b7810 */ /* 0x000fe20007ffe0ff */
[----:B------:R-:W4:Y:S01]  /*92a70*/  LDC.64 R50, c[0x0][0x228] ;  /* 0x00008a00ff327b82 */ /* 0x000f220000000a00 */
[----:B-1----:R-:W-:Y:S01]  /*92a80*/  MOV R48, R53 ;  /* 0x0000003500307202 */ /* 0x002fe20000000f00 */
[----:B------:R-:W-:-:S06]  /*92a90*/  IMAD.MOV.U32 R190, RZ, RZ, R52 ;  /* 0x000000ffffbe7224 */ /* 0x000fcc00078e0034 */
[----:B----4-:R-:W1:Y:S08]  /*92aa0*/  LDC.64 R246, c[0x0][0x228] ;  /* 0x00008a00fff67b82 */ /* 0x010e700000000a00 */
[----:B------:R-:W4:Y:S01]  /*92ab0*/  LDC.64 R52, c[0x0][0x228] ;  /* 0x00008a00ff347b82 */ /* 0x000f220000000a00 */
[----:B------:R-:W-:Y:S01]  /*92ac0*/  ISETP.LT.AND P4, PT, R7, R103, !P1 ;  /* 0x000000670700720c */ /* 0x000fe20004f81270 */
[----:B------:R1:W-:Y:S01]  /*92ad0*/  @P0 STG.E desc[UR60][R82.64], R235 ;  /* 0x000000eb52000986 */ /* 0x0003e2000c10193c */
[----:B------:R-:W-:Y:S01]  /*92ae0*/  ISETP.GE.AND P0, PT, R11, R40, PT ;  /* 0x000000280b00720c */ /* 0x000fe20003f06270 */
[----:B------:R-:W-:Y:S01]  /*92af0*/  IMAD.IADD R11, R8, 0x1, R0 ;  /* 0x00000001080b7824 */ /* 0x000fe200078e0200 */
[----:B------:R-:W-:-:S03]  /*92b00*/  ISETP.LT.AND P1, PT, R9, R49, !P1 ;  /* 0x000000310900720c */ /* 0x000fc60004f21270 */
[----:B------:R-:W-:Y:S01]  /*92b10*/  IMAD.WIDE R100, R11, 0x4, R2 ;  /* 0x000000040b647825 */ /* 0x000fe200078e0202 */
[----:B------:R-:W3:Y:S03]  /*92b20*/  LDC R103, c[0x0][0x228] ;  /* 0x00008a00ff677b82 */ /* 0x000ee60000000800 */
[----:B-1----:R-:W-:-:S04]  /*92b30*/  IMAD.WIDE R82, R8, 0x4, R4 ;  /* 0x0000000408527825 */ /* 0x002fc800078e0204 */
[----:B------:R-:W-:Y:S01]  /*92b40*/  VIADD R8, R6, 0x3b ;  /* 0x0000003b06087836 */ /* 0x000fe20000000000 */
[----:B------:R1:W-:Y:S01]  /*92b50*/  @P5 STG.E desc[UR60][R82.64], R227 ;  /* 0x000000e352005986 */ /* 0x0003e2000c10193c */
[----:B------:R-:W-:Y:S01]  /*92b60*/  ISETP.LT.AND P5, PT, R7, R104, !P6 ;  /* 0x000000680700720c */ /* 0x000fe200077a1270 */
[----:B----4-:R-:W-:Y:S02]  /*92b70*/  IMAD.MOV.U32 R41, RZ, RZ, R52 ;  /* 0x000000ffff297224 */ /* 0x010fe400078e0034 */
[----:B------:R4:W-:Y:S01]  /*92b80*/  @P4 STG.E desc[UR60][R100.64], R114 ;  /* 0x0000007264004986 */ /* 0x0009e2000c10193c */
[----:B------:R-:W-:Y:S01]  /*92b90*/  ISETP.GE.AND P4, PT, R8, R48, PT ;  /* 0x000000300800720c */ /* 0x000fe20003f86270 */
[----:B------:R-:W-:Y:S01]  /*92ba0*/  IMAD.MOV.U32 R40, RZ, RZ, R50 ;  /* 0x000000ffff287224 */ /* 0x000fe200078e0032 */
[----:B------:R-:W-:Y:S01]  /*92bb0*/  MOV R42, R51 ;  /* 0x00000033002a7202 */ /* 0x000fe20000000f00 */
[----:B------:R-:W3:Y:S01]  /*92bc0*/  LDC R104, c[0x0][0x228] ;  /* 0x00008a00ff687b82 */ /* 0x000ee20000000800 */
[----:B------:R-:W-:Y:S01]  /*92bd0*/  ISETP.LT.AND P6, PT, R9, R41, !P6 ;  /* 0x000000290900720c */ /* 0x000fe200077c1270 */
[C---:B-1----:R-:W-:Y:S01]  /*92be0*/  IMAD.WIDE R82, R11.reuse, 0x4, R4 ;  /* 0x000000040b527825 */ /* 0x042fe200078e0204 */
[----:B----4-:R-:W4:Y:S03]  /*92bf0*/  LDL.LU R114, [R1+0x454] ;  /* 0x0004540001727983 */ /* 0x010f260000300800 */
[----:B------:R-:W-:-:S02]  /*92c00*/  IMAD.IADD R8, R11, 0x1, R0 ;  /* 0x000000010b087824 */ /* 0x000fc400078e0200 */
[----:B------:R-:W1:Y:S02]  /*92c10*/  LDC.64 R50, c[0x0][0x228] ;  /* 0x00008a00ff327b82 */ /* 0x000e640000000a00 */
[C---:B------:R-:W-:Y:S01]  /*92c20*/  IMAD.WIDE R100, R8.reuse, 0x4, R2 ;  /* 0x0000000408647825 */ /* 0x040fe200078e0202 */
[----:B--2---:R2:W-:Y:S04]  /*92c30*/  @P1 STG.E desc[UR60][R82.64], R112 ;  /* 0x0000007052001986 */ /* 0x0045e8000c10193c */
[----:B------:R-:W-:Y:S01]  /*92c40*/  @P5 STG.E desc[UR60][R100.64], R220 ;  /* 0x000000dc64005986 */ /* 0x000fe2000c10193c */
[----:B--2---:R-:W-:-:S03]  /*92c50*/  IMAD.WIDE R82, R8, 0x4, R4 ;  /* 0x0000000408527825 */ /* 0x004fc600078e0204 */
[----:B------:R-:W2:Y:S04]  /*92c60*/  LDL.LU R112, [R1+0x468] ;  /* 0x0004680001707983 */ /* 0x000ea80000300800 */
[----:B---3--:R3:W-:Y:S04]  /*92c70*/  @P6 STG.E desc[UR60][R82.64], R113 ;  /* 0x0000007152006986 */ /* 0x0087e8000c10193c */
[----:B---3--:R-:W3:Y:S01]  /*92c80*/  LDL.LU R113, [R1+0x444] ;  /* 0x0004440001717983 */ /* 0x008ee20000300800 */
[----:B------:R-:W-:Y:S02]  /*92c90*/  ISETP.LT.AND P5, PT, R7, R102, !P0 ;  /* 0x000000660700720c */ /* 0x000fe400047a1270 */
[----:B------:R-:W-:Y:S01]  /*92ca0*/  ISETP.LT.AND P0, PT, R9, R40, !P0 ;  /* 0x000000280900720c */ /* 0x000fe20004701270 */
[----:B------:R-:W-:Y:S01]  /*92cb0*/  IMAD.IADD R8, R8, 0x1, R0 ;  /* 0x0000000108087824 */ /* 0x000fe200078e0200 */
[----:B------:R-:W-:Y:S01]  /*92cc0*/  IADD3 R11, R6, 0x3c, RZ ;  /* 0x0000003c060b7810 */ /* 0x000fe20007ffe0ff */
[----:B-1----:R-:W-:Y:S01]  /*92cd0*/  IMAD.MOV.U32 R49, RZ, RZ, R50 ;  /* 0x000000ffff317224 */ /* 0x002fe200078e0032 */
[----:B------:R-:W-:Y:S01]  /*92ce0*/  ISETP.LT.AND P6, PT, R7, R103, !P4 ;  /* 0x000000670700720c */ /* 0x000fe200067c1270 */
[----:B------:R-:W-:Y:S01]  /*92cf0*/  IMAD.WIDE R82, R8, 0x4, R2 ;  /* 0x0000000408527825 */ /* 0x000fe200078e0202 */
[----:B------:R-:W-:Y:S01]  /*92d00*/  ISETP.GE.AND P1, PT, R11, R225, PT ;  /* 0x000000e10b00720c */ /* 0x000fe20003f26270 */
[----:B------:R-:W1:Y:S01]  /*92d10*/  LDC R102, c[0x0][0x228] ;  /* 0x00008a00ff667b82 */ /* 0x000e620000000800 */
[----:B------:R-:W-:Y:S01]  /*92d20*/  IADD3 R11, R6, 0x3d, RZ ;  /* 0x0000003d060b7810 */ /* 0x000fe20007ffe0ff */
[----:B------:R-:W-:-:S04]  /*92d30*/  IMAD.WIDE R100, R8, 0x4, R4 ;  /* 0x0000000408647825 */ /* 0x000fc800078e0204 */
[----:B------:R-:W-:Y:S01]  /*92d40*/  IMAD.IADD R8, R8, 0x1, R0 ;  /* 0x0000000108087824 */ /* 0x000fe200078e0200 */
[----:B------:R1:W-:Y:S01]  /*92d50*/  @P5 STG.E desc[UR60][R82.64], R115 ;  /* 0x0000007352005986 */ /* 0x0003e2000c10193c */
[----:B------:R-:W-:Y:S01]  /*92d60*/  ISETP.GE.AND P5, PT, R11, R229, PT ;  /* 0x000000e50b00720c */ /* 0x000fe20003fa6270 */
[----:B------:R-:W-:Y:S01]  /*92d70*/  VIADD R11, R6, 0x3e ;  /* 0x0000003e060b7836 */ /* 0x000fe20000000000 */
[----:B------:R-:W-:Y:S01]  /*92d80*/  ISETP.LT.AND P4, PT, R9, R49, !P4 ;  /* 0x000000310900720c */ /* 0x000fe20006781270 */
[----:B------:R-:W-:Y:S01]  /*92d90*/  IMAD.MOV.U32 R44, RZ, RZ, R53 ;  /* 0x000000ffff2c7224 */ /* 0x000fe200078e0035 */
[----:B------:R-:W2:Y:S01]  /*92da0*/  LDC R103, c[0x0][0x228] ;  /* 0x00008a00ff677b82 */ /* 0x000ea20000000800 */
[----:B-1----:R-:W-:-:S07]  /*92db0*/  IMAD.WIDE R82, R8, 0x4, R2 ;  /* 0x0000000408527825 */ /* 0x002fce00078e0202 */
[----:B------:R-:W1:Y:S01]  /*92dc0*/  LDC.64 R52, c[0x0][0x228] ;  /* 0x00008a00ff347b82 */ /* 0x000e620000000a00 */
[----:B----4-:R4:W-:Y:S01]  /*92dd0*/  @P0 STG.E desc[UR60][R100.64], R114 ;  /* 0x0000007264000986 */ /* 0x0109e2000c10193c */
[----:B------:R-:W-:Y:S01]  /*92de0*/  ISETP.LT.AND P0, PT, R7, R104, !P1 ;  /* 0x000000680700720c */ /* 0x000fe20004f01270 */
[----:B-1----:R-:W-:Y:S01]  /*92df0*/  IMAD.MOV.U32 R40, RZ, RZ, R53 ;  /* 0x000000ffff287224 */ /* 0x002fe200078e0035 */
[----:B------:R-:W-:Y:S01]  /*92e00*/  MOV R50, R52 ;  /* 0x0000003400327202 */ /* 0x000fe20000000f00 */
[----:B------:R1:W-:Y:S01]  /*92e10*/  @P6 STG.E desc[UR60][R82.64], R221 ;  /* 0x000000dd52006986 */ /* 0x0003e2000c10193c */
[----:B------:R-:W-:Y:S01]  /*92e20*/  ISETP.GE.AND P6, PT, R11, R233, PT ;  /* 0x000000e90b00720c */ /* 0x000fe20003fc6270 */
[----:B------:R-:W-:Y:S01]  /*92e30*/  IMAD.IADD R11, R8, 0x1, R0 ;  /* 0x00000001080b7824 */ /* 0x000fe200078e0200 */
[----:B------:R-:W1:Y:S01]  /*92e40*/  LDC.64 R52, c[0x0][0x228] ;  /* 0x00008a00ff347b82 */ /* 0x000e620000000a00 */
[----:B----4-:R-:W4:Y:S02]  /*92e50*/  LDL.LU R114, [R1+0x458] ;  /* 0x0004580001727983 */ /* 0x010f240000300800 */
[----:B------:R-:W-:-:S05]  /*92e60*/  IMAD.WIDE R100, R11, 0x4, R2 ;  /* 0x000000040b647825 */ /* 0x000fca00078e0202 */
[----:B------:R-:W4:Y:S01]  /*92e70*/  LDC R104, c[0x0][0x228] ;  /* 0x00008a00ff687b82 */ /* 0x000f220000000800 */
[----:B------:R-:W4:Y:S01]  /*92e80*/  LDL.LU R115, [R1+0x448] ;  /* 0x0004480001737983 */ /* 0x000f220000300800 */
[----:B-1----:R-:W-:Y:S01]  /*92e90*/  IMAD.WIDE R82, R8, 0x4, R4 ;  /* 0x0000000408527825 */ /* 0x002fe200078e0204 */
[----:B------:R-:W-:-:S03]  /*92ea0*/  ISETP.LT.AND P1, PT, R9, R50, !P1 ;  /* 0x000000320900720c */ /* 0x000fc60004f21270 */
[----:B------:R-:W-:Y:S02]  /*92eb0*/  IMAD.MOV.U32 R41, RZ, RZ, R51 ;  /* 0x000000ffff297224 */ /* 0x000fe400078e0033 */
[----:B------:R-:W1:Y:S01]  /*92ec0*/  LDC.64 R220, c[0x0][0x228] ;  /* 0x00008a00ffdc7b82 */ /* 0x000e620000000a00 */
[----:B------:R-:W-:Y:S01]  /*92ed0*/  IMAD.MOV.U32 R48, RZ, RZ, R52 ;  /* 0x000000ffff307224 */ /* 0x000fe200078e0034 */
[----:B------:R-:W-:Y:S01]  /*92ee0*/  MOV R55, R53 ;  /* 0x0000003500377202 */ /* 0x000fe20000000f00 */
[----:B------:R-:W-:-:S05]  /*92ef0*/  VIADD R8, R6, 0x3f ;  /* 0x0000003f06087836 */ /* 0x000fca0000000000 */
[----:B------:R-:W1:Y:S08]  /*92f00*/  LDC.64 R52, c[0x0][0x228] ;  /* 0x00008a00ff347b82 */ /* 0x000e700000000a00 */
[----:B------:R-:W4:Y:S01]  /*92f10*/  LDC.64 R50, c[0x0][0x228] ;  /* 0x00008a00ff327b82 */ /* 0x000f220000000a00 */
[----:B---3--:R3:W-:Y:S04]  /*92f20*/  @P4 STG.E desc[UR60][R82.64], R113 ;  /* 0x0000007152004986 */ /* 0x0087e8000c10193c */
[----:B--2---:R2:W-:Y:S04]  /*92f30*/  @P0 STG.E desc[UR60][R100.64], R112 ;  /* 0x0000007064000986 */ /* 0x0045e8000c10193c */
[----:B---3--:R-:W3:Y:S04]  /*92f40*/  LDL.LU R113, [R1+0x46c] ;  /* 0x00046c0001717983 */ /* 0x008ee80000300800 */
[----:B--2---:R-:W2:Y:S01]  /*92f50*/  LDL.LU R112, [R1+0x45c] ;  /* 0x00045c0001707983 */ /* 0x004ea20000300800 */
[----:B------:R-:W-:-:S02]  /*92f60*/  ISETP.LT.AND P4, PT, R7, R102, !P5 ;  /* 0x000000660700720c */ /* 0x000fc40006f81270 */
[----:B------:R-:W-:Y:S01]  /*92f70*/  ISETP.GE.AND P0, PT, R8, R237, PT ;  /* 0x000000ed0800720c */ /* 0x000fe20003f06270 */
[C---:B------:R-:W-:Y:S01]  /*92f80*/  IMAD.WIDE R82, R11.reuse, 0x4, R4 ;  /* 0x000000040b527825 */ /* 0x040fe200078e0204 */
[----:B------:R-:W-:Y:S01]  /*92f90*/  IADD3 R8, R11, R0, RZ ;  /* 0x000000000b087210 */ /* 0x000fe20007ffe0ff */
[----:B------:R-:W2:Y:S01]  /*92fa0*/  LDC R102, c[0x0][0x228] ;  /* 0x00008a00ff667b82 */ /* 0x000ea20000000800 */
[----:B------:R-:W-:-:S03]  /*92fb0*/  ISETP.LT.AND P5, PT, R9, R48, !P5 ;  /* 0x000000300900720c */ /* 0x000fc60006fa1270 */
[C---:B------:R-:W-:Y:S01]  /*92fc0*/  IMAD.WIDE R100, R8.reuse, 0x4, R2 ;  /* 0x0000000408647825 */ /* 0x040fe200078e0202 */
[----:B-1----:R-:W-:Y:S01]  /*92fd0*/  MOV R49, R52 ;  /* 0x0000003400317202 */ /* 0x002fe20000000f00 */
[----:B----4-:R1:W-:Y:S04]  /*92fe0*/  @P1 STG.E desc[UR60][R82.64], R114 ;  /* 0x0000007252001986 */ /* 0x0103e8000c10193c */
[----:B------:R4:W-:Y:S01]  /*92ff0*/  @P4 STG.E desc[UR60][R100.64], R222 ;  /* 0x000000de64004986 */ /* 0x0009e2000c10193c */
[----:B------:R-:W-:Y:S02]  /*93000*/  ISETP.LT.AND P4, PT, R7, R103, !P6 ;  /* 0x000000670700720c */ /* 0x000fe40007781270 */
[----:B------:R-:W-:Y:S01]  /*93010*/  ISETP.LT.AND P6, PT, R9, R49, !P6 ;  /* 0x000000310900720c */ /* 0x000fe200077c1270 */
[----:B------:R-:W-:Y:S01]  /*93020*/  IMAD.MOV.U32 R54, RZ, RZ, R53 ;  /* 0x000000ffff367224 */ /* 0x000fe200078e0035 */
[----:B-1----:R-:W2:Y:S01]  /*93030*/  LDL.LU R114, [R1+0x850] ;  /* 0x0008500001727983 */ /* 0x002ea20000300800 */
[C-C-:B------:R-:W-:Y:S01]  /*93040*/  IMAD.WIDE R82, R8.reuse, 0x4, R4.reuse ;  /* 0x0000000408527825 */ /* 0x140fe200078e0204 */
[----:B------:R-:W-:Y:S01]  /*93050*/  IADD3 R8, R8, R0, RZ ;  /* 0x0000000008087210 */ /* 0x000fe20007ffe0ff */
[----:B------:R-:W1:Y:S01]  /*93060*/  LDC R103, c[0x0][0x228] ;  /* 0x00008a00ff677b82 */ /* 0x000e620000000800 */
[----:B------:R-:W2:Y:S04]  /*93070*/  LDL.LU R60, [R1+0x44c] ;  /* 0x00044c00013c7983 */ /* 0x000ea80000300800 */
[----:B------:R4:W-:Y:S02]  /*93080*/  @P5 STG.E desc[UR60][R82.64], R115 ;  /* 0x0000007352005986 */ /* 0x0009e4000c10193c */
[----:B----4-:R-:W-:-:S04]  /*93090*/  IMAD.WIDE R100, R8, 0x4, R4 ;  /* 0x0000000408647825 */ /* 0x010fc800078e0204 */
[----:B------:R-:W-:-:S05]  /*930a0*/  IMAD.WIDE R82, R8, 0x4, R2 ;  /* 0x0000000408527825 */ /* 0x000fca00078e0202 */
[----:B---3--:R3:W-:Y:S04]  /*930b0*/  @P4 STG.E desc[UR60][R82.64], R113 ;  /* 0x0000007152004986 */ /* 0x0087e8000c10193c */
[----:B--2---:R2:W-:Y:S04]  /*930c0*/  @P6 STG.E desc[UR60][R100.64], R112 ;  /* 0x0000007064006986 */ /* 0x0045e8000c10193c */
[----:B---3--:R-:W3:Y:S04]  /*930d0*/  LDL.LU R113, [R1+0x840] ;  /* 0x0008400001717983 */ /* 0x008ee80000300800 */
[----:B--2---:R-:W2:Y:S01]  /*930e0*/  LDL.LU R112, [R1+0x470] ;  /* 0x0004700001707983 */ /* 0x004ea20000300800 */
[----:B------:R-:W-:Y:S01]  /*930f0*/  IMAD.MOV.U32 R48, RZ, RZ, R50 ;  /* 0x000000ffff307224 */ /* 0x000fe200078e0032 */
[----:B------:R-:W-:-:S02]  /*93100*/  MOV R53, R51 ;  /* 0x0000003300357202 */ /* 0x000fc40000000f00 */
[----:B------:R-:W4:Y:S01]  /*93110*/  LDC.64 R50, c[0x0][0x228] ;  /* 0x00008a00ff327b82 */ /* 0x000f220000000a00 */
[----:B------:R-:W-:Y:S01]  /*93120*/  VIADD R11, R6, 0x40 ;  /* 0x00000040060b7836 */ /* 0x000fe20000000000 */
[----:B------:R-:W-:Y:S01]  /*93130*/  ISETP.LT.AND P5, PT, R7, R104, !P0 ;  /* 0x000000680700720c */ /* 0x000fe200047a1270 */
[----:B------:R-:W-:Y:S01]  /*93140*/  IMAD.IADD R8, R8, 0x1, R0 ;  /* 0x0000000108087824 */ /* 0x000fe200078e0200 */
[----:B------:R-:W2:Y:S02]  /*93150*/  LDL.LU R115, [R1+0x480] ;  /* 0x0004800001737983 */ /* 0x000ea40000300800 */
[----:B------:R-:W-:Y:S01]  /*93160*/  ISETP.GE.AND P1, PT, R11, R241, PT ;  /* 0x000000f10b00720c */ /* 0x000fe20003f26270 */
[----:B------:R-:W-:Y:S01]  /*93170*/  VIADD R11, R6, 0x41 ;  /* 0x00000041060b7836 */ /* 0x000fe20000000000 */
[----:B------:R-:W-:Y:S01]  /*93180*/  ISETP.LT.AND P0, PT, R9, R48, !P0 ;  /* 0x000000300900720c */ /* 0x000fe20004701270 */
[----:B------:R-:W-:Y:S01]  /*93190*/  IMAD.WIDE R82, R8, 0x4, R2 ;  /* 0x0000000408527825 */ /* 0x000fe200078e0202 */
[----:B------:R-:W2:Y:S01]  /*931a0*/  LDL.LU R58, [R1+0x854] ;  /* 0x00085400013a7983 */ /* 0x000ea20000300800 */
[----:B------:R-:W1:Y:S01]  /*931b0*/  LDC R104, c[0x0][0x228] ;  /* 0x00008a00ff687b82 */ /* 0x000e620000000800 */
[----:B------:R-:W-:Y:S01]  /*931c0*/  ISETP.GE.AND P4, PT, R11, R245, PT ;  /* 0x000000f50b00720c */ /* 0x000fe20003f86270 */
[----:B------:R-:W-:Y:S01]  /*931d0*/  VIADD R11, R6, 0x42 ;  /* 0x00000042060b7836 */ /* 0x000fe20000000000 */
[----:B------:R-:W-:Y:S01]  /*931e0*/  ISETP.LT.AND P6, PT, R7, R102, !P1 ;  /* 0x000000660700720c */ /* 0x000fe20004fc1270 */
[----:B------:R4:W-:Y:S03]  /*931f0*/  @P5 STG.E desc[UR60][R82.64], R223 ;  /* 0x000000df52005986 */ /* 0x0009e6000c10193c */
[----:B------:R-:W-:Y:S01]  /*93200*/  ISETP.GE.AND P5, PT, R11, R247, PT ;  /* 0x000000f70b00720c */ /* 0x000fe20003fa6270 */
[----:B------:R-:W-:Y:S01]  /*93210*/  IMAD.IADD R11, R8, 0x1, R0 ;  /* 0x00000001080b7824 */ /* 0x000fe200078e0200 */
[----:B------:R-:W1:Y:S01]  /*93220*/  LDC R102, c[0x0][0x22c] ;  /* 0x00008b00ff667b82 */ /* 0x000e620000000800 */
[----:B----4-:R-:W-:-:S02]  /*93230*/  IMAD.MOV.U32 R56, RZ, RZ, R50 ;  /* 0x000000ffff387224 */ /* 0x010fc400078e0032 */
[----:B------:R-:W-:-:S04]  /*93240*/  IMAD.WIDE R82, R8, 0x4, R4 ;  /* 0x0000000408527825 */ /* 0x000fc800078e0204 */
[----:B------:R-:W-:Y:S01]  /*93250*/  IMAD.WIDE R100, R11, 0x4, R2 ;  /* 0x000000040b647825 */ /* 0x000fe200078e0202 */
[----:B------:R-:W-:-:S03]  /*93260*/  ISETP.LT.AND P1, PT, R9, R56, !P1 ;  /* 0x000000380900720c */ /* 0x000fc60004f21270 */
[----:B------:R-:W-:Y:S01]  /*93270*/  VIADD R8, R6, 0x6e ;  /* 0x0000006e06087836 */ /* 0x000fe20000000000 */
[----:B------:R4:W-:Y:S01]  /*93280*/  @P0 STG.E desc[UR60][R82.64], R60 ;  /* 0x0000003c52000986 */ /* 0x0009e2000c10193c */
[----:B------:R-:W-:Y:S01]  /*93290*/  ISETP.LT.AND P0, PT, R7, R105, !P4 ;  /* 0x000000690700720c */ /* 0x000fe20006701270 */
[----:B------:R-:W-:Y:S01]  /*932a0*/  IMAD.MOV.U32 R52, RZ, RZ, R51 ;  /* 0x000000ffff347224 */ /* 0x000fe200078e0033 */
[----:B------:R-:W-:Y:S01]  /*932b0*/  MOV R48, R64 ;  /* 0x0000004000307202 */ /* 0x000fe20000000f00 */
[----:B------:R1:W-:Y:S01]  /*932c0*/  @P6 STG.E desc[UR60][R100.64], R114 ;  /* 0x0000007264006986 */ /* 0x0003e2000c10193c */
[----:B------:R-:W-:Y:S01]  /*932d0*/  ISETP.GE.AND P6, PT, R8, R106, PT ;  /* 0x0000006a0800720c */ /* 0x000fe20003fc6270 */
[----:B------:R-:W2:Y:S01]  /*932e0*/  LDC.64 R50, c[0x0][0x228] ;  /* 0x00008a00ff327b82 */ /* 0x000ea20000000a00 */
[C---:B------:R-:W-:Y:S01]  /*932f0*/  IADD3 R8, R11.reuse, R0, RZ ;  /* 0x000000000b087210 */ /* 0x040fe20007ffe0ff */
[----:B----4-:R-:W-:-:S06]  /*93300*/  IMAD.WIDE R82, R11, 0x4, R4 ;  /* 0x000000040b527825 */ /* 0x010fcc00078e0204 */
[----:B------:R-:W4:Y:S01]  /*93310*/  LDC R106, c[0x0][0x228] ;  /* 0x00008a00ff6a7b82 */ /* 0x000f220000000800 */
[----:B-1----:R-:W-:Y:S01]  /*93320*/  IMAD.WIDE R100, R8, 0x4, R2 ;  /* 0x0000000408647825 */ /* 0x002fe200078e0202 */
[----:B------:R-:W4:Y:S06]  /*93330*/  LDL.LU R114, [R1+0x844] ;  /* 0x0008440001727983 */ /* 0x000f2c0000300800 */
[----:B------:R-:W1:Y:S01]  /*93340*/  LDC R105, c[0x0][0x228] ;  /* 0x00008a00ff697b82 */ /* 0x000e620000000800 */
[----:B---3--:R-:W-:Y:S04]  /*93350*/  @P1 STG.E desc[UR60][R82.64], R113 ;  /* 0x0000007152001986 */ /* 0x008fe8000c10193c */
[----:B--2---:R2:W-:Y:S04]  /*93360*/  @P0 STG.E desc[UR60][R100.64], R112 ;  /* 0x0000007064000986 */ /* 0x0045e8000c10193c */
[----:B--2---:R-:W2:Y:S01]  /*93370*/  LDL.LU R112, [R1+0x474] ;  /* 0x0004740001707983 */ /* 0x004ea20000300800 */
[----:B------:R-:W-:Y:S01]  /*93380*/  MOV R49, R50 ;  /* 0x0000003200317202 */ /* 0x000fe20000000f00 */
[----:B------:R-:W-:Y:S01]  /*93390*/  VIADD R11, R6, 0x43 ;  /* 0x00000043060b7836 */ /* 0x000fe20000000000 */
[----:B------:R-:W-:Y:S01]  /*933a0*/  ISETP.LT.AND P0, PT, R7, R103, !P5 ;  /* 0x000000670700720c */ /* 0x000fe20006f01270 */
[C---:B------:R-:W-:Y:S01]  /*933b0*/  IMAD.WIDE R82, R8.reuse, 0x4, R4 ;  /* 0x0000000408527825 */ /* 0x040fe200078e0204 */
[----:B------:R-:W-:Y:S01]  /*933c0*/  ISETP.LT.AND P4, PT, R9, R49, !P4 ;  /* 0x000000310900720c */ /* 0x000fe20006781270 */
[----:B------:R-:W3:Y:S01]  /*933d0*/  LDL.LU R113, [R1+0x858] ;  /* 0x0008580001717983 */ /* 0x000ee20000300800 */
[----:B------:R-:W-:Y:S01]  /*933e0*/  ISETP.GE.AND P1, PT, R11, R102, PT ;  /* 0x000000660b00720c */ /* 0x000fe20003f26270 */
[----:B------:R-:W-:Y:S01]  /*933f0*/  IMAD.MOV.U32 R50, RZ, RZ, R65 ;  /* 0x000000ffff327224 */ /* 0x000fe200078e0041 */
[----:B------:R-:W-:Y:S01]  /*93400*/  IADD3 R8, R8, R0, RZ ;  /* 0x0000000008087210 */ /* 0x000fe20007ffe0ff */
[----:B------:R-:W1:Y:S01]  /*93410*/  LDC.64 R64, c[0x0][0x228] ;  /* 0x00008a00ff407b82 */ /* 0x000e620000000a00 */
[----:B------:R-:W-:-:S03]  /*93420*/  ISETP.LT.AND P5, PT, R9, R48, !P5 ;  /* 0x000000300900720c */ /* 0x000fc60006fa1270 */
[----:B------:R-:W-:-:S04]  /*93430*/  IMAD.WIDE R100, R8, 0x4, R4 ;  /* 0x0000000408647825 */ /* 0x000fc800078e0204 */
[----:B------:R1:W-:Y:S01]  /*93440*/  @P4 STG.E desc[UR60][R82.64], R115 ;  /* 0x0000007352004986 */ /* 0x0003e2000c10193c */
[----:B------:R-:W-:Y:S01]  /*93450*/  ISETP.LT.AND P4, PT, R7, R104, !P1 ;  /* 0x000000680700720c */ /* 0x000fe20004f81270 */
[----:B------:R-:W2:Y:S01]  /*93460*/  LDC R102, c[0x0][0x22c] ;  /* 0x00008b00ff667b82 */ /* 0x000ea20000000800 */
[----:B------:R-:W-:-:S07]  /*93470*/  VIADD R11, R6, 0x44 ;  /* 0x00000044060b7836 */ /* 0x000fce0000000000 */
[----:B------:R-:W3:Y:S01]  /*93480*/  LDC R103, c[0x0][0x228] ;  /* 0x00008a00ff677b82 */ /* 0x000ee20000000800 */
[----:B-1----:R-:W3:Y:S01]  /*93490*/  LDL.LU R115, [R1+0x484] ;  /* 0x0004840001737983 */ /* 0x002ee20000300800 */
[----:B------:R-:W-:-:S04]  /*934a0*/  IMAD.WIDE R82, R8, 0x4, R2 ;  /* 0x0000000408527825 */ /* 0x000fc800078e0202 */
[----:B------:R-:W-:Y:S01]  /*934b0*/  IMAD.IADD R8, R8, 0x1, R0 ;  /* 0x0000000108087824 */ /* 0x000fe200078e0200 */
[----:B------:R1:W-:Y:S01]  /*934c0*/  @P0 STG.E desc[UR60][R82.64], R58 ;  /* 0x0000003a52000986 */ /* 0x0003e2000c10193c */
[----:B------:R-:W-:Y:S01]  /*934d0*/  IMAD.MOV.U32 R56, RZ, RZ, R64 ;  /* 0x000000ffff387224 */ /* 0x000fe200078e0040 */
[----:B------:R-:W3:Y:S01]  /*934e0*/  LDC R104, c[0x0][0x228] ;  /* 0x00008a00ff687b82 */ /* 0x000ee20000000800 */
[----:B-1----:R-:W-:Y:S01]  /*934f0*/  IMAD.WIDE R82, R8, 0x4, R2 ;  /* 0x0000000408527825 */ /* 0x002fe200078e0202 */
[----:B----4-:R1:W-:Y:S04]  /*93500*/  @P5 STG.E desc[UR60][R100.64], R114 ;  /* 0x0000007264005986 */ /* 0x0103e8000c10193c */
[----:B-1----:R-:W4:Y:S04]  /*93510*/  LDL.LU R114, [R1+0x848] ;  /* 0x0008480001727983 */ /* 0x002f280000300800 */
[----:B--2---:R1:W-:Y:S04]  /*93520*/  @P4 STG.E desc[UR60][R82.64], R112 ;  /* 0x0000007052004986 */ /* 0x0043e8000c10193c */
[----:B-1----:R-:W2:Y:S01]  /*93530*/  LDL.LU R112, [R1+0x478] ;  /* 0x0004780001707983 */ /* 0x002ea20000300800 */
[----:B------:R-:W-:Y:S01]  /*93540*/  ISETP.GE.AND P0, PT, R11, R107, PT ;  /* 0x0000006b0b00720c */ /* 0x000fe20003f06270 */
[----:B------:R-:W-:Y:S01]  /*93550*/  VIADD R11, R6, 0x45 ;  /* 0x00000045060b7836 */ /* 0x000fe20000000000 */
[----:B------:R-:W-:Y:S01]  /*93560*/  ISETP.LT.AND P1, PT, R9, R56, !P1 ;  /* 0x000000380900720c */ /* 0x000fe20004f21270 */
[----:B------:R-:W-:Y:S01]  /*93570*/  IMAD.MOV.U32 R64, RZ, RZ, R66 ;  /* 0x000000ffff407224 */ /* 0x000fe200078e0042 */
[----:B------:R-:W-:Y:S01]  /*93580*/  ISETP.LT.AND P5, PT, R7, R106, !P0 ;  /* 0x0000006a0700720c */ /* 0x000fe200047a1270 */
[C---:B------:R-:W-:Y:S01]  /*93590*/  IMAD.WIDE R82, R8.reuse, 0x4, R4 ;  /* 0x0000000408527825 */ /* 0x040fe200078e0204 */
[----:B------:R-:W-:Y:S01]  /*935a0*/  ISETP.GE.AND P4, PT, R11, R102, PT ;  /* 0x000000660b00720c */ /* 0x000fe20003f86270 */
[----:B------:R-:W2:Y:S01]  /*935b0*/  LDL.LU R68, [R1+0x488] ;  /* 0x0004880001447983 */ /* 0x000ea20000300800 */
[----:B------:R-:W-:Y:S01]  /*935c0*/  IADD3 R11, R8, R0, RZ ;  /* 0x00000000080b7210 */ /* 0x000fe20007ffe0ff */
[----:B------:R-:W-:Y:S01]  /*935d0*/  IMAD.MOV.U32 R48, RZ, RZ, R67 ;  /* 0x000000ffff307224 */ /* 0x000fe200078e0043 */
[----:B------:R-:W-:Y:S01]  /*935e0*/  ISETP.LT.AND P0, PT, R9, R64, !P0 ;  /* 0x000000400900720c */ /* 0x000fe20004701270 */
[----:B------:R-:W1:Y:S02]  /*935f0*/  LDC.64 R66, c[0x0][0x228] ;  /* 0x00008a00ff427b82 */ /* 0x000e640000000a00 */
[----:B------:R-:W-:Y:S01]  /*93600*/  IMAD.WIDE R100, R11, 0x4, R2 ;  /* 0x000000040b647825 */ /* 0x000fe200078e0202 */
[----:B------:R-:W-:Y:S01]  /*93610*/  IADD3 R8, R6, 0x46, RZ ;  /* 0x0000004606087810 */ /* 0x000fe20007ffe0ff */
[----:B---3--:R3:W-:Y:S01]  /*93620*/  @P1 STG.E desc[UR60][R82.64], R115 ;  /* 0x0000007352001986 */ /* 0x0087e2000c10193c */
[----:B------:R-:W-:-:S03]  /*93630*/  ISETP.LT.AND P1, PT, R7, R105, !P4 ;  /* 0x000000690700720c */ /* 0x000fc60006721270 */
[----:B------:R-:W2:Y:S01]  /*93640*/  LDC R107, c[0x0][0x22c] ;  /* 0x00008b00ff6b7b82 */ /* 0x000ea20000000800 */
[----:B------:R3:W-:Y:S01]  /*93650*/  @P5 STG.E desc[UR60][R100.64], R113 ;  /* 0x0000007164005986 */ /* 0x0007e2000c10193c */
[----:B------:R-:W-:Y:S01]  /*93660*/  ISETP.GE.AND P5, PT, R8, R108, PT ;  /* 0x0000006c0800720c */ /* 0x000fe20003fa6270 */
[----:B------:R-:W-:-:S05]  /*93670*/  IMAD.IADD R8, R11, 0x1, R0 ;  /* 0x000000010b087824 */ /* 0x000fca00078e0200 */
[----:B------:R-:W2:Y:S01]  /*93680*/  LDC R108, c[0x0][0x22c] ;  /* 0x00008b00ff6c7b82 */ /* 0x000ea20000000800 */
[----:B---3--:R-:W-:Y:S01]  /*93690*/  IMAD.WIDE R82, R11, 0x4, R4 ;  /* 0x000000040b527825 */ /* 0x008fe200078e0204 */
[----:B------:R-:W3:Y:S03]  /*936a0*/  LDL.LU R115, [R1+0x85c] ;  /* 0x00085c0001737983 */ /* 0x000ee60000300800 */
[----:B------:R-:W-:Y:S01]  /*936b0*/  IMAD.WIDE R100, R8, 0x4, R2 ;  /* 0x0000000408647825 */ /* 0x000fe200078e0202 */
[----:B------:R-:W3:Y:S01]  /*936c0*/  LDL.LU R113, [R1+0x84c] ;  /* 0x00084c0001717983 */ /* 0x000ee20000300800 */
[----:B-1----:R-:W-:Y:S01]  /*936d0*/  MOV R57, R66 ;  /* 0x0000004200397202 */ /* 0x002fe20000000f00 */
[----:B------:R-:W1:Y:S01]  /*936e0*/  LDC R106, c[0x0][0x228] ;  /* 0x00008a00ff6a7b82 */ /* 0x000e620000000800 */
[----:B------:R-:W-:-:S07]  /*936f0*/  IMAD.MOV.U32 R60, RZ, RZ, R67 ;  /* 0x000000ffff3c7224 */ /* 0x000fce00078e0043 */
[----:B------:R-:W1:Y:S08]  /*93700*/  LDC.64 R66, c[0x0][0x228] ;  /* 0x00008a00ff427b82 */ /* 0x000e700000000a00 */
[----:B------:R-:W3:Y:S01]  /*93710*/  LDC R102, c[0x0][0x22c] ;  /* 0x00008b00ff667b82 */ /* 0x000ee20000000800 */
[----:B------:R-:W-:-:S07]  /*93720*/  MOV R49, R65 ;  /* 0x0000004100317202 */ /* 0x000fce0000000f00 */
[----:B------:R-:W3:Y:S01]  /*93730*/  LDC R105, c[0x0][0x228] ;  /* 0x00008a00ff697b82 */ /* 0x000ee20000000800 */
[----:B----4-:R-:W-:Y:S04]  /*93740*/  @P0 STG.E desc[UR60][R82.64], R114 ;  /* 0x0000007252000986 */ /* 0x010fe8000c10193c */
[----:B--2---:R2:W-:Y:S04]  /*93750*/  @P1 STG.E desc[UR60][R100.64], R112 ;  /* 0x0000007064001986 */ /* 0x0045e8000c10193c */
[----:B--2---:R-:W2:Y:S01]  /*93760*/  LDL.LU R112, [R1+0x47c] ;  /* 0x00047c0001707983 */ /* 0x004ea20000300800 */
[----:B------:R-:W-:Y:S01]  /*93770*/  ISETP.LT.AND P4, PT, R9, R57, !P4 ;  /* 0x000000390900720c */ /* 0x000fe20006781270 */
[----:B------:R-:W-:Y:S01]  /*93780*/  VIADD R11, R6, 0x47 ;  /* 0x00000047060b7836 */ /* 0x000fe20000000000 */
[----:B------:R-:W-:Y:S01]  /*93790*/  ISETP.LT.AND P1, PT, R7, R103, !P5 ;  /* 0x000000670700720c */ /* 0x000fe20006f21270 */
[----:B-1----:R-:W-:Y:S01]  /*937a0*/  IMAD.MOV.U32 R56, RZ, RZ, R66 ;  /* 0x000000ffff387224 */ /* 0x002fe200078e0042 */
[----:B------:R-:W4:Y:S01]  /*937b0*/  LDL.LU R114, [R1+0x880] ;  /* 0x0008800001727983 */ /* 0x000f220000300800 */
[C---:B------:R-:W-:Y:S01]  /*937c0*/  IMAD.WIDE R82, R8.reuse, 0x4, R4 ;  /* 0x0000000408527825 */ /* 0x040fe200078e0204 */
[----:B------:R-:W-:Y:S01]  /*937d0*/  ISETP.GE.AND P0, PT, R11, R107, PT ;  /* 0x0000006b0b00720c */ /* 0x000fe20003f06270 */
[----:B------:R-:W1:Y:S01]  /*937e0*/  LDC R103, c[0x0][0x228] ;  /* 0x00008a00ff677b82 */ /* 0x000e620000000800 */
[----:B------:R-:W-:Y:S01]  /*937f0*/  ISETP.LT.AND P5, PT, R9, R56, !P5 ;  /* 0x000000380900720c */ /* 0x000fe20006fa1270 */
[----:B------:R-:W-:-:S04]  /*93800*/  IMAD.IADD R8, R8, 0x1, R0 ;  /* 0x0000000108087824 */ /* 0x000fc800078e0200 */
[----:B------:R3:W-:Y:S01]  /*93810*/  @P4 STG.E desc[UR60][R82.64], R68 ;  /* 0x0000004452004986 */ /* 0x0007e2000c10193c */
[----:B------:R-:W-:Y:S01]  /*93820*/  ISETP.LT.AND P4, PT, R7, R104, !P0 ;  /* 0x000000680700720c */ /* 0x000fe20004781270 */
[----:B------:R-:W-:Y:S01]  /*93830*/  IMAD.WIDE R100, R8, 0x4, R4 ;  /* 0x0000000408647825 */ /* 0x000fe200078e0204 */
[----:B------:R-:W1:Y:S03]  /*93840*/  LDC R107, c[0x0][0x22c] ;  /* 0x00008b00ff6b7b82 */ /* 0x000e660000000800 */
[----:B------:R-:W-:-:S05]  /*93850*/  IMAD.MOV.U32 R58, RZ, RZ, R67 ;  /* 0x000000ffff3a7224 */ /* 0x000fca00078e0043 */
[----:B------:R-:W1:Y:S01]  /*93860*/  LDC.64 R66, c[0x0][0x228] ;  /* 0x00008a00ff427b82 */ /* 0x000e620000000a00 */
[----:B---3--:R-:W3:Y:S01]  /*93870*/  LDL.LU R68, [R1+0x48c] ;  /* 0x00048c0001447983 */ /* 0x008ee20000300800 */
[C---:B------:R-:W-:Y:S01]  /*93880*/  IMAD.WIDE R82, R8.reuse, 0x4, R2 ;  /* 0x0000000408527825 */ /* 0x040fe200078e0202 */
[----:B------:R-:W-:-:S04]  /*93890*/  IADD3 R8, R8, R0, RZ ;  /* 0x0000000008087210 */ /* 0x000fc80007ffe0ff */
[----:B------:R1:W-:Y:S01]  /*938a0*/  @P1 STG.E desc[UR60][R82.64], R115 ;  /* 0x0000007352001986 */ /* 0x0003e2000c10193c */
[----:B------:R-:W-:Y:S01]  /*938b0*/  VIADD R11, R6, 0x48 ;  /* 0x00000048060b7836 */ /* 0x000fe20000000000 */
[----:B------:R-:W-:Y:S01]  /*938c0*/  MOV R56, R71 ;  /* 0x0000004700387202 */ /* 0x000fe20000000f00 */
[----:B------:R-:W4:Y:S01]  /*938d0*/  LDC R104, c[0x0][0x228] ;  /* 0x00008a00ff687b82 */ /* 0x000f220000000800 */
[----:B------:R1:W-:Y:S02]  /*938e0*/  @P5 STG.E desc[UR60][R100.64], R113 ;  /* 0x0000007164005986 */ /* 0x0003e4000c10193c */
[----:B-1----:R-:W-:Y:S02]  /*938f0*/  IMAD.WIDE R82, R8, 0x4, R2 ;  /* 0x0000000408527825 */ /* 0x002fe400078e0202 */
[----:B------:R-:W4:Y:S04]  /*93900*/  LDL.LU R113, [R1+0x870] ;  /* 0x0008700001717983 */ /* 0x000f280000300800 */
[----:B--2---:R1:W-:Y:S04]  /*93910*/  @P4 STG.E desc[UR60][R82.64], R112 ;  /* 0x0000007052004986 */ /* 0x0043e8000c10193c */
[----:B-1----:R-:W2:Y:S01]  /*93920*/  LDL.LU R112, [R1+0x490] ;  /* 0x0004900001707983 */ /* 0x002ea20000300800 */
[----:B------:R-:W-:-:S02]  /*93930*/  MOV R65, R66 ;  /* 0x0000004200417202 */ /* 0x000fc40000000f00 */
        /* <DEDUP_REMOVED lines=9> */
[----:B------:R-:W1:Y:S01]  /*939d0*/  LDC.64 R70, c[0x0][0x228] ;  /* 0x00008a00ff467b82 */ /* 0x000e620000000a00 */
[----:B------:R-:W-:-:S02]  /*939e0*/  ISETP.LT.AND P1, PT, R9, R66, !P1 ;  /* 0x000000420900720c */ /* 0x000fc40004f21270 */
[----:B------:R-:W-:Y:S01]  /*939f0*/  IADD3 R8, R6, 0x4a, RZ ;  /* 0x0000004a06087810 */ /* 0x000fe20007ffe0ff */
[----:B------:R-:W-:Y:S01]  /*93a00*/  IMAD.WIDE R100, R11, 0x4, R2 ;  /* 0x000000040b647825 */ /* 0x000fe200078e0202 */
[----:B------:R-:W2:Y:S03]  /*93a10*/  LDL.LU R66, [R1+0x884] ;  /* 0x0008840001427983 */ /* 0x000ea60000300800 */
[----:B------:R-:W2:Y:S01]  /*93a20*/  LDC R108, c[0x0][0x22c] ;  /* 0x00008b00ff6c7b82 */ /* 0x000ea20000000800 */
[----:B---3--:R3:W-:Y:S01]  /*93a30*/  @P0 STG.E desc[UR60][R82.64], R68 ;  /* 0x0000004452000986 */ /* 0x0087e2000c10193c */
[----:B------:R-:W-:-:S03]  /*93a40*/  ISETP.LT.AND P0, PT, R7, R105, !P4 ;  /* 0x000000690700720c */ /* 0x000fc60006701270 */
[----:B----4-:R4:W-:Y:S01]  /*93a50*/  @P5 STG.E desc[UR60][R100.64], R114 ;  /* 0x0000007264005986 */ /* 0x0109e2000c10193c */
[----:B------:R-:W-:Y:S01]  /*93a60*/  ISETP.GE.AND P5, PT, R8, R107, PT ;  /* 0x0000006b0800720c */ /* 0x000fe20003fa6270 */
[C---:B------:R-:W-:Y:S01]  /*93a70*/  IMAD.IADD R8, R11.reuse, 0x1, R0 ;  /* 0x000000010b087824 */ /* 0x040fe200078e0200 */
[----:B------:R-:W2:Y:S01]  /*93a80*/  LDC R107, c[0x0][0x22c] ;  /* 0x00008b00ff6b7b82 */ /* 0x000ea20000000800 */
[----:B---3--:R-:W-:-:S07]  /*93a90*/  IMAD.WIDE R82, R11, 0x4, R4 ;  /* 0x000000040b527825 */ /* 0x008fce00078e0204 */
[----:B------:R-:W3:Y:S01]  /*93aa0*/  LDC.64 R68, c[0x0][0x228] ;  /* 0x00008a00ff447b82 */ /* 0x000ee20000000a00 */
[----:B----4-:R-:W-:Y:S01]  /*93ab0*/  IMAD.WIDE R100, R8, 0x4, R2 ;  /* 0x0000000408647825 */ /* 0x010fe200078e0202 */
[----:B------:R-:W-:Y:S04]  /*93ac0*/  @P1 STG.E desc[UR60][R82.64], R113 ;  /* 0x0000007152001986 */ /* 0x000fe8000c10193c */
[----:B------:R-:W4:Y:S01]  /*93ad0*/  LDL.LU R114, [R1+0x874] ;  /* 0x0008740001727983 */ /* 0x000f220000300800 */
[----:B-1----:R-:W-:Y:S01]  /*93ae0*/  IMAD.MOV.U32 R64, RZ, RZ, R70 ;  /* 0x000000ffff407224 */ /* 0x002fe200078e0046 */
[----:B------:R-:W1:Y:S01]  /*93af0*/  LDC R106, c[0x0][0x228] ;  /* 0x00008a00ff6a7b82 */ /* 0x000e620000000800 */
[----:B------:R-:W-:-:S07]  /*93b00*/  IMAD.MOV.U32 R65, RZ, RZ, R72 ;  /* 0x000000ffff417224 */ /* 0x000fce00078e0048 */
[----:B------:R-:W1:Y:S08]  /*93b10*/  LDC R102, c[0x0][0x22c] ;  /* 0x00008b00ff667b82 */ /* 0x000e700000000800 */
[----:B------:R-:W1:Y:S01]  /*93b20*/  LDC R105, c[0x0][0x228] ;  /* 0x00008a00ff697b82 */ /* 0x000e620000000800 */
[----:B--2---:R2:W-:Y:S04]  /*93b30*/  @P0 STG.E desc[UR60][R100.64], R112 ;  /* 0x0000007064000986 */ /* 0x0045e8000c10193c */
[----:B--2---:R-:W2:Y:S01]  /*93b40*/  LDL.LU R112, [R1+0x494] ;  /* 0x0004940001707983 */ /* 0x004ea20000300800 */
[----:B------:R-:W-:Y:S01]  /*93b50*/  ISETP.LT.AND P4, PT, R9, R64, !P4 ;  /* 0x000000400900720c */ /* 0x000fe20006781270 */
[----:B------:R-:W-:Y:S01]  /*93b60*/  VIADD R11, R6, 0x4b ;  /* 0x0000004b060b7836 */ /* 0x000fe20000000000 */
[----:B------:R-:W-:Y:S01]  /*93b70*/  ISETP.LT.AND P0, PT, R7, R103, !P5 ;  /* 0x000000670700720c */ /* 0x000fe20006f01270 */
[C---:B------:R-:W-:Y:S01]  /*93b80*/  IMAD.WIDE R82, R8.reuse, 0x4, R4 ;  /* 0x0000000408527825 */ /* 0x040fe200078e0204 */
[----:B------:R-:W-:Y:S01]  /*93b90*/  IADD3 R8, R8, R0, RZ ;  /* 0x0000000008087210 */ /* 0x000fe20007ffe0ff */
[----:B------:R-:W2:Y:S01]  /*93ba0*/  LDL.LU R113, [R1+0x888] ;  /* 0x0008880001717983 */ /* 0x000ea20000300800 */
[----:B------:R-:W-:Y:S01]  /*93bb0*/  ISETP.GE.AND P1, PT, R11, R108, PT ;  /* 0x0000006c0b00720c */ /* 0x000fe20003f26270 */
[----:B------:R-:W-:Y:S01]  /*93bc0*/  IMAD.MOV.U32 R72, RZ, RZ, R84 ;  /* 0x000000ffff487224 */ /* 0x000fe200078e0054 */
[----:B------:R-:W-:Y:S01]  /*93bd0*/  ISETP.LT.AND P5, PT, R9, R65, !P5 ;  /* 0x000000410900720c */ /* 0x000fe20006fa1270 */
[----:B------:R-:W-:Y:S01]  /*93be0*/  IMAD.WIDE R100, R8, 0x4, R4 ;  /* 0x0000000408647825 */ /* 0x000fe200078e0204 */
[----:B------:R-:W1:Y:S03]  /*93bf0*/  LDC R108, c[0x0][0x22c] ;  /* 0x00008b00ff6c7b82 */ /* 0x000e660000000800 */
[----:B------:R4:W-:Y:S01]  /*93c00*/  @P4 STG.E desc[UR60][R82.64], R115 ;  /* 0x0000007352004986 */ /* 0x0009e2000c10193c */
[----:B------:R-:W-:Y:S01]  /*93c10*/  ISETP.LT.AND P4, PT, R7, R104, !P1 ;  /* 0x000000680700720c */ /* 0x000fe20004f81270 */
[----:B------:R-:W-:Y:S01]  /*93c20*/  VIADD R11, R6, 0x4c ;  /* 0x0000004c060b7836 */ /* 0x000fe20000000000 */
[----:B---3--:R-:W-:Y:S01]  /*93c30*/  MOV R64, R68 ;  /* 0x0000004400407202 */ /* 0x008fe20000000f00 */
[----:B------:R-:W-:Y:S01]  /*93c40*/  IMAD.MOV.U32 R57, RZ, RZ, R67 ;  /* 0x000000ffff397224 */ /* 0x000fe200078e0043 */
[----:B------:R-:W3:Y:S01]  /*93c50*/  LDC R103, c[0x0][0x228] ;  /* 0x00008a00ff677b82 */ /* 0x000ee20000000800 */
[----:B----4-:R-:W4:Y:S01]  /*93c60*/  LDL.LU R115, [R1+0x864] ;  /* 0x0008640001737983 */ /* 0x010f220000300800 */
[----:B------:R-:W-:-:S06]  /*93c70*/  IMAD.WIDE R82, R8, 0x4, R2 ;  /* 0x0000000408527825 */ /* 0x000fcc00078e0202 */
[----:B------:R-:W3:Y:S01]  /*93c80*/  LDC R104, c[0x0][0x228] ;  /* 0x00008a00ff687b82 */ /* 0x000ee20000000800 */
[----:B------:R-:W-:Y:S01]  /*93c90*/  IMAD.IADD R8, R8, 0x1, R0 ;  /* 0x0000000108087824 */ /* 0x000fe200078e0200 */
[----:B------:R1:W-:Y:S04]  /*93ca0*/  @P0 STG.E desc[UR60][R82.64], R66 ;  /* 0x0000004252000986 */ /* 0x0003e8000c10193c */
[----:B------:R1:W-:Y:S02]  /*93cb0*/  @P5 STG.E desc[UR60][R100.64], R114 ;  /* 0x0000007264005986 */ /* 0x0003e4000c10193c */
[----:B-1----:R-:W-:Y:S02]  /*93cc0*/  IMAD.WIDE R82, R8, 0x4, R2 ;  /* 0x0000000408527825 */ /* 0x002fe400078e0202 */
[----:B------:R-:W3:Y:S04]  /*93cd0*/  LDL.LU R114, [R1+0x878] ;  /* 0x0008780001727983 */ /* 0x000ee80000300800 */
[----:B--2---:R1:W-:Y:S04]  /*93ce0*/  @P4 STG.E desc[UR60][R82.64], R112 ;  /* 0x0000007052004986 */ /* 0x0043e8000c10193c */
[----:B-1----:R-:W2:Y:S01]  /*93cf0*/  LDL.LU R112, [R1+0x498] ;  /* 0x0004980001707983 */ /* 0x002ea20000300800 */
[----:B------:R-:W-:Y:S01]  /*93d00*/  ISETP.GE.AND P0, PT, R11, R107, PT ;  /* 0x0000006b0b00720c */ /* 0x000fe20003f06270 */
[----:B------:R-:W-:Y:S01]  /*93d10*/  VIADD R11, R6, 0x4d ;  /* 0x0000004d060b7836 */ /* 0x000fe20000000000 */
[----:B------:R-:W-:Y:S01]  /*93d20*/  ISETP.LT.AND P1, PT, R9, R64, !P1 ;  /* 0x000000400900720c */ /* 0x000fe20004f21270 */
[C---:B------:R-:W-:Y:S01]  /*93d30*/  IMAD.WIDE R82, R8.reuse, 0x4, R4 ;  /* 0x0000000408527825 */ /* 0x040fe200078e0204 */
[----:B------:R-:W-:Y:S01]  /*93d40*/  ISETP.LT.AND P5, PT, R7, R106, !P0 ;  /* 0x0000006a0700720c */ /* 0x000fe200047a1270 */
[----:B------:R-:W2:Y:S01]  /*93d50*/  LDL.LU R76, [R1+0x868] ;  /* 0x00086800014c7983 */ /* 0x000ea20000300800 */
[----:B------:R-:W-:Y:S01]  /*93d60*/  ISETP.GE.AND P4, PT, R11, R102, PT ;  /* 0x000000660b00720c */ /* 0x000fe20003f86270 */
[----:B------:R-:W-:Y:S01]  /*93d70*/  IMAD.MOV.U32 R68, RZ, RZ, R85 ;  /* 0x000000ffff447224 */ /* 0x000fe200078e0055 */
[----:B------:R-:W-:Y:S01]  /*93d80*/  IADD3 R11, R8, R0, RZ ;  /* 0x00000000080b7210 */ /* 0x000fe20007ffe0ff */
[----:B------:R-:W1:Y:S01]  /*93d90*/  LDC.64 R84, c[0x0][0x228] ;  /* 0x00008a00ff547b82 */ /* 0x000e620000000a00 */
[----:B------:R-:W-:-:S03]  /*93da0*/  ISETP.LT.AND P0, PT, R9, R72, !P0 ;  /* 0x000000480900720c */ /* 0x000fc60004701270 */
[----:B------:R-:W-:Y:S01]  /*93db0*/  IMAD.WIDE R100, R11, 0x4, R2 ;  /* 0x000000040b647825 */ /* 0x000fe200078e0202 */
[----:B------:R-:W-:Y:S01]  /*93dc0*/  IADD3 R8, R6, 0x4e, RZ ;  /* 0x0000004e06087810 */ /* 0x000fe20007ffe0ff */
[----:B----4-:R4:W-:Y:S01]  /*93dd0*/  @P1 STG.E desc[UR60][R82.64], R115 ;  /* 0x0000007352001986 */ /* 0x0109e2000c10193c */
[----:B------:R-:W-:Y:S01]  /*93de0*/  ISETP.LT.AND P1, PT, R7, R105, !P4 ;  /* 0x000000690700720c */ /* 0x000fe20006721270 */
[----:B------:R-:W2:Y:S02]  /*93df0*/  LDC R107, c[0x0][0x22c] ;  /* 0x00008b00ff6b7b82 */ /* 0x000ea40000000800 */
[----:B------:R4:W-:Y:S01]  /*93e00*/  @P5 STG.E desc[UR60][R100.64], R113 ;  /* 0x0000007164005986 */ /* 0x0009e2000c10193c */
[----:B------:R-:W-:Y:S01]  /*93e10*/  ISETP.GE.AND P5, PT, R8, R108, PT ;  /* 0x0000006c0800720c */ /* 0x000fe20003fa6270 */
[----:B------:R-:W-:-:S04]  /*93e20*/  IMAD.IADD R8, R11, 0x1, R0 ;  /* 0x000000010b087824 */ /* 0x000fc800078e0200 */
[----:B------:R-:W2:Y:S01]  /*93e30*/  LDC R108, c[0x0][0x22c] ;  /* 0x00008b00ff6c7b82 */ /* 0x000ea20000000800 */
[----:B----4-:R-:W-:Y:S01]  /*93e40*/  IMAD.WIDE R82, R11, 0x4, R4 ;  /* 0x000000040b527825 */ /* 0x010fe200078e0204 */
[----:B------:R-:W4:Y:S03]  /*93e50*/  LDL.LU R115, [R1+0x88c] ;  /* 0x00088c0001737983 */ /* 0x000f260000300800 */
[----:B------:R-:W-:Y:S01]  /*93e60*/  IMAD.WIDE R100, R8, 0x4, R2 ;  /* 0x0000000408647825 */ /* 0x000fe200078e0202 */
[----:B------:R-:W4:Y:S01]  /*93e70*/  LDL.LU R113, [R1+0x87c] ;  /* 0x00087c0001717983 */ /* 0x000f220000300800 */
[----:B-1----:R-:W-:Y:S01]  /*93e80*/  MOV R65, R84 ;  /* 0x0000005400417202 */ /* 0x002fe20000000f00 */
[----:B------:R-:W1:Y:S02]  /*93e90*/  LDC R106, c[0x0][0x228] ;  /* 0x00008a00ff6a7b82 */ /* 0x000e640000000800 */
[----:B---3--:R-:W-:Y:S01]  /*93ea0*/  @P0 STG.E desc[UR60][R82.64], R114 ;  /* 0x0000007252000986 */ /* 0x008fe2000c10193c */
[----:B------:R-:W-:-:S05]  /*93eb0*/  IMAD.MOV.U32 R67, RZ, RZ, R85 ;  /* 0x000000ffff437224 */ /* 0x000fca00078e0055 */
[----:B------:R-:W3:Y:S08]  /*93ec0*/  LDC.64 R84, c[0x0][0x228] ;  /* 0x00008a00ff547b82 */ /* 0x000ef00000000a00 */
[----:B------:R-:W1:Y:S08]  /*93ed0*/  LDC R102, c[0x0][0x22c] ;  /* 0x00008b00ff667b82 */ /* 0x000e700000000800 */
[----:B------:R-:W1:Y:S01]  /*93ee0*/  LDC R105, c[0x0][0x228] ;  /* 0x00008a00ff697b82 */ /* 0x000e620000000800 */
[----:B--2---:R2:W-:Y:S04]  /*93ef0*/  @P1 STG.E desc[UR60][R100.64], R112 ;  /* 0x0000007064001986 */ /* 0x0045e8000c10193c */
[----:B--2---:R-:W2:Y:S01]  /*93f00*/  LDL.LU R112, [R1+0x49c] ;  /* 0x00049c0001707983 */ /* 0x004ea20000300800 */
[----:B------:R-:W-:Y:S01]  /*93f10*/  ISETP.LT.AND P4, PT, R9, R65, !P4 ;  /* 0x000000410900720c */ /* 0x000fe20006781270 */
[----:B------:R-:W-:Y:S01]  /*93f20*/  VIADD R11, R6, 0x4f ;  /* 0x0000004f060b7836 */ /* 0x000fe20000000000 */
[----:B------:R-:W-:Y:S01]  /*93f30*/  ISETP.LT.AND P1, PT, R7, R103, !P5 ;  /* 0x000000670700720c */ /* 0x000fe20006f21270 */
[----:B---3--:R-:W-:Y:S01]  /*93f40*/  IMAD.MOV.U32 R64, RZ, RZ, R84 ;  /* 0x000000ffff407224 */ /* 0x008fe200078e0054 */
[----:B------:R-:W3:Y:S01]  /*93f50*/  LDL.LU R114, [R1+0x8a0] ;  /* 0x0008a00001727983 */ /* 0x000ee20000300800 */
[C---:B------:R-:W-:Y:S01]  /*93f60*/  IMAD.WIDE R82, R8.reuse, 0x4, R4 ;  /* 0x0000000408527825 */ /* 0x040fe200078e0204 */
[----:B------:R-:W-:Y:S01]  /*93f70*/  ISETP.GE.AND P0, PT, R11, R107, PT ;  /* 0x0000006b0b00720c */ /* 0x000fe20003f06270 */
[----:B------:R-:W3:Y:S01]  /*93f80*/  LDC R103, c[0x0][0x228] ;  /* 0x00008a00ff677b82 */ /* 0x000ee20000000800 */
[----:B------:R-:W-:Y:S01]  /*93f90*/  ISETP.LT.AND P5, PT, R9, R64, !P5 ;  /* 0x000000400900720c */ /* 0x000fe20006fa1270 */
[----:B------:R-:W-:Y:S01]  /*93fa0*/  IMAD.IADD R8, R8, 0x1, R0 ;  /* 0x0000000108087824 */ /* 0x000fe200078e0200 */
[----:B------:R-:W3:Y:S04]  /*93fb0*/  LDL.LU R88, [R1+0x86c] ;  /* 0x00086c0001587983 */ /* 0x000ee80000300800 */
[----:B------:R1:W-:Y:S01]  /*93fc0*/  @P4 STG.E desc[UR60][R82.64], R76 ;  /* 0x0000004c52004986 */ /* 0x0003e2000c10193c */
[----:B------:R-:W-:Y:S01]  /*93fd0*/  ISETP.LT.AND P4, PT, R7, R104, !P0 ;  /* 0x000000680700720c */ /* 0x000fe20004781270 */
[----:B------:R-:W-:Y:S01]  /*93fe0*/  IMAD.WIDE R100, R8, 0x4, R4 ;  /* 0x0000000408647825 */ /* 0x000fe200078e0204 */
[----:B------:R-:W3:Y:S03]  /*93ff0*/  LDC R107, c[0x0][0x22c] ;  /* 0x00008b00ff6b7b82 */ /* 0x000ee60000000800 */
[----:B------:R-:W-:-:S05]  /*94000*/  IMAD.MOV.U32 R66, RZ, RZ, R85 ;  /* 0x000000ffff427224 */ /* 0x000fca00078e0055 */
[----:B------:R-:W2:Y:S01]  /*94010*/  LDC.64 R84, c[0x0][0x228] ;  /* 0x00008a00ff547b82 */ /* 0x000ea20000000a00 */
[C---:B-1----:R-:W-:Y:S01]  /*94020*/  IMAD.WIDE R82, R8.reuse, 0x4, R2 ;  /* 0x0000000408527825 */ /* 0x042fe200078e0202 */
[----:B------:R-:W-:-:S04]  /*94030*/  IADD3 R8, R8, R0, RZ ;  /* 0x0000000008087210 */ /* 0x000fc80007ffe0ff */
[----:B----4-:R1:W-:Y:S01]  /*94040*/  @P1 STG.E desc[UR60][R82.64], R115 ;  /* 0x0000007352001986 */ /* 0x0103e2000c10193c */
[----:B------:R-:W-:Y:S01]  /*94050*/  VIADD R11, R6, 0x50 ;  /* 0x00000050060b7836 */ /* 0x000fe20000000000 */
[----:B------:R-:W-:Y:S01]  /*94060*/  MOV R64, R87 ;  /* 0x0000005700407202 */ /* 0x000fe20000000f00 */
[----:B------:R-:W-:Y:S01]  /*94070*/  IMAD.MOV.U32 R70, RZ, RZ, R73 ;  /* 0x000000ffff467224 */ /* 0x000fe200078e0049 */
[----:B------:R4:W-:Y:S01]  /*94080*/  @P5 STG.E desc[UR60][R100.64], R113 ;  /* 0x0000007164005986 */ /* 0x0009e2000c10193c */
[----:B------:R-:W3:Y:S01]  /*94090*/  LDC R104, c[0x0][0x228] ;  /* 0x00008a00ff687b82 */ /* 0x000ee20000000800 */
[----:B-1----:R-:W-:Y:S02]  /*940a0*/  IMAD.WIDE R82, R8, 0x4, R2 ;  /* 0x0000000408527825 */ /* 0x002fe400078e0202 */
[----:B----4-:R-:W4:Y:S04]  /*940b0*/  LDL.LU R113, [R1+0x890] ;  /* 0x0008900001717983 */ /* 0x010f280000300800 */
[----:B--2---:R1:W-:Y:S04]  /*940c0*/  @P4 STG.E desc[UR60][R82.64], R112 ;  /* 0x0000007052004986 */ /* 0x0043e8000c10193c */
[----:B-1----:R-:W2:Y:S01]  /*940d0*/  LDL.LU R112, [R1+0xa0] ;  /* 0x0000a00001707983 */ /* 0x002ea20000300800 */
[----:B------:R-:W-:-:S02]  /*940e0*/  MOV R72, R84 ;  /* 0x0000005400487202 */ /* 0x000fc40000000f00 */
[----:B------:R-:W-:Y:S01]  /*940f0*/  ISETP.GE.AND P1, PT, R11, R108, PT ;  /* 0x0000006c0b00720c */ /* 0x000fe20003f26270 */
[----:B------:R-:W-:Y:S01]  /*94100*/  IMAD.WIDE R82, R8, 0x4, R4 ;  /* 0x0000000408527825 */ /* 0x000fe200078e0204 */
[----:B------:R-:W-:Y:S01]  /*94110*/  ISETP.LT.AND P0, PT, R9, R72, !P0 ;  /* 0x000000480900720c */ /* 0x000fe20004701270 */
[----:B------:R-:W2:Y:S01]  /*94120*/  LDL.LU R115, [R1+0x4a0] ;  /* 0x0004a00001737983 */ /* 0x000ea20000300800 */
[----:B------:R-:W-:Y:S01]  /*94130*/  IADD3 R11, R6, 0x51, RZ ;  /* 0x00000051060b7810 */ /* 0x000fe20007ffe0ff */
[----:B------:R-:W-:Y:S01]  /*94140*/  IMAD.MOV.U32 R84, RZ, RZ, R86 ;  /* 0x000000ffff547224 */ /* 0x000fe200078e0056 */
[----:B------:R-:W-:Y:S01]  /*94150*/  ISETP.LT.AND P5, PT, R7, R106, !P1 ;  /* 0x0000006a0700720c */ /* 0x000fe20004fa1270 */
[----:B------:R-:W1:Y:S01]  /*94160*/  LDC.64 R86, c[0x0][0x228] ;  /* 0x00008a00ff567b82 */ /* 0x000e620000000a00 */
[----:B------:R-:W-:Y:S01]  /*94170*/  ISETP.GE.AND P4, PT, R11, R102, PT ;  /* 0x000000660b00720c */ /* 0x000fe20003f86270 */
[----:B------:R-:W-:Y:S01]  /*94180*/  IMAD.IADD R11, R8, 0x1, R0 ;  /* 0x00000001080b7824 */ /* 0x000fe200078e0200 */
[----:B------:R-:W-:Y:S01]  /*94190*/  ISETP.LT.AND P1, PT, R9, R84, !P1 ;  /* 0x000000540900720c */ /* 0x000fe20004f21270 */
[----:B------:R-:W-:-:S02]  /*941a0*/  VIADD R8, R6, 0x52 ;  /* 0x0000005206087836 */ /* 0x000fc40000000000 */
[----:B------:R-:W-:Y:S02]  /*941b0*/  IMAD.WIDE R100, R11, 0x4, R2 ;  /* 0x000000040b647825 */ /* 0x000fe400078e0202 */
[----:B---3--:R3:W-:Y:S01]  /*941c0*/  @P0 STG.E desc[UR60][R82.64], R88 ;  /* 0x0000005852000986 */ /* 0x0087e2000c10193c */
[----:B------:R-:W-:Y:S01]  /*941d0*/  ISETP.LT.AND P0, PT, R7, R105, !P4 ;  /* 0x000000690700720c */ /* 0x000fe20006701270 */
[----:B------:R-:W2:Y:S02]  /*941e0*/  LDC R108, c[0x0][0x22c] ;  /* 0x00008b00ff6c7b82 */ /* 0x000ea40000000800 */
[----:B------:R4:W-:Y:S01]  /*941f0*/  @P5 STG.E desc[UR60][R100.64], R114 ;  /* 0x0000007264005986 */ /* 0x0009e2000c10193c */
[----:B------:R-:W-:Y:S01]  /*94200*/  ISETP.GE.AND P5, PT, R8, R107, PT ;  /* 0x0000006b0800720c */ /* 0x000fe20003fa6270 */
[----:B------:R-:W-:-:S04]  /*94210*/  IMAD.IADD R8, R11, 0x1, R0 ;  /* 0x000000010b087824 */ /* 0x000fc800078e0200 */
[----:B------:R-:W2:Y:S01]  /*94220*/  LDC R107, c[0x0][0x22c] ;  /* 0x00008b00ff6b7b82 */ /* 0x000ea20000000800 */
[----:B---3--:R-:W-:Y:S01]  /*94230*/  IMAD.WIDE R82, R11, 0x4, R4 ;  /* 0x000000040b527825 */ /* 0x008fe200078e0204 */
[----:B------:R-:W3:Y:S03]  /*94240*/  LDL.LU R88, [R1+0x8a4] ;  /* 0x0008a40001587983 */ /* 0x000ee60000300800 */
[----:B----4-:R-:W-:Y:S01]  /*94250*/  IMAD.WIDE R100, R8, 0x4, R2 ;  /* 0x0000000408647825 */ /* 0x010fe200078e0202 */
[----:B------:R-:W4:Y:S02]  /*94260*/  LDL.LU R114, [R1+0x894] ;  /* 0x0008940001727983 */ /* 0x000f240000300800 */
[----:B------:R-:W4:Y:S02]  /*94270*/  LDC R106, c[0x0][0x228] ;  /* 0x00008a00ff6a7b82 */ /* 0x000f240000000800 */
[----:B------:R-:W-:Y:S01]  /*94280*/  @P1 STG.E desc[UR60][R82.64], R113 ;  /* 0x0000007152001986 */ /* 0x000fe2000c10193c */
[----:B-1----:R-:W-:-:S02]  /*94290*/  IMAD.MOV.U32 R73, RZ, RZ, R86 ;  /* 0x000000ffff497224 */ /* 0x002fc400078e0056 */
[----:B------:R-:W-:-:S03]  /*942a0*/  IMAD.MOV.U32 R76, RZ, RZ, R87 ;  /* 0x000000ffff4c7224 */ /* 0x000fc600078e0057 */
[----:B------:R-:W1:Y:S01]  /*942b0*/  LDC.64 R86, c[0x0][0x228] ;  /* 0x00008a00ff567b82 */ /* 0x000e620000000a00 */
[----:B------:R-:W-:-:S07]  /*942c0*/  IMAD.MOV.U32 R65, RZ, RZ, R85 ;  /* 0x000000ffff417224 */ /* 0x000fce00078e0055 */
[----:B------:R-:W4:Y:S08]  /*942d0*/  LDC R102, c[0x0][0x22c] ;  /* 0x00008b00ff667b82 */ /* 0x000f300000000800 */
[----:B------:R-:W4:Y:S01]  /*942e0*/  LDC R105, c[0x0][0x228] ;  /* 0x00008a00ff697b82 */ /* 0x000f220000000800 */
[----:B--2---:R2:W-:Y:S04]  /*942f0*/  @P0 STG.E desc[UR60][R100.64], R112 ;  /* 0x0000007064000986 */ /* 0x0045e8000c10193c */
[----:B--2---:R-:W2:Y:S01]  /*94300*/  LDL.LU R112, [R1+0xa4] ;  /* 0x0000a40001707983 */ /* 0x004ea20000300800 */
[----:B------:R-:W-:-:S02]  /*94310*/  ISETP.LT.AND P4, PT, R9, R73, !P4 ;  /* 0x000000490900720c */ /* 0x000fc40006781270 */
[----:B------:R-:W-:Y:S01]  /*94320*/  IADD3 R11, R6, 0x53, RZ ;  /* 0x00000053060b7810 */ /* 0x000fe20007ffe0ff */
[----:B-1----:R-:W-:Y:S01]  /*94330*/  IMAD.MOV.U32 R72, RZ, RZ, R86 ;  /* 0x000000ffff487224 */ /* 0x002fe200078e0056 */
[----:B------:R-:W-:Y:S01]  /*94340*/  ISETP.LT.AND P0, PT, R7, R103, !P5 ;  /* 0x000000670700720c */ /* 0x000fe20006f01270 */
[C---:B------:R-:W-:Y:S01]  /*94350*/  IMAD.WIDE R82, R8.reuse, 0x4, R4 ;  /* 0x0000000408527825 */ /* 0x040fe200078e0204 */
[----:B------:R-:W-:Y:S01]  /*94360*/  ISETP.GE.AND P1, PT, R11, R108, PT ;  /* 0x0000006c0b00720c */ /* 0x000fe20003f26270 */
[----:B------:R-:W2:Y:S01]  /*94370*/  LDL.LU R113, [R1+0x8a8] ;  /* 0x0008a80001717983 */ /* 0x000ea20000300800 */
[----:B------:R-:W-:Y:S01]  /*94380*/  ISETP.LT.AND P5, PT, R9, R72, !P5 ;  /* 0x000000480900720c */ /* 0x000fe20006fa1270 */
[----:B------:R-:W-:Y:S01]  /*94390*/  IMAD.IADD R8, R8, 0x1, R0 ;  /* 0x0000000108087824 */ /* 0x000fe200078e0200 */
[----:B------:R-:W-:Y:S01]  /*943a0*/  MOV R74, R87 ;  /* 0x00000057004a7202 */ /* 0x000fe20000000f00 */
[----:B------:R-:W1:Y:S02]  /*943b0*/  LDC R108, c[0x0][0x22c] ;  /* 0x00008b00ff6c7b82 */ /* 0x000e640000000800 */
[----:B------:R3:W-:Y:S01]  /*943c0*/  @P4 STG.E desc[UR60][R82.64], R115 ;  /* 0x0000007352004986 */ /* 0x0007e2000c10193c */
[----:B------:R-:W-:Y:S01]  /*943d0*/  ISETP.LT.AND P4, PT, R7, R104, !P1 ;  /* 0x000000680700720c */ /* 0x000fe20004f81270 */
[----:B------:R-:W-:-:S04]  /*943e0*/  IMAD.WIDE R100, R8, 0x4, R4 ;  /* 0x0000000408647825 */ /* 0x000fc800078e0204 */
[----:B------:R-:W1:Y:S01]  /*943f0*/  LDC.64 R86, c[0x0][0x228] ;  /* 0x00008a00ff567b82 */ /* 0x000e620000000a00 */
[----:B---3--:R-:W3:Y:S01]  /*94400*/  LDL.LU R115, [R1+0x4a4] ;  /* 0x0004a40001737983 */ /* 0x008ee20000300800 */
[----:B------:R-:W-:Y:S01]  /*94410*/  IMAD.WIDE R82, R8, 0x4, R2 ;  /* 0x0000000408527825 */ /* 0x000fe200078e0202 */
[----:B------:R-:W-:-:S05]  /*94420*/  IADD3 R11, R6, 0x54, RZ ;  /* 0x00000054060b7810 */ /* 0x000fca0007ffe0ff */
[----:B------:R-:W3:Y:S01]  /*94430*/  LDC R103, c[0x0][0x228] ;  /* 0x00008a00ff677b82 */ /* 0x000ee20000000800 */
[----:B------:R-:W-:Y:S01]  /*94440*/  IMAD.IADD R8, R8, 0x1, R0 ;  /* 0x0000000108087824 */ /* 0x000fe200078e0200 */
[----:B------:R4:W-:Y:S04]  /*94450*/  @P0 STG.E desc[UR60][R82.64], R88 ;  /* 0x0000005852000986 */ /* 0x0009e8000c10193c */
[----:B----4-:R-:W-:Y:S01]  /*94460*/  @P5 STG.E desc[UR60][R100.64], R114 ;  /* 0x0000007264005986 */ /* 0x010fe2000c10193c */
[----:B------:R-:W-:Y:S01]  /*94470*/  IMAD.MOV.U32 R72, RZ, RZ, R91 ;  /* 0x000000ffff487224 */ /* 0x000fe200078e005b */
[----:B------:R-:W4:Y:S01]  /*94480*/  LDC R104, c[0x0][0x228] ;  /* 0x00008a00ff687b82 */ /* 0x000f220000000800 */
[----:B------:R-:W-:Y:S01]  /*94490*/  IMAD.WIDE R82, R8, 0x4, R2 ;  /* 0x0000000408527825 */ /* 0x000fe200078e0202 */
[----:B------:R-:W4:Y:S04]  /*944a0*/  LDL.LU R88, [R1+0x898] ;  /* 0x0008980001587983 */ /* 0x000f280000300800 */
[----:B--2---:R2:W-:Y:S04]  /*944b0*/  @P4 STG.E desc[UR60][R82.64], R112 ;  /* 0x0000007052004986 */ /* 0x0045e8000c10193c */
[----:B--2---:R-:W2:Y:S04]  /*944c0*/  LDL.LU R112, [R1+0xa8] ;  /* 0x0000a80001707983 */ /* 0x004ea80000300800 */
[----:B------:R-:W2:Y:S01]  /*944d0*/  LDL.LU R114, [R1+0x4a8] ;  /* 0x0004a80001727983 */ /* 0x000ea20000300800 */
[----:B-1----:R-:W-:Y:S01]  /*944e0*/  IMAD.MOV.U32 R85, RZ, RZ, R86 ;  /* 0x000000ffff557224 */ /* 0x002fe200078e0056 */
[----:B------:R-:W-:-:S02]  /*944f0*/  MOV R86, R90 ;  /* 0x0000005a00567202 */ /* 0x000fc40000000f00 */
[----:B------:R-:W1:Y:S01]  /*94500*/  LDC.64 R90, c[0x0][0x228] ;  /* 0x00008a00ff5a7b82 */ /* 0x000e620000000a00 */
[----:B------:R-:W-:Y:S02]  /*94510*/  ISETP.GE.AND P0, PT, R11, R107, PT ;  /* 0x0000006b0b00720c */ /* 0x000fe40003f06270 */
[----:B------:R-:W-:Y:S02]  /*94520*/  ISETP.LT.AND P1, PT, R9, R85, !P1 ;  /* 0x000000550900720c */ /* 0x000fe40004f21270 */
[----:B------:R-:W-:Y:S02]  /*94530*/  IADD3 R11, R6, 0x55, RZ ;  /* 0x00000055060b7810 */ /* 0x000fe40007ffe0ff */
[----:B------:R-:W-:Y:S01]  /*94540*/  ISETP.LT.AND P5, PT, R7, R106, !P0 ;  /* 0x0000006a0700720c */ /* 0x000fe200047a1270 */
[C---:B------:R-:W-:Y:S01]  /*94550*/  IMAD.WIDE R82, R8.reuse, 0x4, R4 ;  /* 0x0000000408527825 */ /* 0x040fe200078e0204 */
[----:B------:R-:W-:Y:S01]  /*94560*/  ISETP.GE.AND P4, PT, R11, R102, PT ;  /* 0x000000660b00720c */ /* 0x000fe20003f86270 */
[----:B------:R-:W2:Y:S02]  /*94570*/  LDC R107, c[0x0][0x22c] ;  /* 0x00008b00ff6b7b82 */ /* 0x000ea40000000800 */
[----:B------:R-:W-:Y:S01]  /*94580*/  IMAD.IADD R11, R8, 0x1, R0 ;  /* 0x00000001080b7824 */ /* 0x000fe200078e0200 */
[----:B------:R-:W-:Y:S01]  /*94590*/  ISETP.LT.AND P0, PT, R9, R86, !P0 ;  /* 0x000000560900720c */ /* 0x000fe20004701270 */
[----:B------:R-:W-:Y:S01]  /*945a0*/  VIADD R8, R6, 0x56 ;  /* 0x0000005606087836 */ /* 0x000fe20000000000 */
[----:B------:R-:W2:Y:S01]  /*945b0*/  LDL.LU R86, [R1+0x8ac] ;  /* 0x0008ac0001567983 */ /* 0x000ea20000300800 */
[----:B------:R-:W-:-:S02]  /*945c0*/  IMAD.WIDE R100, R11, 0x4, R2 ;  /* 0x000000040b647825 */ /* 0x000fc400078e0202 */
[----:B------:R-:W2:Y:S01]  /*945d0*/  LDC R106, c[0x0][0x228] ;  /* 0x00008a00ff6a7b82 */ /* 0x000ea20000000800 */
[----:B---3--:R3:W-:Y:S01]  /*945e0*/  @P1 STG.E desc[UR60][R82.64], R115 ;  /* 0x0000007352001986 */ /* 0x0087e2000c10193c */
[----:B------:R-:W-:Y:S01]  /*945f0*/  ISETP.LT.AND P1, PT, R7, R105, !P4 ;  /* 0x000000690700720c */ /* 0x000fe20006721270 */
[----:B-1----:R-:W-:Y:S02]  /*94600*/  IMAD.MOV.U32 R84, RZ, RZ, R90 ;  /* 0x000000ffff547224 */ /* 0x002fe400078e005a */
[----:B------:R1:W-:Y:S01]  /*94610*/  @P5 STG.E desc[UR60][R100.64], R113 ;  /* 0x0000007164005986 */ /* 0x0003e2000c10193c */
[----:B------:R-:W-:Y:S01]  /*94620*/  ISETP.GE.AND P5, PT, R8, R108, PT ;  /* 0x0000006c0800720c */ /* 0x000fe20003fa6270 */
[----:B------:R-:W-:Y:S01]  /*94630*/  IMAD.MOV.U32 R85, RZ, RZ, R92 ;  /* 0x000000ffff557224 */ /* 0x000fe200078e005c */
[----:B------:R-:W2:Y:S01]  /*94640*/  LDC R102, c[0x0][0x22c] ;  /* 0x00008b00ff667b82 */ /* 0x000ea20000000800 */
[----:B------:R-:W-:Y:S01]  /*94650*/  ISETP.LT.AND P4, PT, R9, R84, !P4 ;  /* 0x000000540900720c */ /* 0x000fe20006781270 */
[C---:B------:R-:W-:Y:S01]  /*94660*/  IMAD.IADD R8, R11.reuse, 0x1, R0 ;  /* 0x000000010b087824 */ /* 0x040fe200078e0200 */
[----:B---3--:R-:W3:Y:S01]  /*94670*/  LDL.LU R115, [R1+0x89c] ;  /* 0x00089c0001737983 */ /* 0x008ee20000300800 */
[----:B------:R-:W-:Y:S01]  /*94680*/  IMAD.WIDE R82, R11, 0x4, R4 ;  /* 0x000000040b527825 */ /* 0x000fe200078e0204 */
[----:B------:R-:W-:-:S03]  /*94690*/  MOV R90, R93 ;  /* 0x0000005d005a7202 */ /* 0x000fc60000000f00 */
[----:B------:R-:W2:Y:S01]  /*946a0*/  LDC.64 R92, c[0x0][0x228] ;  /* 0x00008a00ff5c7b82 */ /* 0x000ea20000000a00 */
[C---:B-1----:R-:W-:Y:S01]  /*946b0*/  IMAD.WIDE R100, R8.reuse, 0x4, R2 ;  /* 0x0000000408647825 */ /* 0x042fe200078e0202 */
[----:B----4-:R1:W-:Y:S04]  /*946c0*/  @P0 STG.E desc[UR60][R82.64], R88 ;  /* 0x0000005852000986 */ /* 0x0103e8000c10193c */
[----:B------:R-:W4:Y:S02]  /*946d0*/  LDL.LU R113, [R1+0xac] ;  /* 0x0000ac0001717983 */ /* 0x000f240000300800 */
[----:B------:R-:W4:Y:S01]  /*946e0*/  LDC R108, c[0x0][0x22c] ;  /* 0x00008b00ff6c7b82 */ /* 0x000f220000000800 */
[----:B-1----:R-:W-:-:S07]  /*946f0*/  IMAD.WIDE R82, R8, 0x4, R4 ;  /* 0x0000000408527825 */ /* 0x002fce00078e0204 */
[----:B------:R-:W1:Y:S01]  /*94700*/  LDC R105, c[0x0][0x228] ;  /* 0x00008a00ff697b82 */ /* 0x000e620000000800 */
[----:B--2---:R2:W-:Y:S04]  /*94710*/  @P1 STG.E desc[UR60][R100.64], R112 ;  /* 0x0000007064001986 */ /* 0x0045e8000c10193c */
[----:B------:R1:W-:Y:S04]  /*94720*/  @P4 STG.E desc[UR60][R82.64], R114 ;  /* 0x0000007252004986 */ /* 0x0003e8000c10193c */
[----:B--2---:R-:W2:Y:S01]  /*94730*/  LDL.LU R112, [R1+0x8b0] ;  /* 0x0008b00001707983 */ /* 0x004ea20000300800 */
[----:B------:R-:W3:Y:S03]  /*94740*/  LDC.64 R100, c[0x0][0x228] ;  /* 0x00008a00ff647b82 */ /* 0x000ee60000000a00 */
[----:B-1----:R-:W2:Y:S01]  /*94750*/  LDL.LU R114, [R1+0x4ac] ;  /* 0x0004ac0001727983 */ /* 0x002ea20000300800 */
[----:B------:R-:W-:-:S02]  /*94760*/  IADD3 R11, R6, 0x57, RZ ;  /* 0x00000057060b7810 */ /* 0x000fc40007ffe0ff */
[----:B------:R-:W-:Y:S02]  /*94770*/  ISETP.LT.AND P1, PT, R7, R103, !P5 ;  /* 0x000000670700720c */ /* 0x000fe40006f21270 */
[----:B------:R-:W-:Y:S01]  /*94780*/  ISETP.GE.AND P0, PT, R11, R107, PT ;  /* 0x0000006b0b00720c */ /* 0x000fe20003f06270 */
[----:B------:R-:W-:Y:S01]  /*94790*/  IMAD.IADD R8, R8, 0x1, R0 ;  /* 0x0000000108087824 */ /* 0x000fe200078e0200 */
[----:B------:R-:W-:Y:S01]  /*947a0*/  ISETP.LT.AND P5, PT, R9, R85, !P5 ;  /* 0x000000550900720c */ /* 0x000fe20006fa1270 */
[----:B------:R-:W-:Y:S01]  /*947b0*/  IMAD.MOV.U32 R84, RZ, RZ, R92 ;  /* 0x000000ffff547224 */ /* 0x000fe200078e005c */
[----:B------:R-:W-:Y:S01]  /*947c0*/  ISETP.LT.AND P4, PT, R7, R104, !P0 ;  /* 0x000000680700720c */ /* 0x000fe20004781270 */
[----:B------:R-:W-:Y:S01]  /*947d0*/  IMAD.WIDE R82, R8, 0x4, R2 ;  /* 0x0000000408527825 */ /* 0x000fe200078e0202 */
[----:B------:R-:W1:Y:S02]  /*947e0*/  LDC R107, c[0x0][0x22c] ;  /* 0x00008b00ff6b7b82 */ /* 0x000e640000000800 */
[----:B------:R-:W-:-:S03]  /*947f0*/  ISETP.LT.AND P0, PT, R9, R84, !P0 ;  /* 0x000000540900720c */ /* 0x000fc60004701270 */
[----:B------:R3:W-:Y:S02]  /*94800*/  @P1 STG.E desc[UR60][R82.64], R86 ;  /* 0x0000005652001986 */ /* 0x0007e4000c10193c */
[----:B---3--:R-:W-:Y:S01]  /*94810*/  IMAD.MOV.U32 R88, RZ, RZ, R101 ;  /* 0x000000ffff587224 */ /* 0x008fe200078e0065 */
[----:B------:R-:W-:Y:S01]  /*94820*/  MOV R92, R100 ;  /* 0x00000064005c7202 */ /* 0x000fe20000000f00 */
[----:B------:R-:W-:Y:S01]  /*94830*/  IMAD.WIDE R100, R8, 0x4, R4 ;  /* 0x0000000408647825 */ /* 0x000fe200078e0204 */
[----:B------:R-:W-:Y:S01]  /*94840*/  IADD3 R11, R6, 0x58, RZ ;  /* 0x00000058060b7810 */ /* 0x000fe20007ffe0ff */
[----:B------:R-:W3:Y:S02]  /*94850*/  LDC R103, c[0x0][0x228] ;  /* 0x00008a00ff677b82 */ /* 0x000ee40000000800 */
[----:B------:R-:W-:-:S04]  /*94860*/  IMAD.IADD R8, R8, 0x1, R0 ;  /* 0x0000000108087824 */ /* 0x000fc800078e0200 */
[C---:B------:R-:W-:Y:S01]  /*94870*/  IMAD.WIDE R82, R8.reuse, 0x4, R2 ;  /* 0x0000000408527825 */ /* 0x040fe200078e0202 */
[----:B------:R1:W-:Y:S01]  /*94880*/  @P5 STG.E desc[UR60][R100.64], R115 ;  /* 0x0000007364005986 */ /* 0x0003e2000c10193c */
[----:B------:R-:W3:Y:S03]  /*94890*/  LDC R104, c[0x0][0x228] ;  /* 0x00008a00ff687b82 */ /* 0x000ee60000000800 */
[----:B----4-:R4:W-:Y:S05]  /*948a0*/  @P4 STG.E desc[UR60][R82.64], R113 ;  /* 0x0000007152004986 */ /* 0x0109ea000c10193c */
[----:B-1----:R-:W1:Y:S01]  /*948b0*/  LDC.64 R100, c[0x0][0x228] ;  /* 0x00008a00ff647b82 */ /* 0x002e620000000a00 */
[----:B----4-:R-:W-:-:S05]  /*948c0*/  IMAD.WIDE R82, R8, 0x4, R4 ;  /* 0x0000000408527825 */ /* 0x010fca00078e0204 */
[----:B--2---:R2:W-:Y:S04]  /*948d0*/  @P0 STG.E desc[UR60][R82.64], R114 ;  /* 0x0000007252000986 */ /* 0x0045e8000c10193c */
[----:B--2---:R-:W2:Y:S01]  /*948e0*/  LDL.LU R114, [R1+0x8b4] ;  /* 0x0008b40001727983 */ /* 0x004ea20000300800 */
[----:B------:R-:W-:Y:S01]  /*948f0*/  ISETP.GE.AND P1, PT, R11, R108, PT ;  /* 0x0000006c0b00720c */ /* 0x000fe20003f26270 */
[----:B------:R-:W-:Y:S01]  /*94900*/  VIADD R11, R6, 0x59 ;  /* 0x00000059060b7836 */ /* 0x000fe20000000000 */
[----:B-1----:R-:W-:Y:S01]  /*94910*/  MOV R84, R100 ;  /* 0x0000006400547202 */ /* 0x002fe20000000f00 */
[----:B------:R-:W-:Y:S01]  /*94920*/  IMAD.MOV.U32 R86, RZ, RZ, R101 ;  /* 0x000000ffff567224 */ /* 0x000fe200078e0065 */
[----:B------:R-:W-:Y:S01]  /*94930*/  ISETP.LT.AND P5, PT, R7, R106, !P1 ;  /* 0x0000006a0700720c */ /* 0x000fe20004fa1270 */
[----:B------:R-:W-:Y:S01]  /*94940*/  IMAD.MOV.U32 R85, RZ, RZ, R110 ;  /* 0x000000ffff557224 */ /* 0x000fe200078e006e */
[----:B------:R-:W-:Y:S01]  /*94950*/  ISETP.GE.AND P4, PT, R11, R102, PT ;  /* 0x000000660b00720c */ /* 0x000fe20003f86270 */
[----:B------:R-:W-:Y:S01]  /*94960*/  IMAD.IADD R11, R8, 0x1, R0 ;  /* 0x00000001080b7824 */ /* 0x000fe200078e0200 */
[----:B------:R-:W-:Y:S01]  /*94970*/  ISETP.LT.AND P1, PT, R9, R92, !P1 ;  /* 0x0000005c0900720c */ /* 0x000fe20004f21270 */
[----:B------:R-:W-:Y:S01]  /*94980*/  VIADD R8, R6, 0x5a ;  /* 0x0000005a06087836 */ /* 0x000fe20000000000 */
[----:B------:R-:W1:Y:S01]  /*94990*/  LDC.64 R108, c[0x0][0x228] ;  /* 0x00008a00ff6c7b82 */ /* 0x000e620000000a00 */
[----:B------:R-:W-:Y:S01]  /*949a0*/  IMAD.WIDE R100, R11, 0x4, R2 ;  /* 0x000000040b647825 */ /* 0x000fe200078e0202 */
[----:B------:R-:W-:-:S05]  /*949b0*/  ISETP.LT.AND P0, PT, R7, R105, !P4 ;  /* 0x000000690700720c */ /* 0x000fca0006701270 */
[----:B------:R4:W-:Y:S01]  /*949c0*/  @P5 STG.E desc[UR60][R100.64], R112 ;  /* 0x0000007064005986 */ /* 0x0009e2000c10193c */
[----:B------:R-:W-:Y:S01]  /*949d0*/  ISETP.GE.AND P5, PT, R8, R107, PT ;  /* 0x0000006b0800720c */ /* 0x000fe20003fa6270 */
[C---:B------:R-:W-:Y:S01]  /*949e0*/  IMAD.WIDE R82, R11.reuse, 0x4, R4 ;  /* 0x000000040b527825 */ /* 0x040fe200078e0204 */
[----:B------:R-:W-:Y:S01]  /*949f0*/  IADD3 R8, R11, R0, RZ ;  /* 0x000000000b087210 */ /* 0x000fe20007ffe0ff */
[----:B------:R-:W2:Y:S01]  /*94a00*/  LDC R106, c[0x0][0x22c] ;  /* 0x00008b00ff6a7b82 */ /* 0x000ea20000000800 */
[----:B------:R-:W-:Y:S01]  /*94a10*/  ISETP.LT.AND P4, PT, R9, R85, !P4 ;  /* 0x000000550900720c */ /* 0x000fe20006781270 */
[----:B----4-:R-:W4:Y:S02]  /*94a20*/  LDL.LU R112, [R1+0x8b8] ;  /* 0x0008b80001707983 */ /* 0x010f240000300800 */
[----:B------:R-:W-:-:S04]  /*94a30*/  IMAD.WIDE R100, R8, 0x4, R2 ;  /* 0x0000000408647825 */ /* 0x000fc800078e0202 */
[----:B------:R-:W2:Y:S01]  /*94a40*/  LDC R107, c[0x0][0x22c] ;  /* 0x00008b00ff6b7b82 */ /* 0x000ea20000000800 */
[----:B------:R1:W-:Y:S04]  /*94a50*/  @P1 STG.E desc[UR60][R82.64], R216 ;  /* 0x000000d852001986 */ /* 0x0003e8000c10193c */
[----:B------:R1:W-:Y:S01]  /*94a60*/  @P0 STG.E desc[UR60][R100.64], R212 ;  /* 0x000000d464000986 */ /* 0x0003e2000c10193c */
[----:B---3--:R-:W-:Y:S01]  /*94a70*/  ISETP.LT.AND P0, PT, R7, R103, !P5 ;  /* 0x000000670700720c */ /* 0x008fe20006f01270 */
[----:B-1----:R-:W-:Y:S01]  /*94a80*/  IMAD.MOV.U32 R92, RZ, RZ, R108 ;  /* 0x000000ffff5c7224 */ /* 0x002fe200078e006c */
[----:B------:R-:W1:Y:S01]  /*94a90*/  LDC R105, c[0x0][0x228] ;  /* 0x00008a00ff697b82 */ /* 0x000e620000000800 */
[C---:B------:R-:W-:Y:S01]  /*94aa0*/  IMAD.WIDE R82, R8.reuse, 0x4, R4 ;  /* 0x0000000408527825 */ /* 0x040fe200078e0204 */
[----:B------:R-:W-:-:S06]  /*94ab0*/  IADD3 R8, R8, R0, RZ ;  /* 0x0000000008087210 */ /* 0x000fcc0007ffe0ff */
[----:B------:R-:W3:Y:S01]  /*94ac0*/  LDC R102, c[0x0][0x22c] ;  /* 0x00008b00ff667b82 */ /* 0x000ee20000000800 */
[----:B------:R1:W-:Y:S07]  /*94ad0*/  @P4 STG.E desc[UR60][R82.64], R208 ;  /* 0x000000d052004986 */ /* 0x0003ee000c10193c */
[----:B------:R-:W3:Y:S01]  /*94ae0*/  LDC.64 R100, c[0x0][0x228] ;  /* 0x00008a00ff647b82 */ /* 0x000ee20000000a00 */
[----:B-1----:R-:W-:Y:S01]  /*94af0*/  IMAD.WIDE R82, R8, 0x4, R2 ;  /* 0x0000000408527825 */ /* 0x002fe200078e0202 */
[----:B------:R-:W-:-:S06]  /*94b00*/  ISETP.LT.AND P5, PT, R9, R84, !P5 ;  /* 0x000000540900720c */ /* 0x000fcc0006fa1270 */
[----:B------:R-:W1:Y:S01]  /*94b10*/  LDC R103, c[0x0][0x228] ;  /* 0x00008a00ff677b82 */ /* 0x000e620000000800 */
[----:B--2---:R2:W-:Y:S04]  /*94b20*/  @P0 STG.E desc[UR60][R82.64], R114 ;  /* 0x0000007252000986 */ /* 0x0045e8000c10193c */
[----:B--2---:R-:W2:Y:S01]  /*94b30*/  LDL.LU R114, [R1+0x8bc] ;  /* 0x0008bc0001727983 */ /* 0x004ea20000300800 */
[----:B---3--:R-:W-:Y:S02]  /*94b40*/  IMAD.MOV.U32 R108, RZ, RZ, R100 ;  /* 0x000000ffff6c7224 */ /* 0x008fe400078e0064 */
[----:B------:R-:W-:Y:S02]  /*94b50*/  IMAD.MOV.U32 R84, RZ, RZ, R101 ;  /* 0x000000ffff547224 */ /* 0x000fe400078e0065 */
[----:B------:R-:W-:-:S02]  /*94b60*/  VIADD R11, R6, 0x5b ;  /* 0x0000005b060b7836 */ /* 0x000fc40000000000 */
[----:B------:R-:W-:-:S03]  /*94b70*/  IMAD.WIDE R100, R8, 0x4, R4 ;  /* 0x0000000408647825 */ /* 0x000fc600078e0204 */
[----:B------:R-:W-:Y:S02]  /*94b80*/  ISETP.GE.AND P1, PT, R11, R106, PT ;  /* 0x0000006a0b00720c */ /* 0x000fe40003f26270 */
[----:B------:R3:W-:Y:S01]  /*94b90*/  @P5 STG.E desc[UR60][R100.64], R217 ;  /* 0x000000d964005986 */ /* 0x0007e2000c10193c */
[----:B------:R-:W-:Y:S01]  /*94ba0*/  IMAD.MOV.U32 R73, RZ, RZ, R87 ;  /* 0x000000ffff497224 */ /* 0x000fe200078e0057 */
[----:B------:R-:W-:Y:S01]  /*94bb0*/  ISETP.LT.AND P4, PT, R7, R104, !P1 ;  /* 0x000000680700720c */ /* 0x000fe20004f81270 */
[----:B------:R-:W1:Y:S01]  /*94bc0*/  LDC R106, c[0x0][0x22c] ;  /* 0x00008b00ff6a7b82 */ /* 0x000e620000000800 */
[----:B------:R-:W-:Y:S01]  /*94bd0*/  MOV R87, R111 ;  /* 0x0000006f00577202 */ /* 0x000fe20000000f00 */
[----:B------:R-:W-:-:S06]  /*94be0*/  VIADD R11, R6, 0x5c ;  /* 0x0000005c060b7836 */ /* 0x000fcc0000000000 */
[----:B------:R-:W4:Y:S08]  /*94bf0*/  LDC R104, c[0x0][0x228] ;  /* 0x00008a00ff687b82 */ /* 0x000f300000000800 */
[----:B---3--:R-:W3:Y:S01]  /*94c00*/  LDC.64 R100, c[0x0][0x228] ;  /* 0x00008a00ff647b82 */ /* 0x008ee20000000a00 */
[----:B------:R-:W-:Y:S01]  /*94c10*/  IMAD.IADD R8, R8, 0x1, R0 ;  /* 0x0000000108087824 */ /* 0x000fe200078e0200 */
[----:B------:R-:W-:-:S06]  /*94c20*/  ISETP.GE.AND P0, PT, R11, R107, PT ;  /* 0x0000006b0b00720c */ /* 0x000fcc0003f06270 */
[----:B------:R-:W1:Y:S01]  /*94c30*/  LDC.64 R110, c[0x0][0x228] ;  /* 0x00008a00ff6e7b82 */ /* 0x000e620000000a00 */
[----:B------:R-:W-:Y:S01]  /*94c40*/  IMAD.WIDE R82, R8, 0x4, R2 ;  /* 0x0000000408527825 */ /* 0x000fe200078e0202 */
[----:B------:R-:W-:-:S03]  /*94c50*/  ISETP.LT.AND P1, PT, R9, R92, !P1 ;  /* 0x0000005c0900720c */ /* 0x000fc60004f21270 */
[----:B------:R-:W-:Y:S01]  /*94c60*/  VIADD R11, R6, 0x5d ;  /* 0x0000005d060b7836 */ /* 0x000fe20000000000 */
[----:B------:R-:W-:Y:S01]  /*94c70*/  ISETP.LT.AND P5, PT, R7, R105, !P0 ;  /* 0x000000690700720c */ /* 0x000fe200047a1270 */
[----:B------:R3:W-:Y:S01]  /*94c80*/  @P4 STG.E desc[UR60][R82.64], R213 ;  /* 0x000000d552004986 */ /* 0x0007e2000c10193c */
[----:B------:R-:W-:Y:S01]  /*94c90*/  IMAD.MOV.U32 R89, RZ, RZ, R93 ;  /* 0x000000ffff597224 */ /* 0x000fe200078e005d */
[----:B------:R-:W-:Y:S01]  /*94ca0*/  MOV R85, R109 ;  /* 0x0000006d00557202 */ /* 0x000fe20000000f00 */
[----:B------:R-:W2:Y:S01]  /*94cb0*/  LDC R107, c[0x0][0x22c] ;  /* 0x00008b00ff6b7b82 */ /* 0x000ea20000000800 */
[----:B------:R-:W-:Y:S02]  /*94cc0*/  ISETP.GE.AND P4, PT, R11, R102, PT ;  /* 0x000000660b00720c */ /* 0x000fe40003f86270 */
[C---:B------:R-:W-:Y:S01]  /*94cd0*/  IADD3 R11, R8.reuse, R0, RZ ;  /* 0x00000000080b7210 */ /* 0x040fe20007ffe0ff */
[----:B---3--:R-:W-:Y:S02]  /*94ce0*/  IMAD.MOV.U32 R92, RZ, RZ, R100 ;  /* 0x000000ffff5c7224 */ /* 0x008fe400078e0064 */
[----:B------:R-:W-:Y:S01]  /*94cf0*/  IMAD.MOV.U32 R94, RZ, RZ, R101 ;  /* 0x000000ffff5e7224 */ /* 0x000fe200078e0065 */
[----:B------:R-:W-:Y:S01]  /*94d00*/  ISETP.LT.AND P0, PT, R9, R108, !P0 ;  /* 0x0000006c0900720c */ /* 0x000fe20004701270 */
[----:B------:R-:W-:Y:S01]  /*94d10*/  IMAD.WIDE R82, R8, 0x4, R4 ;  /* 0x0000000408527825 */ /* 0x000fe200078e0204 */
[----:B------:R-:W-:Y:S01]  /*94d20*/  IADD3 R8, R6, 0x5e, RZ ;  /* 0x0000005e06087810 */ /* 0x000fe20007ffe0ff */
[----:B------:R-:W3:Y:S02]  /*94d30*/  LDC.64 R108, c[0x0][0x228] ;  /* 0x00008a00ff6c7b82 */ /* 0x000ee40000000a00 */
[----:B------:R-:W-:Y:S01]  /*94d40*/  IMAD.WIDE R100, R11, 0x4, R2 ;  /* 0x000000040b647825 */ /* 0x000fe200078e0202 */
[----:B------:R1:W-:Y:S01]  /*94d50*/  @P1 STG.E desc[UR60][R82.64], R209 ;  /* 0x000000d152001986 */ /* 0x0003e2000c10193c */
[----:B----4-:R-:W-:-:S03]  /*94d60*/  ISETP.LT.AND P1, PT, R7, R104, !P4 ;  /* 0x000000680700720c */ /* 0x010fc60006721270 */
[----:B------:R4:W-:Y:S01]  /*94d70*/  @P5 STG.E desc[UR60][R100.64], R112 ;  /* 0x0000007064005986 */ /* 0x0009e2000c10193c */
[----:B-1----:R-:W-:Y:S01]  /*94d80*/  ISETP.GE.AND P5, PT, R8, R106, PT ;  /* 0x0000006a0800720c */ /* 0x002fe20003fa6270 */
[----:B------:R-:W-:Y:S01]  /*94d90*/  IMAD.IADD R8, R11, 0x1, R0 ;  /* 0x000000010b087824 */ /* 0x000fe200078e0200 */
[----:B------:R-:W-:Y:S01]  /*94da0*/  MOV R93, R110 ;  /* 0x0000006e005d7202 */ /* 0x000fe20000000f00 */
[----:B------:R-:W-:Y:S01]  /*94db0*/  IMAD.MOV.U32 R96, RZ, RZ, R111 ;  /* 0x000000ffff607224 */ /* 0x000fe200078e006f */
[----:B------:R-:W1:Y:S02]  /*94dc0*/  LDC R105, c[0x0][0x228] ;  /* 0x00008a00ff697b82 */ /* 0x000e640000000800 */
[----:B------:R-:W-:Y:S01]  /*94dd0*/  ISETP.LT.AND P4, PT, R9, R93, !P4 ;  /* 0x0000005d0900720c */ /* 0x000fe20006781270 */
[----:B------:R-:W-:-:S04]  /*94de0*/  IMAD.WIDE R82, R11, 0x4, R4 ;  /* 0x000000040b527825 */ /* 0x000fc800078e0204 */
[----:B----4-:R-:W-:Y:S01]  /*94df0*/  IMAD.WIDE R100, R8, 0x4, R2 ;  /* 0x0000000408647825 */ /* 0x010fe200078e0202 */
[----:B------:R4:W-:Y:S01]  /*94e00*/  @P0 STG.E desc[UR60][R82.64], R218 ;  /* 0x000000da52000986 */ /* 0x0009e2000c10193c */
[----:B------:R-:W1:Y:S03]  /*94e10*/  LDC R106, c[0x0][0x22c] ;  /* 0x00008b00ff6a7b82 */ /* 0x000e660000000800 */
[----:B------:R4:W-:Y:S01]  /*94e20*/  @P1 STG.E desc[UR60][R100.64], R214 ;  /* 0x000000d664001986 */ /* 0x0009e2000c10193c */
[----:B------:R-:W-:-:S03]  /*94e30*/  ISETP.LT.AND P1, PT, R7, R103, !P5 ;  /* 0x000000670700720c */ /* 0x000fc60006f21270 */
[----:B------:R-:W2:Y:S01]  /*94e40*/  LDL.LU R112, [R1+0x8c0] ;  /* 0x0008c00001707983 */ /* 0x000ea20000300800 */
[----:B------:R-:W1:Y:S01]  /*94e50*/  LDC R104, c[0x0][0x228] ;  /* 0x00008a00ff687b82 */ /* 0x000e620000000800 */
[----:B----4-:R-:W-:-:S04]  /*94e60*/  IMAD.WIDE R82, R8, 0x4, R4 ;  /* 0x0000000408527825 */ /* 0x010fc800078e0204 */
[----:B------:R-:W-:Y:S01]  /*94e70*/  IMAD.IADD R8, R8, 0x1, R0 ;  /* 0x0000000108087824 */ /* 0x000fe200078e0200 */
[----:B------:R4:W-:Y:S02]  /*94e80*/  @P4 STG.E desc[UR60][R82.64], R210 ;  /* 0x000000d252004986 */ /* 0x0009e4000c10193c */
[----:B------:R-:W1:Y:S01]  /*94e90*/  LDC.64 R100, c[0x0][0x228] ;  /* 0x00008a00ff647b82 */ /* 0x000e620000000a00 */
[----:B---3--:R-:W-:Y:S02]  /*94ea0*/  IMAD.MOV.U32 R93, RZ, RZ, R109 ;  /* 0x000000ffff5d7224 */ /* 0x008fe400078e006d */
[----:B------:R-:W-:-:S05]  /*94eb0*/  VIADD R11, R6, 0x5f ;  /* 0x0000005f060b7836 */ /* 0x000fca0000000000 */
[----:B------:R-:W3:Y:S01]  /*94ec0*/  LDC R102, c[0x0][0x22c] ;  /* 0x00008b00ff667b82 */ /* 0x000ee20000000800 */
[----:B----4-:R-:W-:Y:S01]  /*94ed0*/  IMAD.WIDE R82, R8, 0x4, R2 ;  /* 0x0000000408527825 */ /* 0x010fe200078e0202 */
[----:B------:R-:W-:-:S06]  /*94ee0*/  MOV R110, R108 ;  /* 0x0000006c006e7202 */ /* 0x000fcc0000000f00 */
[----:B------:R-:W4:Y:S01]  /*94ef0*/  LDC R103, c[0x0][0x228] ;  /* 0x00008a00ff677b82 */ /* 0x000f220000000800 */
[----:B--2---:R2:W-:Y:S04]  /*94f00*/  @P1 STG.E desc[UR60][R82.64], R114 ;  /* 0x0000007252001986 */ /* 0x0045e8000c10193c */
[----:B--2---:R-:W2:Y:S04]  /*94f10*/  LDL.LU R114, [R1+0x4b0] ;  /* 0x0004b00001727983 */ /* 0x004ea80000300800 */
[----:B------:R-:W2:Y:S04]  /*94f20*/  LDL.LU R111, [R1+0xb0] ;  /* 0x0000b000016f7983 */ /* 0x000ea80000300800 */
[----:B------:R-:W2:Y:S04]  /*94f30*/  LDL.LU R150, [R1+0x8c4] ;  /* 0x0008c40001967983 */ /* 0x000ea80000300800 */
[----:B------:R-:W2:Y:S01]  /*94f40*/  LDL.LU R113, [R1+0x4b4] ;  /* 0x0004b40001717983 */ /* 0x000ea20000300800 */
[----:B------:R-:W-:Y:S01]  /*94f50*/  ISETP.LT.AND P5, PT, R9, R92, !P5 ;  /* 0x0000005c0900720c */ /* 0x000fe20006fa1270 */
[----:B-1----:R-:W-:Y:S01]  /*94f60*/  IMAD.MOV.U32 R109, RZ, RZ, R100 ;  /* 0x000000ffff6d7224 */ /* 0x002fe200078e0064 */
[----:B------:R-:W-:Y:S01]  /*94f70*/  MOV R92, R101 ;  /* 0x00000065005c7202 */ /* 0x000fe20000000f00 */
[----:B------:R-:W-:Y:S01]  /*94f80*/  IMAD.WIDE R100, R8, 0x4, R4 ;  /* 0x0000000408647825 */ /* 0x000fe200078e0204 */
[----:B------:R-:W2:Y:S04]  /*94f90*/  LDL.LU R148, [R1+0xb4] ;  /* 0x0000b40001947983 */ /* 0x000ea80000300800 */
[----:B------:R-:W2:Y:S01]  /*94fa0*/  LDL.LU R189, [R1+0x8c8] ;  /* 0x0008c80001bd7983 */ /* 0x000ea20000300800 */
[----:B------:R-:W-:-:S04]  /*94fb0*/  ISETP.GE.AND P0, PT, R11, R107, PT ;  /* 0x0000006b0b00720c */ /* 0x000fc80003f06270 */
[----:B------:R1:W-:Y:S01]  /*94fc0*/  @P5 STG.E desc[UR60][R100.64], R219 ;  /* 0x000000db64005986 */ /* 0x0003e2000c10193c */
[----:B------:R-:W-:Y:S01]  /*94fd0*/  ISETP.LT.AND P4, PT, R7, R105, !P0 ;  /* 0x000000690700720c */ /* 0x000fe20004781270 */
[----:B------:R-:W-:Y:S01]  /*94fe0*/  VIADD R11, R6, 0x60 ;  /* 0x00000060060b7836 */ /* 0x000fe20000000000 */
[----:B------:R-:W-:Y:S01]  /*94ff0*/  IADD3 R8, R8, R0, RZ ;  /* 0x0000000008087210 */ /* 0x000fe20007ffe0ff */
[----:B------:R-:W-:Y:S01]  /*95000*/  IMAD.MOV.U32 R108, RZ, RZ, R122 ;  /* 0x000000ffff6c7224 */ /* 0x000fe200078e007a */
[----:B------:R-:W2:Y:S01]  /*95010*/  LDL.LU R115, [R1+0x4b8] ;  /* 0x0004b80001737983 */ /* 0x000ea20000300800 */
[----:B------:R-:W2:Y:S08]  /*95020*/  LDC R107, c[0x0][0x22c] ;  /* 0x00008b00ff6b7b82 */ /* 0x000eb00000000800 */
[----:B-1----:R-:W1:Y:S01]  /*95030*/  LDC.64 R100, c[0x0][0x228] ;  /* 0x00008a00ff647b82 */ /* 0x002e620000000a00 */
[----:B------:R-:W-:Y:S01]  /*95040*/  ISETP.GE.AND P1, PT, R11, R106, PT ;  /* 0x0000006a0b00720c */ /* 0x000fe20003f26270 */
[----:B------:R-:W-:Y:S01]  /*95050*/  IMAD.WIDE R82, R8, 0x4, R2 ;  /* 0x0000000408527825 */ /* 0x000fe200078e0202 */
[----:B------:R-:W-:-:S03]  /*95060*/  ISETP.LT.AND P0, PT, R9, R110, !P0 ;  /* 0x0000006e0900720c */ /* 0x000fc60004701270 */
[----:B------:R-:W-:Y:S01]  /*95070*/  VIADD R11, R6, 0x61 ;  /* 0x00000061060b7836 */ /* 0x000fe20000000000 */
[----:B------:R-:W-:Y:S01]  /*95080*/  ISETP.LT.AND P5, PT, R7, R104, !P1 ;  /* 0x000000680700720c */ /* 0x000fe20004fa1270 */
[----:B------:R4:W-:Y:S01]  /*95090*/  @P4 STG.E desc[UR60][R82.64], R215 ;  /* 0x000000d752004986 */ /* 0x0009e2000c10193c */
[----:B------:R-:W2:Y:S02]  /*950a0*/  LDC R104, c[0x0][0x228] ;  /* 0x00008a00ff687b82 */ /* 0x000ea40000000800 */
[----:B---3--:R-:W-:Y:S02]  /*950b0*/  ISETP.GE.AND P4, PT, R11, R102, PT ;  /* 0x000000660b00720c */ /* 0x008fe40003f86270 */
[C---:B------:R-:W-:Y:S02]  /*950c0*/  IADD3 R11, R8.reuse, R0, RZ ;  /* 0x00000000080b7210 */ /* 0x040fe40007ffe0ff */
[----:B------:R-:W-:Y:S02]  /*950d0*/  ISETP.LT.AND P1, PT, R9, R109, !P1 ;  /* 0x0000006d0900720c */ /* 0x000fe40004f21270 */
[----:B------:R-:W3:Y:S01]  /*950e0*/  LDC R106, c[0x0][0x22c] ;  /* 0x00008b00ff6a7b82 */ /* 0x000ee20000000800 */
[----:B----4-:R-:W-:-:S04]  /*950f0*/  IMAD.WIDE R82, R8, 0x4, R4 ;  /* 0x0000000408527825 */ /* 0x010fc800078e0204 */
[----:B-1----:R-:W-:-:S03]  /*95100*/  IMAD.MOV.U32 R110, RZ, RZ, R100 ;  /* 0x000000ffff6e7224 */ /* 0x002fc600078e0064 */
[----:B------:R-:W1:Y:S01]  /*95110*/  LDC R105, c[0x0][0x228] ;  /* 0x00008a00ff697b82 */ /* 0x000e620000000800 */
[----:B------:R-:W-:Y:S02]  /*95120*/  IMAD.MOV.U32 R122, RZ, RZ, R101 ;  /* 0x000000ffff7a7224 */ /* 0x000fe400078e0065 */
[----:B------:R-:W-:Y:S01]  /*95130*/  IMAD.WIDE R100, R11, 0x4, R2 ;  /* 0x000000040b647825 */ /* 0x000fe200078e0202 */
[----:B------:R4:W-:Y:S04]  /*95140*/  @P0 STG.E desc[UR60][R82.64], R211 ;  /* 0x000000d352000986 */ /* 0x0009e8000c10193c */
[----:B------:R-:W1:Y:S01]  /*95150*/  LDC R109, c[0x0][0x22c] ;  /* 0x00008b00ff6d7b82 */ /* 0x000e620000000800 */
[----:B------:R3:W-:Y:S01]  /*95160*/  @P5 STG.E desc[UR60][R100.64], R112 ;  /* 0x0000007064005986 */ /* 0x0007e2000c10193c */
[----:B------:R-:W-:-:S06]  /*95170*/  IADD3 R8, R6, 0x62, RZ ;  /* 0x0000006206087810 */ /* 0x000fcc0007ffe0ff */
[----:B----4-:R-:W4:Y:S01]  /*95180*/  LDC.64 R82, c[0x0][0x228] ;  /* 0x00008a00ff527b82 */ /* 0x010f220000000a00 */
[----:B---3--:R-:W-:Y:S01]  /*95190*/  IMAD.WIDE R100, R11, 0x4, R4 ;  /* 0x000000040b647825 */ /* 0x008fe200078e0204 */
[----:B------:R-:W-:-:S06]  /*951a0*/  ISETP.LT.AND P0, PT, R7, R103, !P4 ;  /* 0x000000670700720c */ /* 0x000fcc0006701270 */
[----:B------:R-:W3:Y:S08]  /*951b0*/  LDC R112, c[0x0][0x228] ;  /* 0x00008a00ff707b82 */ /* 0x000ef00000000800 */
[----:B------:R-:W3:Y:S01]  /*951c0*/  LDC.64 R218, c[0x0][0x228] ;  /* 0x00008a00ffda7b82 */ /* 0x000ee20000000a00 */
[----:B--2---:R2:W-:Y:S04]  /*951d0*/  @P1 STG.E desc[UR60][R100.64], R114 ;  /* 0x0000007264001986 */ /* 0x0045e8000c10193c */
[----:B--2---:R-:W2:Y:S01]  /*951e0*/  LDL.LU R114, [R1+0xb8] ;  /* 0x0000b80001727983 */ /* 0x004ea20000300800 */
[----:B------:R-:W-:-:S02]  /*951f0*/  ISETP.GE.AND P5, PT, R8, R107, PT ;  /* 0x0000006b0800720c */ /* 0x000fc40003fa6270 */
[----:B------:R-:W3:Y:S01]  /*95200*/  LDC.64 R100, c[0x0][0x228] ;  /* 0x00008a00ff647b82 */ /* 0x000ee20000000a00 */
[----:B------:R-:W2:Y:S01]  /*95210*/  LDL.LU R145, [R1+0x8cc] ;  /* 0x0008cc0001917983 */ /* 0x000ea20000300800 */
[----:B------:R-:W-:Y:S01]  /*95220*/  IMAD.IADD R8, R11, 0x1, R0 ;  /* 0x000000010b087824 */ /* 0x000fe200078e0200 */
[----:B------:R-:W-:Y:S02]  /*95230*/  ISETP.LT.AND P4, PT, R9, R108, !P4 ;  /* 0x0000006c0900720c */ /* 0x000fe40006781270 */
[----:B------:R-:W2:Y:S01]  /*95240*/  LDL.LU R188, [R1+0x4bc] ;  /* 0x0004bc0001bc7983 */ /* 0x000ea20000300800 */
[----:B------:R-:W-:Y:S02]  /*95250*/  IMAD.WIDE R102, R8, 0x4, R2 ;  /* 0x0000000408667825 */ /* 0x000fe400078e0202 */
[----:B------:R-:W3:Y:S03]  /*95260*/  LDC R108, c[0x0][0x22c] ;  /* 0x00008b00ff6c7b82 */ /* 0x000ee60000000800 */
[----:B------:R1:W-:Y:S01]  /*95270*/  @P0 STG.E desc[UR60][R102.64], R204 ;  /* 0x000000cc66000986 */ /* 0x0003e2000c10193c */
[----:B------:R-:W-:Y:S01]  /*95280*/  ISETP.LT.AND P0, PT, R7, R104, !P5 ;  /* 0x000000680700720c */ /* 0x000fe20006f01270 */
[----:B------:R-:W-:Y:S01]  /*95290*/  VIADD R11, R6, 0x63 ;  /* 0x00000063060b7836 */ /* 0x000fe20000000000 */
[----:B------:R-:W-:-:S02]  /*952a0*/  IADD3 R104, R8, R0, RZ ;  /* 0x0000000008687210 */ /* 0x000fc40007ffe0ff */
[----:B------:R-:W-:Y:S02]  /*952b0*/  ISETP.LT.AND P5, PT, R9, R110, !P5 ;  /* 0x0000006e0900720c */ /* 0x000fe40006fa1270 */
[----:B------:R-:W-:Y:S01]  /*952c0*/  ISETP.GE.AND P1, PT, R11, R106, PT ;  /* 0x0000006a0b00720c */ /* 0x000fe20003f26270 */
[----:B------:R-:W-:Y:S01]  /*952d0*/  IMAD.WIDE R106, R104, 0x4, R2 ;  /* 0x00000004686a7825 */ /* 0x000fe200078e0202 */
[----:B------:R-:W3:Y:S03]  /*952e0*/  LDC R110, c[0x0][0x228] ;  /* 0x00008a00ff6e7b82 */ /* 0x000ee60000000800 */
[----:B-1----:R-:W-:-:S04]  /*952f0*/  IMAD.WIDE R102, R8, 0x4, R4 ;  /* 0x0000000408667825 */ /* 0x002fc800078e0204 */
[----:B------:R-:W-:Y:S01]  /*95300*/  VIADD R11, R6, 0x64 ;  /* 0x00000064060b7836 */ /* 0x000fe20000000000 */
[----:B------:R1:W-:Y:S01]  /*95310*/  @P4 STG.E desc[UR60][R102.64], R111 ;  /* 0x0000006f66004986 */ /* 0x0003e2000c10193c */
[----:B------:R-:W-:Y:S01]  /*95320*/  ISETP.LT.AND P4, PT, R7, R105, !P1 ;  /* 0x000000690700720c */ /* 0x000fe20004f81270 */
[C---:B------:R-:W-:Y:S02]  /*95330*/  IMAD.IADD R8, R104.reuse, 0x1, R0 ;  /* 0x0000000168087824 */ /* 0x040fe400078e0200 */
[----:B------:R-:W-:Y:S01]  /*95340*/  IMAD.WIDE R104, R104, 0x4, R4 ;  /* 0x0000000468687825 */ /* 0x000fe200078e0204 */
[----:B------:R1:W-:Y:S01]  /*95350*/  @P0 STG.E desc[UR60][R106.64], R150 ;  /* 0x000000966a000986 */ /* 0x0003e2000c10193c */
[----:B------:R-:W-:Y:S02]  /*95360*/  ISETP.GE.AND P0, PT, R11, R109, PT ;  /* 0x0000006d0b00720c */ /* 0x000fe40003f06270 */
[----:B----4-:R-:W-:Y:S01]  /*95370*/  ISETP.LT.AND P1, PT, R9, R82, !P1 ;  /* 0x000000520900720c */ /* 0x010fe20004f21270 */
[----:B------:R-:W-:Y:S01]  /*95380*/  @P5 STG.E desc[UR60][R104.64], R113 ;  /* 0x0000007168005986 */ /* 0x000fe2000c10193c */
[----:B---3--:R-:W-:Y:S01]  /*95390*/  ISETP.LT.AND P5, PT, R7, R112, !P0 ;  /* 0x000000700700720c */ /* 0x008fe200047a1270 */
[----:B------:R-:W-:Y:S01]  /*953a0*/  IMAD.IADD R11, R8, 0x1, R0 ;  /* 0x00000001080b7824 */ /* 0x000fe200078e0200 */
[----:B------:R-:W-:Y:S01]  /*953b0*/  IADD3 R82, R6, 0x65, RZ ;  /* 0x0000006506527810 */ /* 0x000fe20007ffe0ff */
[----:B-1----:R-:W1:Y:S01]  /*953c0*/  LDC.64 R102, c[0x0][0x228] ;  /* 0x00008a00ff667b82 */ /* 0x002e620000000a00 */
[----:B------:R-:W-:-:S07]  /*953d0*/  IMAD.WIDE R106, R8, 0x4, R2 ;  /* 0x00000004086a7825 */ /* 0x000fce00078e0202 */
[----:B------:R-:W3:Y:S01]  /*953e0*/  LDC R111, c[0x0][0x22c] ;  /* 0x00008b00ff6f7b82 */ /* 0x000ee20000000800 */
[----:B------:R4:W-:Y:S01]  /*953f0*/  @P4 STG.E desc[UR60][R106.64], R205 ;  /* 0x000000cd6a004986 */ /* 0x0009e2000c10193c */
[----:B------:R-:W-:Y:S01]  /*95400*/  ISETP.GE.AND P4, PT, R82, R108, PT ;  /* 0x0000006c5200720c */ /* 0x000fe20003f86270 */
[----:B------:R-:W-:-:S05]  /*95410*/  IMAD.WIDE R108, R11, 0x4, R2 ;  /* 0x000000040b6c7825 */ /* 0x000fca00078e0202 */
[----:B------:R-:W3:Y:S01]  /*95420*/  LDC R82, c[0x0][0x228] ;  /* 0x00008a00ff527b82 */ /* 0x000ee20000000800 */
[----:B----4-:R-:W-:-:S07]  /*95430*/  IMAD.WIDE R106, R8, 0x4, R4 ;  /* 0x00000004086a7825 */ /* 0x010fce00078e0204 */
[----:B------:R-:W4:Y:S01]  /*95440*/  LDC R113, c[0x0][0x22c] ;  /* 0x00008b00ff717b82 */ /* 0x000f220000000800 */
[----:B------:R-:W-:Y:S04]  /*95450*/  @P1 STG.E desc[UR60][R106.64], R148 ;  /* 0x000000946a001986 */ /* 0x000fe8000c10193c */
[----:B------:R1:W-:Y:S01]  /*95460*/  @P5 STG.E desc[UR60][R108.64], R189 ;  /* 0x000000bd6c005986 */ /* 0x0003e2000c10193c */
[----:B------:R-:W-:Y:S01]  /*95470*/  ISETP.LT.AND P0, PT, R9, R100, !P0 ;  /* 0x000000640900720c */ /* 0x000fe20004701270 */
[----:B------:R-:W-:Y:S01]  /*95480*/  VIADD R8, R6, 0x66 ;  /* 0x0000006606087836 */ /* 0x000fe20000000000 */
[----:B------:R-:W4:Y:S08]  /*95490*/  LDC.64 R104, c[0x0][0x228] ;  /* 0x00008a00ff687b82 */ /* 0x000f300000000a00 */
[----:B------:R-:W4:Y:S01]  /*954a0*/  LDC R112, c[0x0][0x228] ;  /* 0x00008a00ff707b82 */ /* 0x000f220000000800 */
[----:B-1----:R-:W4:Y:S04]  /*954b0*/  LDL.LU R189, [R1+0xbc] ;  /* 0x0000bc0001bd7983 */ /* 0x002f280000300800 */
[----:B------:R-:W4:Y:S01]  /*954c0*/  LDL.LU R151, [R1+0x4c0] ;  /* 0x0004c00001977983 */ /* 0x000f220000300800 */
[----:B------:R-:W-:Y:S01]  /*954d0*/  ISETP.LT.AND P5, PT, R7, R110, !P4 ;  /* 0x0000006e0700720c */ /* 0x000fe200067a1270 */
[C---:B------:R-:W-:Y:S01]  /*954e0*/  IMAD.WIDE R106, R11.reuse, 0x4, R4 ;  /* 0x000000040b6a7825 */ /* 0x040fe200078e0204 */
[----:B------:R-:W1:Y:S01]  /*954f0*/  LDC R148, c[0x0][0x22c] ;  /* 0x00008b00ff947b82 */ /* 0x000e620000000800 */
[----:B------:R-:W4:Y:S04]  /*95500*/  LDL.LU R238, [R1+0x8d0] ;  /* 0x0008d00001ee7983 */ /* 0x000f280000300800 */
[----:B------:R-:W4:Y:S01]  /*95510*/  LDL.LU R250, [R1+0xc0] ;  /* 0x0000c00001fa7983 */ /* 0x000f220000300800 */
[----:B------:R-:W-:-:S02]  /*95520*/  IADD3 R11, R11, R0, RZ ;  /* 0x000000000b0b7210 */ /* 0x000fc40007ffe0ff */
[----:B------:R-:W1:Y:S01]  /*95530*/  LDC R100, c[0x0][0x228] ;  /* 0x00008a00ff647b82 */ /* 0x000e620000000800 */
[----:B------:R-:W4:Y:S01]  /*95540*/  LDL.LU R249, [R1+0xd0] ;  /* 0x0000d00001f97983 */ /* 0x000f220000300800 */
[----:B------:R-:W-:Y:S01]  /*95550*/  ISETP.LT.AND P4, PT, R9, R102, !P4 ;  /* 0x000000660900720c */ /* 0x000fe20006781270 */
[C---:B------:R-:W-:Y:S02]  /*95560*/  IMAD.WIDE R108, R11.reuse, 0x4, R2 ;  /* 0x000000040b6c7825 */ /* 0x040fe400078e0202 */
[----:B------:R-:W4:Y:S01]  /*95570*/  LDL.LU R248, [R1+0x4c4] ;  /* 0x0004c40001f87983 */ /* 0x000f220000300800 */
[----:B---3--:R-:W-:Y:S02]  /*95580*/  ISETP.GE.AND P1, PT, R8, R111, PT ;  /* 0x0000006f0800720c */ /* 0x008fe40003f26270 */
[----:B------:R-:W3:Y:S01]  /*95590*/  LDC R102, c[0x0][0x22c] ;  /* 0x00008b00ff667b82 */ /* 0x000ee20000000800 */
[----:B------:R1:W-:Y:S04]  /*955a0*/  @P0 STG.E desc[UR60][R106.64], R115 ;  /* 0x000000736a000986 */ /* 0x0003e8000c10193c */
[----:B------:R-:W3:Y:S01]  /*955b0*/  LDL.LU R243, [R1+0x8d4] ;  /* 0x0008d40001f37983 */ /* 0x000ee20000300800 */
[----:B------:R-:W-:-:S02]  /*955c0*/  IMAD.WIDE R110, R11, 0x4, R4 ;  /* 0x000000040b6e7825 */ /* 0x000fc400078e0204 */
[----:B------:R-:W3:Y:S01]  /*955d0*/  LDC R150, c[0x0][0x22c] ;  /* 0x00008b00ff967b82 */ /* 0x000ee20000000800 */
[----:B------:R1:W-:Y:S01]  /*955e0*/  @P5 STG.E desc[UR60][R108.64], R206 ;  /* 0x000000ce6c005986 */ /* 0x0003e2000c10193c */
[----:B------:R-:W-:Y:S01]  /*955f0*/  ISETP.LT.AND P5, PT, R7, R82, !P1 ;  /* 0x000000520700720c */ /* 0x000fe20004fa1270 */
[----:B------:R-:W-:Y:S02]  /*95600*/  IMAD.IADD R82, R11, 0x1, R0 ;  /* 0x000000010b527824 */ /* 0x000fe400078e0200 */
[----:B------:R-:W3:Y:S03]  /*95610*/  LDL.LU R242, [R1+0xc4] ;  /* 0x0000c40001f27983 */ /* 0x000ee60000300800 */
[----:B-1----:R-:W1:Y:S01]  /*95620*/  LDC.64 R106, c[0x0][0x228] ;  /* 0x00008a00ff6a7b82 */ /* 0x002e620000000a00 */
[----:B------:R-:W3:Y:S04]  /*95630*/  LDL.LU R198, [R1+0xd4] ;  /* 0x0000d40001c67983 */ /* 0x000ee80000300800 */
[----:B------:R-:W3:Y:S01]  /*95640*/  LDL.LU R199, [R1+0x4c8] ;  /* 0x0004c80001c77983 */ /* 0x000ee20000300800 */
[----:B------:R-:W-:-:S02]  /*95650*/  VIADD R8, R6, 0x67 ;  /* 0x0000006706087836 */ /* 0x000fc40000000000 */
[----:B------:R-:W3:Y:S01]  /*95660*/  LDC.64 R108, c[0x0][0x228] ;  /* 0x00008a00ff6c7b82 */ /* 0x000ee20000000a00 */
[----:B--2---:R2:W-:Y:S02]  /*95670*/  @P4 STG.E desc[UR60][R110.64], R114 ;  /* 0x000000726e004986 */ /* 0x0045e4000c10193c */
[----:B--2---:R-:W-:Y:S01]  /*95680*/  IMAD.WIDE R114, R82, 0x4, R2 ;  /* 0x0000000452727825 */ /* 0x004fe200078e0202 */
[----:B----4-:R-:W-:-:S04]  /*95690*/  ISETP.GE.AND P0, PT, R8, R113, PT ;  /* 0x000000710800720c */ /* 0x010fc80003f06270 */
[----:B------:R-:W2:Y:S01]  /*956a0*/  LDC.64 R110, c[0x0][0x228] ;  /* 0x00008a00ff6e7b82 */ /* 0x000ea20000000a00 */
[----:B------:R4:W-:Y:S04]  /*956b0*/  @P5 STG.E desc[UR60][R114.64], R145 ;  /* 0x0000009172005986 */ /* 0x0009e8000c10193c */
[----:B----4-:R-:W4:Y:S04]  /*956c0*/  LDL.LU R145, [R1+0x8d8] ;  /* 0x0008d80001917983 */ /* 0x010f280000300800 */
[----:B------:R-:W4:Y:S04]  /*956d0*/  LDL.LU R146, [R1+0xc8] ;  /* 0x0000c80001927983 */ /* 0x000f280000300800 */
[----:B------:R-:W4:Y:S04]  /*956e0*/  LDL.LU R147, [R1+0xd8] ;  /* 0x0000d80001937983 */ /* 0x000f280000300800 */
[----:B------:R-:W4:Y:S01]  /*956f0*/  LDL.LU R144, [R1+0x4cc] ;  /* 0x0004cc0001907983 */ /* 0x000f220000300800 */
[----:B------:R-:W-:-:S02]  /*95700*/  ISETP.LT.AND P1, PT, R9, R104, !P1 ;  /* 0x000000680900720c */ /* 0x000fc40004f21270 */
[----:B------:R-:W2:Y:S01]  /*95710*/  LDC R104, c[0x0][0x228] ;  /* 0x00008a00ff687b82 */ /* 0x000ea20000000800 */
[----:B------:R-:W-:Y:S01]  /*95720*/  ISETP.LT.AND P4, PT, R7, R112, !P0 ;  /* 0x000000700700720c */ /* 0x000fe20004781270 */
[----:B------:R-:W-:Y:S01]  /*95730*/  IMAD.IADD R8, R82, 0x1, R0 ;  /* 0x0000000152087824 */ /* 0x000fe200078e0200 */
[----:B------:R-:W-:Y:S01]  /*95740*/  IADD3 R11, R6, 0x68, RZ ;  /* 0x00000068060b7810 */ /* 0x000fe20007ffe0ff */
[----:B------:R-:W-:Y:S01]  /*95750*/  IMAD.WIDE R112, R82, 0x4, R4 ;  /* 0x0000000452707825 */ /* 0x000fe200078e0204 */
[----:B-1----:R-:W-:Y:S02]  /*95760*/  ISETP.LT.AND P0, PT, R9, R106, !P0 ;  /* 0x0000006a0900720c */ /* 0x002fe40004701270 */
[----:B------:R-:W-:Y:S01]  /*95770*/  ISETP.GE.AND P5, PT, R11, R148, PT ;  /* 0x000000940b00720c */ /* 0x000fe20003fa6270 */
[----:B------:R-:W-:Y:S01]  /*95780*/  IMAD.WIDE R114, R8, 0x4, R2 ;  /* 0x0000000408727825 */ /* 0x000fe200078e0202 */
[----:B------:R-:W1:Y:S03]  /*95790*/  LDC R82, c[0x0][0x22c] ;  /* 0x00008b00ff527b82 */ /* 0x000e660000000800 */
[----:B------:R-:W-:Y:S01]  /*957a0*/  VIADD R11, R6, 0x69 ;  /* 0x00000069060b7836 */ /* 0x000fe20000000000 */
[----:B------:R2:W-:Y:S01]  /*957b0*/  @P1 STG.E desc[UR60][R112.64], R188 ;  /* 0x000000bc70001986 */ /* 0x0005e2000c10193c */
[----:B------:R-:W-:-:S03]  /*957c0*/  ISETP.LT.AND P1, PT, R7, R100, !P5 ;  /* 0x000000640700720c */ /* 0x000fc60006f21270 */
[----:B------:R2:W-:Y:S01]  /*957d0*/  @P4 STG.E desc[UR60][R114.64], R207 ;  /* 0x000000cf72004986 */ /* 0x0005e2000c10193c */
[----:B------:R-:W1:Y:S01]  /*957e0*/  LDC R100, c[0x0][0x228] ;  /* 0x00008a00ff647b82 */ /* 0x000e620000000800 */
[----:B---3--:R-:W-:Y:S02]  /*957f0*/  ISETP.GE.AND P4, PT, R11, R102, PT ;  /* 0x000000660b00720c */ /* 0x008fe40003f86270 */
[C---:B------:R-:W-:Y:S01]  /*95800*/  IADD3 R11, R8.reuse, R0, RZ ;  /* 0x00000000080b7210 */ /* 0x040fe20007ffe0ff */
[----:B--2---:R-:W-:Y:S01]  /*95810*/  IMAD.WIDE R112, R8, 0x4, R4 ;  /* 0x0000000408707825 */ /* 0x004fe200078e0204 */
[----:B------:R-:W-:-:S03]  /*95820*/  ISETP.LT.AND P5, PT, R9, R110, !P5 ;  /* 0x0000006e0900720c */ /* 0x000fc60006fa1270 */
[----:B------:R-:W2:Y:S01]  /*95830*/  LDC R102, c[0x0][0x228] ;  /* 0x00008a00ff667b82 */ /* 0x000ea20000000800 */
[----:B------:R-:W3:Y:S01]  /*95840*/  LDL.LU R188, [R1+0xcc] ;  /* 0x0000cc0001bc7983 */ /* 0x000ee20000300800 */
[----:B------:R-:W-:-:S06]  /*95850*/  IMAD.WIDE R148, R11, 0x4, R2 ;  /* 0x000000040b947825 */ /* 0x000fcc00078e0202 */
[----:B------:R-:W2:Y:S01]  /*95860*/  LDC.64 R114, c[0x0][0x228] ;  /* 0x00008a00ff727b82 */ /* 0x000ea20000000a00 */
[----:B------:R-:W-:Y:S01]  /*95870*/  VIADD R8, R6, 0x6a ;  /* 0x0000006a06087836 */ /* 0x000fe20000000000 */
[----:B------:R1:W-:Y:S01]  /*95880*/  @P0 STG.E desc[UR60][R112.64], R189 ;  /* 0x000000bd70000986 */ /* 0x0003e2000c10193c */
[----:B------:R-:W-:-:S05]  /*95890*/  ISETP.LT.AND P0, PT, R7, R104, !P4 ;  /* 0x000000680700720c */ /* 0x000fca0006701270 */
[----:B------:R-:W2:Y:S01]  /*958a0*/  LDC R106, c[0x0][0x22c] ;  /* 0x00008b00ff6a7b82 */ /* 0x000ea20000000800 */
[----:B------:R1:W-:Y:S01]  /*958b0*/  @P1 STG.E desc[UR60][R148.64], R151 ;  /* 0x0000009794001986 */ /* 0x0003e2000c10193c */
[----:B------:R-:W-:Y:S01]  /*958c0*/  ISETP.GE.AND P1, PT, R8, R150, PT ;  /* 0x000000960800720c */ /* 0x000fe20003f26270 */
[----:B------:R-:W-:-:S04]  /*958d0*/  IMAD.IADD R8, R11, 0x1, R0 ;  /* 0x000000010b087824 */ /* 0x000fc800078e0200 */
[----:B------:R-:W-:Y:S01]  /*958e0*/  IMAD.WIDE R204, R8, 0x4, R2 ;  /* 0x0000000408cc7825 */ /* 0x000fe200078e0202 */
[----:B------:R-:W2:Y:S01]  /*958f0*/  LDC R110, c[0x0][0x228] ;  /* 0x00008a00ff6e7b82 */ /* 0x000ea20000000800 */
[----:B-1----:R-:W3:Y:S02]  /*95900*/  LDL.LU R189, [R1+0xdc] ;  /* 0x0000dc0001bd7983 */ /* 0x002ee40000300800 */
[----:B------:R-:W-:-:S05]  /*95910*/  IMAD.WIDE R112, R11, 0x4, R4 ;  /* 0x000000040b707825 */ /* 0x000fca00078e0204 */
[----:B------:R-:W1:Y:S01]  /*95920*/  LDC.64 R148, c[0x0][0x228] ;  /* 0x00008a00ff947b82 */ /* 0x000e620000000a00 */
[----:B------:R-:W-:Y:S01]  /*95930*/  ISETP.LT.AND P4, PT, R9, R108, !P4 ;  /* 0x0000006c0900720c */ /* 0x000fe20006781270 */
[----:B------:R2:W-:Y:S01]  /*95940*/  @P5 STG.E desc[UR60][R112.64], R238 ;  /* 0x000000ee70005986 */ /* 0x0005e2000c10193c */
[----:B------:R-:W-:-:S05]  /*95950*/  IADD3 R11, R6, 0x6b, RZ ;  /* 0x0000006b060b7810 */ /* 0x000fca0007ffe0ff */
[----:B------:R-:W1:Y:S01]  /*95960*/  LDC.64 R150, c[0x0][0x228] ;  /* 0x00008a00ff967b82 */ /* 0x000e620000000a00 */
[----:B------:R1:W-:Y:S01]  /*95970*/  @P0 STG.E desc[UR60][R204.64], R250 ;  /* 0x000000facc000986 */ /* 0x0003e2000c10193c */
[----:B------:R-:W-:Y:S02]  /*95980*/  ISETP.LT.AND P0, PT, R7, R100, !P1 ;  /* 0x000000640700720c */ /* 0x000fe40004f01270 */
[----:B------:R-:W-:Y:S01]  /*95990*/  ISETP.GE.AND P5, PT, R11, R82, PT ;  /* 0x000000520b00720c */ /* 0x000fe20003fa6270 */
[C---:B------:R-:W-:Y:S01]  /*959a0*/  IMAD.IADD R11, R8.reuse, 0x1, R0 ;  /* 0x00000001080b7824 */ /* 0x040fe200078e0200 */
[----:B--2---:R-:W-:Y:S01]  /*959b0*/  ISETP.LT.AND P1, PT, R9, R114, !P1 ;  /* 0x000000720900720c */ /* 0x004fe20004f21270 */
[----:B------:R-:W-:Y:S01]  /*959c0*/  IMAD.WIDE R112, R8, 0x4, R4 ;  /* 0x0000000408707825 */ /* 0x000fe200078e0204 */
[----:B------:R-:W2:Y:S03]  /*959d0*/  LDC R100, c[0x0][0x22c] ;  /* 0x00008b00ff647b82 */ /* 0x000ea60000000800 */
[----:B------:R-:W-:Y:S01]  /*959e0*/  IMAD.WIDE R206, R11, 0x4, R2 ;  /* 0x000000040bce7825 */ /* 0x000fe200078e0202 */
[----:B------:R1:W-:Y:S03]  /*959f0*/  @P4 STG.E desc[UR60][R112.64], R249 ;  /* 0x000000f970004986 */ /* 0x0003e6000c10193c */
[----:B------:R-:W-:Y:S01]  /*95a00*/  VIADD R82, R6, 0x6c ;  /* 0x0000006c06527836 */ /* 0x000fe20000000000 */
[----:B------:R-:W-:Y:S01]  /*95a10*/  ISETP.LT.AND P4, PT, R7, R102, !P5 ;  /* 0x000000660700720c */ /* 0x000fe20006f81270 */
[----:B------:R1:W-:Y:S02]  /*95a20*/  @P0 STG.E desc[UR60][R206.64], R248 ;  /* 0x000000f8ce000986 */ /* 0x0003e4000c10193c */
[----:B-1----:R-:W-:Y:S01]  /*95a30*/  ISETP.LT.AND P5, PT, R9, R148, !P5 ;  /* 0x000000940900720c */ /* 0x002fe20006fa1270 */
[----:B------:R-:W1:Y:S01]  /*95a40*/  LDC.64 R204, c[0x0][0x228] ;  /* 0x00008a00ffcc7b82 */ /* 0x000e620000000a00 */
[----:B------:R-:W-:Y:S01]  /*95a50*/  ISETP.GE.AND P0, PT, R82, R106, PT ;  /* 0x0000006a5200720c */ /* 0x000fe20003f06270 */
[C---:B------:R-:W-:Y:S01]  /*95a60*/  IMAD.WIDE R112, R11.reuse, 0x4, R4 ;  /* 0x000000040b707825 */ /* 0x040fe200078e0204 */
[----:B------:R-:W-:-:S05]  /*95a70*/  IADD3 R8, R11, R0, RZ ;  /* 0x000000000b087210 */ /* 0x000fca0007ffe0ff */
[----:B------:R-:W1:Y:S01]  /*95a80*/  LDC R104, c[0x0][0x228] ;  /* 0x00008a00ff687b82 */ /* 0x000e620000000800 */
[----:B------:R-:W-:Y:S01]  /*95a90*/  @P1 STG.E desc[UR60][R112.64], R243 ;  /* 0x000000f370001986 */ /* 0x000fe2000c10193c */
[----:B------:R-:W-:Y:S02]  /*95aa0*/  ISETP.LT.AND P1, PT, R9, R150, !P0 ;  /* 0x000000960900720c */ /* 0x000fe40004721270 */
[----:B------:R-:W-:Y:S01]  /*95ab0*/  ISETP.LT.AND P0, PT, R7, R110, !P0 ;  /* 0x0000006e0700720c */ /* 0x000fe20004701270 */
[----:B------:R-:W-:-:S03]  /*95ac0*/  IMAD.WIDE R206, R8, 0x4, R2 ;  /* 0x0000000408ce7825 */ /* 0x000fc600078e0202 */
[----:B------:R-:W1:Y:S01]  /*95ad0*/  LDC R108, c[0x0][0x228] ;  /* 0x00008a00ff6c7b82 */ /* 0x000e620000000800 */
[C---:B------:R-:W-:Y:S01]  /*95ae0*/  IMAD.WIDE R208, R8.reuse, 0x4, R4 ;  /* 0x0000000408d07825 */ /* 0x040fe200078e0204 */
[----:B------:R2:W-:Y:S03]  /*95af0*/  @P4 STG.E desc[UR60][R206.64], R242 ;  /* 0x000000f2ce004986 */ /* 0x0005e6000c10193c */
[----:B------:R-:W-:Y:S01]  /*95b00*/  IMAD.IADD R11, R8, 0x1, R0 ;  /* 0x00000001080b7824 */ /* 0x000fe200078e0200 */
[----:B------:R2:W-:Y:S01]  /*95b10*/  @P5 STG.E desc[UR60][R208.64], R198 ;  /* 0x000000c6d0005986 */ /* 0x0005e2000c10193c */
[----:B------:R-:W-:Y:S01]  /*95b20*/  VIADD R82, R6, 0x6d ;  /* 0x0000006d06527836 */ /* 0x000fe20000000000 */
[----:B------:R-:W4:Y:S01]  /*95b30*/  LDC R106, c[0x0][0x22c] ;  /* 0x00008b00ff6a7b82 */ /* 0x000f220000000800 */
[----:B--2---:R-:W-:-:S07]  /*95b40*/  IMAD.WIDE R206, R11, 0x4, R2 ;  /* 0x000000040bce7825 */ /* 0x004fce00078e0202 */
[----:B------:R-:W2:Y:S01]  /*95b50*/  LDC R114, c[0x0][0x22c] ;  /* 0x00008b00ff727b82 */ /* 0x000ea20000000800 */
[----:B------:R-:W-:Y:S01]  /*95b60*/  IMAD.WIDE R208, R11, 0x4, R4 ;  /* 0x000000040bd07825 */ /* 0x000fe200078e0204 */
[----:B------:R2:W-:Y:S01]  /*95b70*/  @P0 STG.E desc[UR60][R206.64], R199 ;  /* 0x000000c7ce000986 */ /* 0x0005e2000c10193c */
[----:B------:R-:W-:-:S04]  /*95b80*/  ISETP.GE.AND P4, PT, R82, R100, PT ;  /* 0x000000645200720c */ /* 0x000fc80003f86270 */
[----:B-1----:R-:W-:Y:S01]  /*95b90*/  ISETP.LT.AND P0, PT, R9, R204, !P4 ;  /* 0x000000cc0900720c */ /* 0x002fe20006701270 */
[----:B------:R-:W1:Y:S01]  /*95ba0*/  LDC.64 R112, c[0x0][0x228] ;  /* 0x00008a00ff707b82 */ /* 0x000e620000000a00 */
[----:B------:R-:W-:Y:S02]  /*95bb0*/  ISETP.LT.AND P4, PT, R7, R104, !P4 ;  /* 0x000000680700720c */ /* 0x000fe40006781270 */
[----:B------:R-:W-:Y:S02]  /*95bc0*/  IADD3 R82, R11, R0, RZ ;  /* 0x000000000b527210 */ /* 0x000fe40007ffe0ff */
[----:B------:R-:W-:-:S03]  /*95bd0*/  ISETP.LT.AND P5, PT, R7, R108, !P6 ;  /* 0x0000006c0700720c */ /* 0x000fc600077a1270 */
[C---:B------:R-:W-:Y:S01]  /*95be0*/  IMAD.WIDE R212, R82.reuse, 0x4, R2 ;  /* 0x0000000452d47825 */ /* 0x040fe200078e0202 */
[C---:B------:R-:W-:Y:S01]  /*95bf0*/  IADD3 R8, R82.reuse, R0, RZ ;  /* 0x0000000052087210 */ /* 0x040fe20007ffe0ff */
[----:B------:R-:W1:Y:S02]  /*95c00*/  LDC R102, c[0x0][0x228] ;  /* 0x00008a00ff667b82 */ /* 0x000e640000000800 */
[----:B------:R-:W-:-:S06]  /*95c10*/  IMAD.WIDE R210, R82, 0x4, R4 ;  /* 0x0000000452d27825 */ /* 0x000fcc00078e0204 */
[----:B------:R-:W1:Y:S08]  /*95c20*/  LDC R104, c[0x0][0x22c] ;  /* 0x00008b00ff687b82 */ /* 0x000e700000000800 */
[----:B--2---:R-:W2:Y:S08]  /*95c30*/  LDC.64 R206, c[0x0][0x228] ;  /* 0x00008a00ffce7b82 */ /* 0x004eb00000000a00 */
[----:B------:R-:W3:Y:S01]  /*95c40*/  LDC R110, c[0x0][0x228] ;  /* 0x00008a00ff6e7b82 */ /* 0x000ee20000000800 */
[----:B----4-:R4:W-:Y:S01]  /*95c50*/  @P1 STG.E desc[UR60][R208.64], R145 ;  /* 0x00000091d0001986 */ /* 0x0109e2000c10193c */
[----:B------:R-:W-:-:S06]  /*95c60*/  VIADD R100, R6, 0x73 ;  /* 0x0000007306647836 */ /* 0x000fcc0000000000 */
[----:B------:R-:W3:Y:S01]  /*95c70*/  LDC R108, c[0x0][0x228] ;  /* 0x00008a00ff6c7b82 */ /* 0x000ee20000000800 */
[----:B----4-:R-:W4:Y:S07]  /*95c80*/  LDL.LU R145, [R1+0x8dc] ;  /* 0x0008dc0001917983 */ /* 0x010f2e0000300800 */
[----:B------:R-:W4:Y:S01]  /*95c90*/  LDC.64 R208, c[0x0][0x228] ;  /* 0x00008a00ffd07b82 */ /* 0x000f220000000a00 */
        /* <DEDUP_REMOVED lines=10> */
[----:B------:R1:W-:Y:S04]  /*95d40*/  @P4 STG.E desc[UR60][R212.64], R146 ;  /* 0x00000092d4004986 */ /* 0x0003e8000c10193c */
[----:B------:R2:W-:Y:S04]  /*95d50*/  @P0 STG.E desc[UR60][R210.64], R147 ;  /* 0x00000093d2000986 */ /* 0x0005e8000c10193c */
[----:B-1----:R-:W3:Y:S01]  /*95d60*/  LDL.LU R146, [R1+0x4d8] ;  /* 0x0004d80001927983 */ /* 0x002ee20000300800 */
[----:B------:R-:W-:-:S03]  /*95d70*/  IMAD.WIDE R212, R8, 0x4, R2 ;  /* 0x0000000408d47825 */ /* 0x000fc600078e0202 */
[----:B--2---:R-:W2:Y:S01]  /*95d80*/  LDL.LU R147, [R1+0xe8] ;  /* 0x0000e80001937983 */ /* 0x004ea20000300800 */
[----:B------:R-:W-:Y:S01]  /*95d90*/  VIADD R11, R6, 0x6f ;  /* 0x0000006f060b7836 */ /* 0x000fe20000000000 */
[----:B------:R-:W-:Y:S01]  /*95da0*/  ISETP.GE.AND P1, PT, R100, R106, PT ;  /* 0x0000006a6400720c */ /* 0x000fe20003f26270 */
[----:B------:R-:W1:Y:S01]  /*95db0*/  LDC.64 R210, c[0x0][0x228] ;  /* 0x00008a00ffd27b82 */ /* 0x000e620000000a00 */
[----:B------:R1:W-:Y:S01]  /*95dc0*/  @P5 STG.E desc[UR60][R212.64], R144 ;  /* 0x00000090d4005986 */ /* 0x0003e2000c10193c */
[----:B------:R-:W-:Y:S02]  /*95dd0*/  ISETP.LT.AND P6, PT, R9, R112, !P6 ;  /* 0x000000700900720c */ /* 0x000fe400077c1270 */
[----:B------:R-:W-:-:S04]  /*95de0*/  ISETP.GE.AND P4, PT, R11, R114, PT ;  /* 0x000000720b00720c */ /* 0x000fc80003f86270 */
[----:B------:R-:W3:Y:S01]  /*95df0*/  LDC R106, c[0x0][0x22c] ;  /* 0x00008b00ff6a7b82 */ /* 0x000ee20000000800 */
[----:B-1----:R-:W2:Y:S01]  /*95e00*/  LDL.LU R144, [R1+0xc4c] ;  /* 0x000c4c0001907983 */ /* 0x002ea20000300800 */
[----:B------:R-:W-:Y:S01]  /*95e10*/  ISETP.LT.AND P0, PT, R7, R102, !P4 ;  /* 0x000000660700720c */ /* 0x000fe20006701270 */
[----:B------:R-:W-:-:S05]  /*95e20*/  VIADD R82, R6, 0x70 ;  /* 0x0000007006527836 */ /* 0x000fca0000000000 */
[----:B------:R-:W1:Y:S01]  /*95e30*/  LDC R100, c[0x0][0x22c] ;  /* 0x00008b00ff647b82 */ /* 0x000e620000000800 */
[C---:B------:R-:W-:Y:S02]  /*95e40*/  IMAD.IADD R11, R8.reuse, 0x1, R0 ;  /* 0x00000001080b7824 */ /* 0x040fe400078e0200 */
[----:B------:R-:W-:Y:S01]  /*95e50*/  IMAD.WIDE R212, R8, 0x4, R4 ;  /* 0x0000000408d47825 */ /* 0x000fe200078e0204 */
[----:B------:R-:W-:Y:S02]  /*95e60*/  ISETP.GE.AND P5, PT, R82, R104, PT ;  /* 0x000000685200720c */ /* 0x000fe40003fa6270 */
[----:B------:R-:W-:Y:S01]  /*95e70*/  ISETP.LT.AND P4, PT, R9, R206, !P4 ;  /* 0x000000ce0900720c */ /* 0x000fe20006781270 */
[C---:B------:R-:W-:Y:S01]  /*95e80*/  IMAD.WIDE R214, R11.reuse, 0x4, R2 ;  /* 0x000000040bd67825 */ /* 0x040fe200078e0202 */
[----:B------:R-:W1:Y:S01]  /*95e90*/  LDC R102, c[0x0][0x228] ;  /* 0x00008a00ff667b82 */ /* 0x000e620000000800 */
[----:B------:R-:W-:Y:S02]  /*95ea0*/  IADD3 R8, R11, R0, RZ ;  /* 0x000000000b087210 */ /* 0x000fe40007ffe0ff */
[----:B------:R-:W-:-:S03]  /*95eb0*/  VIADD R82, R6, 0x71 ;  /* 0x0000007106527836 */ /* 0x000fc60000000000 */
[----:B------:R-:W-:Y:S02]  /*95ec0*/  IMAD.WIDE R216, R8, 0x4, R2 ;  /* 0x0000000408d87825 */ /* 0x000fe400078e0202 */
[----:B------:R-:W1:Y:S01]  /*95ed0*/  LDC R104, c[0x0][0x228] ;  /* 0x00008a00ff687b82 */ /* 0x000e620000000800 */
[----:B----4-:R4:W-:Y:S01]  /*95ee0*/  @P6 STG.E desc[UR60][R212.64], R145 ;  /* 0x00000091d4006986 */ /* 0x0109e2000c10193c */
[----:B------:R-:W-:Y:S02]  /*95ef0*/  ISETP.LT.AND P6, PT, R9, R208, !P5 ;  /* 0x000000d00900720c */ /* 0x000fe40006fc1270 */
[----:B---3--:R-:W-:Y:S01]  /*95f00*/  ISETP.LT.AND P5, PT, R7, R110, !P5 ;  /* 0x0000006e0700720c */ /* 0x008fe20006fa1270 */
[----:B------:R3:W-:Y:S04]  /*95f10*/  @P0 STG.E desc[UR60][R214.64], R188 ;  /* 0x000000bcd6000986 */ /* 0x0007e8000c10193c */
[----:B----4-:R-:W4:Y:S01]  /*95f20*/  LDL.LU R145, [R1+0x8ec] ;  /* 0x0008ec0001917983 */ /* 0x010f220000300800 */
[----:B------:R-:W1:Y:S01]  /*95f30*/  LDC.64 R212, c[0x0][0x228] ;  /* 0x00008a00ffd47b82 */ /* 0x000e620000000a00 */
[----:B---3--:R-:W-:-:S02]  /*95f40*/  IMAD.WIDE R214, R11, 0x4, R4 ;  /* 0x000000040bd67825 */ /* 0x008fc400078e0204 */
[----:B------:R-:W3:Y:S01]  /*95f50*/  LDL.LU R188, [R1+0x4dc] ;  /* 0x0004dc0001bc7983 */ /* 0x000ee20000300800 */
[----:B------:R-:W-:-:S03]  /*95f60*/  ISETP.GE.AND P0, PT, R82, R106, PT ;  /* 0x0000006a5200720c */ /* 0x000fc60003f06270 */
[----:B------:R1:W-:Y:S01]  /*95f70*/  @P4 STG.E desc[UR60][R214.64], R189 ;  /* 0x000000bdd6004986 */ /* 0x0003e2000c10193c */
[----:B------:R-:W-:Y:S01]  /*95f80*/  VIADD R11, R6, 0x72 ;  /* 0x00000072060b7836 */ /* 0x000fe20000000000 */
[----:B------:R-:W2:Y:S02]  /*95f90*/  LDC R106, c[0x0][0x228] ;  /* 0x00008a00ff6a7b82 */ /* 0x000ea40000000800 */
[----:B------:R1:W-:Y:S01]  /*95fa0*/  @P5 STG.E desc[UR60][R216.64], R251 ;  /* 0x000000fbd8005986 */ /* 0x0003e2000c10193c */
[----:B------:R-:W-:-:S05]  /*95fb0*/  ISETP.LT.AND P5, PT, R9, R210, !P0 ;  /* 0x000000d20900720c */ /* 0x000fca00047a1270 */
[----:B------:R-:W3:Y:S01]  /*95fc0*/  LDC R110, c[0x0][0x228] ;  /* 0x00008a00ff6e7b82 */ /* 0x000ee20000000800 */
[----:B-1----:R-:W3:Y:S01]  /*95fd0*/  LDL.LU R189, [R1+0xec] ;  /* 0x0000ec0001bd7983 */ /* 0x002ee20000300800 */
[----:B------:R-:W-:Y:S01]  /*95fe0*/  ISETP.LT.AND P0, PT, R7, R108, !P0 ;  /* 0x0000006c0700720c */ /* 0x000fe20004701270 */
[C---:B------:R-:W-:Y:S02]  /*95ff0*/  IMAD.WIDE R216, R8.reuse, 0x4, R4 ;  /* 0x0000000408d87825 */ /* 0x040fe400078e0204 */
[----:B------:R-:W3:Y:S03]  /*96000*/  LDL.LU R237, [R1+0xc50] ;  /* 0x000c500001ed7983 */ /* 0x000ee60000300800 */
[----:B------:R-:W1:Y:S01]  /*96010*/  LDC R108, c[0x0][0x22c] ;  /* 0x00008b00ff6c7b82 */ /* 0x000e620000000800 */
[----:B------:R-:W-:Y:S02]  /*96020*/  ISETP.GE.AND P4, PT, R11, R100, PT ;  /* 0x000000640b00720c */ /* 0x000fe40003f86270 */
[----:B------:R-:W-:Y:S01]  /*96030*/  IADD3 R11, R8, R0, RZ ;  /* 0x00000000080b7210 */ /* 0x000fe20007ffe0ff */
[----:B------:R-:W3:Y:S04]  /*96040*/  LDL.LU R233, [R1+0x8f0] ;  /* 0x0008f00001e97983 */ /* 0x000ee80000300800 */
[----:B------:R-:W1:Y:S01]  /*96050*/  LDC.64 R214, c[0x0][0x228] ;  /* 0x00008a00ffd67b82 */ /* 0x000e620000000a00 */
[----:B------:R2:W-:Y:S01]  /*96060*/  @P6 STG.E desc[UR60][R216.64], R230 ;  /* 0x000000e6d8006986 */ /* 0x0005e2000c10193c */
[----:B------:R-:W-:Y:S01]  /*96070*/  ISETP.LT.AND P6, PT, R7, R102, !P4 ;  /* 0x000000660700720c */ /* 0x000fe200067c1270 */
[----:B------:R-:W-:-:S02]  /*96080*/  IMAD.WIDE R222, R11, 0x4, R2 ;  /* 0x000000040bde7825 */ /* 0x000fc400078e0202 */
[----:B------:R-:W3:Y:S03]  /*96090*/  LDL.LU R229, [R1+0x4e0] ;  /* 0x0004e00001e57983 */ /* 0x000ee60000300800 */
[----:B------:R-:W1:Y:S01]  /*960a0*/  LDC R100, c[0x0][0x228] ;  /* 0x00008a00ff647b82 */ /* 0x000e620000000800 */
[----:B------:R-:W-:Y:S01]  /*960b0*/  IMAD.IADD R8, R11, 0x1, R0 ;  /* 0x000000010b087824 */ /* 0x000fe200078e0200 */
[----:B------:R2:W-:Y:S01]  /*960c0*/  @P0 STG.E desc[UR60][R222.64], R238 ;  /* 0x000000eede000986 */ /* 0x0005e2000c10193c */
[----:B------:R-:W-:Y:S01]  /*960d0*/  ISETP.LT.AND P4, PT, R9, R212, !P4 ;  /* 0x000000d40900720c */ /* 0x000fe20006781270 */
[----:B--2---:R-:W-:Y:S02]  /*960e0*/  IMAD.WIDE R216, R11, 0x4, R4 ;  /* 0x000000040bd87825 */ /* 0x004fe400078e0204 */
[----:B------:R-:W2:Y:S02]  /*960f0*/  LDL.LU R225, [R1+0xf0] ;  /* 0x0000f00001e17983 */ /* 0x000ea40000300800 */
[----:B------:R-:W1:Y:S01]  /*96100*/  LDC R102, c[0x0][0x22c] ;  /* 0x00008b00ff667b82 */ /* 0x000e620000000800 */
[----:B------:R-:W-:Y:S01]  /*96110*/  VIADD R82, R6, 0xa8 ;  /* 0x000000a806527836 */ /* 0x000fe20000000000 */
[----:B------:R1:W-:Y:S01]  /*96120*/  @P5 STG.E desc[UR60][R216.64], R250 ;  /* 0x000000fad8005986 */ /* 0x0003e2000c10193c */
[----:B------:R-:W-:Y:S01]  /*96130*/  IMAD.WIDE R222, R8, 0x4, R2 ;  /* 0x0000000408de7825 */ /* 0x000fe200078e0202 */
[----:B------:R-:W-:-:S02]  /*96140*/  IADD3 R11, R6, 0x74, RZ ;  /* 0x00000074060b7810 */ /* 0x000fc40007ffe0ff */
[----:B------:R-:W2:Y:S02]  /*96150*/  LDL.LU R251, [R1+0xc54] ;  /* 0x000c540001fb7983 */ /* 0x000ea40000300800 */
[----:B------:R-:W1:Y:S02]  /*96160*/  LDC.64 R230, c[0x0][0x228] ;  /* 0x00008a00ffe67b82 */ /* 0x000e640000000a00 */
[----:B------:R1:W-:Y:S01]  /*96170*/  @P6 STG.E desc[UR60][R222.64], R249 ;  /* 0x000000f9de006986 */ /* 0x0003e2000c10193c */
[----:B------:R-:W-:-:S05]  /*96180*/  IMAD.WIDE R226, R8, 0x4, R4 ;  /* 0x0000000408e27825 */ /* 0x000fca00078e0204 */
[----:B-1----:R-:W1:Y:S01]  /*96190*/  LDC.64 R216, c[0x0][0x228] ;  /* 0x00008a00ffd87b82 */ /* 0x002e620000000a00 */
[----:B------:R-:W-:Y:S01]  /*961a0*/  ISETP.GE.AND P0, PT, R82, R221, PT ;  /* 0x000000dd5200720c */ /* 0x000fe20003f06270 */
[----:B------:R-:W2:Y:S01]  /*961b0*/  LDL.LU R250, [R1+0x8f4] ;  /* 0x0008f40001fa7983 */ /* 0x000ea20000300800 */
[----:B------:R-:W-:-:S05]  /*961c0*/  ISETP.LT.AND P5, PT, R7, R106, !P1 ;  /* 0x0000006a0700720c */ /* 0x000fca0004fa1270 */
[----:B------:R-:W1:Y:S01]  /*961d0*/  LDC.64 R222, c[0x0][0x228] ;  /* 0x00008a00ffde7b82 */ /* 0x000e620000000a00 */
[----:B------:R-:W-:Y:S01]  /*961e0*/  ISETP.GE.AND P6, PT, R11, R108, PT ;  /* 0x0000006c0b00720c */ /* 0x000fe20003fc6270 */
[----:B------:R-:W-:Y:S01]  /*961f0*/  IMAD.IADD R8, R8, 0x1, R0 ;  /* 0x0000000108087824 */ /* 0x000fe200078e0200 */
[C---:B------:R-:W-:Y:S01]  /*96200*/  ISETP.LT.AND P1, PT, R9.reuse, R214, !P1 ;  /* 0x000000d60900720c */ /* 0x040fe20004f21270 */
[----:B------:R1:W-:Y:S04]  /*96210*/  @P4 STG.E desc[UR60][R226.64], R248 ;  /* 0x000000f8e2004986 */ /* 0x0003e8000c10193c */
[----:B------:R-:W1:Y:S01]  /*96220*/  LDC R82, c[0x0][0x228] ;  /* 0x00008a00ff527b82 */ /* 0x000e620000000800 */
[----:B------:R-:W-:Y:S01]  /*96230*/  ISETP.LT.AND P4, PT, R9, R218, !P6 ;  /* 0x000000da0900720c */ /* 0x000fe20007781270 */
[----:B------:R-:W2:Y:S01]  /*96240*/  LDL.LU R249, [R1+0x4e4] ;  /* 0x0004e40001f97983 */ /* 0x000ea20000300800 */
[----:B------:R-:W-:Y:S01]  /*96250*/  ISETP.LT.AND P6, PT, R7, R100, !P6 ;  /* 0x000000640700720c */ /* 0x000fe200077c1270 */
[----:B------:R-:W-:-:S04]  /*96260*/  IMAD.WIDE R234, R8, 0x4, R4 ;  /* 0x0000000408ea7825 */ /* 0x000fc800078e0204 */
[C---:B-1----:R-:W-:Y:S01]  /*96270*/  IMAD.WIDE R226, R8.reuse, 0x4, R2 ;  /* 0x0000000408e27825 */ /* 0x042fe200078e0202 */
[----:B------:R-:W-:Y:S01]  /*96280*/  IADD3 R8, R8, R0, RZ ;  /* 0x0000000008087210 */ /* 0x000fe20007ffe0ff */
[----:B------:R-:W2:Y:S01]  /*96290*/  LDL.LU R248, [R1+0xf4] ;  /* 0x0000f40001f87983 */ /* 0x000ea20000300800 */
[----:B------:R-:W1:Y:S01]  /*962a0*/  LDC R100, c[0x0][0x228] ;  /* 0x00008a00ff647b82 */ /* 0x000e620000000800 */
[C---:B------:R-:W-:Y:S02]  /*962b0*/  VIADD R11, R6.reuse, 0x75 ;  /* 0x00000075060b7836 */ /* 0x040fe40000000000 */
[----:B------:R1:W-:Y:S03]  /*962c0*/  @P5 STG.E desc[UR60][R226.64], R243 ;  /* 0x000000f3e2005986 */ /* 0x0003e6000c10193c */
[----:B------:R-:W-:Y:S01]  /*962d0*/  ISETP.GE.AND P5, PT, R11, R102, PT ;  /* 0x000000660b00720c */ /* 0x000fe20003fa6270 */
[----:B------:R-:W-:Y:S01]  /*962e0*/  VIADD R11, R6, 0x76 ;  /* 0x00000076060b7836 */ /* 0x000fe20000000000 */
[----:B------:R1:W-:Y:S01]  /*962f0*/  @P1 STG.E desc[UR60][R234.64], R242 ;  /* 0x000000f2ea001986 */ /* 0x0003e2000c10193c */
[C---:B------:R-:W-:Y:S01]  /*96300*/  IMAD.WIDE R238, R8.reuse, 0x4, R4 ;  /* 0x0000000408ee7825 */ /* 0x040fe200078e0204 */
[----:B------:R-:W-:Y:S01]  /*96310*/  ISETP.LT.AND P1, PT, R7, R104, !P5 ;  /* 0x000000680700720c */ /* 0x000fe20006f21270 */
[----:B------:R-:W1:Y:S02]  /*96320*/  LDC R102, c[0x0][0x228] ;  /* 0x00008a00ff667b82 */ /* 0x000e640000000800 */
[----:B-1----:R-:W-:Y:S01]  /*96330*/  IMAD.WIDE R226, R8, 0x4, R2 ;  /* 0x0000000408e27825 */ /* 0x002fe200078e0202 */
[----:B------:R-:W-:-:S05]  /*96340*/  ISETP.LT.AND P5, PT, R9, R216, !P5 ;  /* 0x000000d80900720c */ /* 0x000fca0006fa1270 */
[----:B------:R-:W1:Y:S01]  /*96350*/  LDC R104, c[0x0][0x228] ;  /* 0x00008a00ff687b82 */ /* 0x000e620000000800 */
[----:B------:R1:W-:Y:S01]  /*96360*/  @P6 STG.E desc[UR60][R226.64], R198 ;  /* 0x000000c6e2006986 */ /* 0x0003e2000c10193c */
[----:B------:R-:W-:Y:S01]  /*96370*/  ISETP.GE.AND P6, PT, R11, R223, PT ;  /* 0x000000df0b00720c */ /* 0x000fe20003fc6270 */
[----:B------:R-:W-:Y:S02]  /*96380*/  IMAD.IADD R8, R8, 0x1, R0 ;  /* 0x0000000108087824 */ /* 0x000fe400078e0200 */
[----:B------:R1:W-:Y:S01]  /*96390*/  @P4 STG.E desc[UR60][R238.64], R199 ;  /* 0x000000c7ee004986 */ /* 0x0003e2000c10193c */
[----:B------:R-:W-:Y:S01]  /*963a0*/  ISETP.LT.AND P4, PT, R9, R222, !P6 ;  /* 0x000000de0900720c */ /* 0x000fe20007781270 */
[C---:B------:R-:W-:Y:S01]  /*963b0*/  IMAD.WIDE R222, R8.reuse, 0x4, R2 ;  /* 0x0000000408de7825 */ /* 0x040fe200078e0202 */
[----:B------:R-:W-:Y:S01]  /*963c0*/  ISETP.LT.AND P6, PT, R7, R82, !P6 ;  /* 0x000000520700720c */ /* 0x000fe200077c1270 */
[----:B------:R-:W1:Y:S02]  /*963d0*/  LDC.64 R234, c[0x0][0x228] ;  /* 0x00008a00ffea7b82 */ /* 0x000e640000000a00 */
[----:B-1----:R-:W2:Y:S04]  /*963e0*/  LDL.LU R198, [R1+0xc58] ;  /* 0x000c580001c67983 */ /* 0x002ea80000300800 */
[----:B------:R-:W2:Y:S01]  /*963f0*/  LDL.LU R199, [R1+0x8f8] ;  /* 0x0008f80001c77983 */ /* 0x000ea20000300800 */
[----:B------:R-:W-:Y:S01]  /*96400*/  IMAD.WIDE R238, R8, 0x4, R4 ;  /* 0x0000000408ee7825 */ /* 0x000fe200078e0204 */
[----:B------:R-:W-:Y:S01]  /*96410*/  IADD3 R11, R6, 0x77, RZ ;  /* 0x00000077060b7810 */ /* 0x000fe20007ffe0ff */
[----:B------:R-:W1:Y:S02]  /*96420*/  LDC.64 R226, c[0x0][0x228] ;  /* 0x00008a00ffe27b82 */ /* 0x000e640000000a00 */
[----:B------:R-:W-:Y:S01]  /*96430*/  IMAD.IADD R8, R8, 0x1, R0 ;  /* 0x0000000108087824 */ /* 0x000fe200078e0200 */
[----:B------:R1:W-:Y:S04]  /*96440*/  @P1 STG.E desc[UR60][R222.64], R146 ;  /* 0x00000092de001986 */ /* 0x0003e8000c10193c */
[----:B------:R1:W-:Y:S01]  /*96450*/  @P5 STG.E desc[UR60][R238.64], R147 ;  /* 0x00000093ee005986 */ /* 0x0003e2000c10193c */
[----:B------:R-:W3:Y:S03]  /*96460*/  LDC R82, c[0x0][0x228] ;  /* 0x00008a00ff527b82 */ /* 0x000ee60000000800 */
[----:B-1----:R-:W2:Y:S05]  /*96470*/  LDL.LU R146, [R1+0x4e8] ;  /* 0x0004e80001927983 */ /* 0x002eaa0000300800 */
[----:B------:R-:W1:Y:S01]  /*96480*/  LDC.64 R222, c[0x0][0x228] ;  /* 0x00008a00ffde7b82 */ /* 0x000e620000000a00 */
[----:B------:R-:W-:Y:S01]  /*96490*/  IMAD.WIDE R238, R8, 0x4, R2 ;  /* 0x0000000408ee7825 */ /* 0x000fe200078e0202 */
[----:B------:R-:W2:Y:S04]  /*964a0*/  LDL.LU R147, [R1+0xf8] ;  /* 0x0000f80001937983 */ /* 0x000ea80000300800 */
[----:B------:R1:W-:Y:S02]  /*964b0*/  @P6 STG.E desc[UR60][R238.64], R144 ;  /* 0x00000090ee006986 */ /* 0x0003e4000c10193c */
[----:B------:R-:W2:Y:S08]  /*964c0*/  LDC R108, c[0x0][0x228] ;  /* 0x00008a00ff6c7b82 */ /* 0x000eb00000000800 */
[----:B------:R-:W2:Y:S01]  /*964d0*/  LDC R106, c[0x0][0x228] ;  /* 0x00008a00ff6a7b82 */ /* 0x000ea20000000800 */
[----:B-1----:R-:W2:Y:S01]  /*964e0*/  LDL.LU R144, [R1+0xc5c] ;  /* 0x000c5c0001907983 */ /* 0x002ea20000300800 */
[----:B------:R-:W-:Y:S01]  /*964f0*/  ISETP.GE.AND P1, PT, R11, R231, PT ;  /* 0x000000e70b00720c */ /* 0x000fe20003f26270 */
[----:B------:R-:W-:-:S02]  /*96500*/  VIADD R11, R6, 0x78 ;  /* 0x00000078060b7836 */ /* 0x000fc40000000000 */
[C---:B------:R-:W-:Y:S01]  /*96510*/  IMAD.WIDE R242, R8.reuse, 0x4, R4 ;  /* 0x0000000408f27825 */ /* 0x040fe200078e0204 */
[----:B------:R-:W-:Y:S02]  /*96520*/  ISETP.LT.AND P5, PT, R7, R102, !P1 ;  /* 0x000000660700720c */ /* 0x000fe40004fa1270 */
[----:B------:R-:W-:Y:S01]  /*96530*/  ISETP.LT.AND P1, PT, R9, R230, !P1 ;  /* 0x000000e60900720c */ /* 0x000fe20004f21270 */
[----:B------:R-:W1:Y:S01]  /*96540*/  LDC R102, c[0x0][0x228] ;  /* 0x00008a00ff667b82 */ /* 0x000e620000000800 */
[----:B------:R-:W-:Y:S02]  /*96550*/  IADD3 R8, R8, R0, RZ ;  /* 0x0000000008087210 */ /* 0x000fe40007ffe0ff */
[----:B------:R-:W-:-:S03]  /*96560*/  ISETP.GE.AND P6, PT, R11, R235, PT ;  /* 0x000000eb0b00720c */ /* 0x000fc60003fc6270 */
[----:B------:R-:W-:-:S04]  /*96570*/  IMAD.WIDE R230, R8, 0x4, R2 ;  /* 0x0000000408e67825 */ /* 0x000fc800078e0202 */
[----:B------:R-:W-:Y:S02]  /*96580*/  VIADD R11, R6, 0x79 ;  /* 0x00000079060b7836 */ /* 0x000fe40000000000 */
[----:B------:R-:W-:-:S04]  /*96590*/  IMAD.WIDE R238, R8, 0x4, R4 ;  /* 0x0000000408ee7825 */ /* 0x000fc800078e0204 */
[----:B------:R-:W-:Y:S01]  /*965a0*/  IMAD.IADD R8, R8, 0x1, R0 ;  /* 0x0000000108087824 */ /* 0x000fe200078e0200 */
[----:B----4-:R4:W-:Y:S01]  /*965b0*/  @P4 STG.E desc[UR60][R242.64], R145 ;  /* 0x00000091f2004986 */ /* 0x0109e2000c10193c */
[----:B------:R-:W-:Y:S02]  /*965c0*/  ISETP.LT.AND P4, PT, R9, R234, !P6 ;  /* 0x000000ea0900720c */ /* 0x000fe40007781270 */
[----:B------:R-:W-:Y:S01]  /*965d0*/  ISETP.LT.AND P6, PT, R7, R100, !P6 ;  /* 0x000000640700720c */ /* 0x000fe200077c1270 */
[----:B------:R-:W1:Y:S01]  /*965e0*/  LDC.64 R234, c[0x0][0x228] ;  /* 0x00008a00ffea7b82 */ /* 0x000e620000000a00 */
[----:B---3--:R3:W-:Y:S04]  /*965f0*/  @P5 STG.E desc[UR60][R230.64], R188 ;  /* 0x000000bce6005986 */ /* 0x0087e8000c10193c */
[----:B----4-:R-:W4:Y:S01]  /*96600*/  LDL.LU R145, [R1+0x8fc] ;  /* 0x0008fc0001917983 */ /* 0x010f220000300800 */
[----:B------:R-:W-:Y:S01]  /*96610*/  ISETP.GE.AND P5, PT, R11, R227, PT ;  /* 0x000000e30b00720c */ /* 0x000fe20003fa6270 */
[----:B------:R-:W-:Y:S01]  /*96620*/  IMAD.WIDE R242, R8, 0x4, R4 ;  /* 0x0000000408f27825 */ /* 0x000fe200078e0204 */
[----:B------:R-:W2:Y:S01]  /*96630*/  LDC R100, c[0x0][0x228] ;  /* 0x00008a00ff647b82 */ /* 0x000ea20000000800 */
[----:B---3--:R-:W3:Y:S01]  /*96640*/  LDL.LU R188, [R1+0x4ec] ;  /* 0x0004ec0001bc7983 */ /* 0x008ee20000300800 */
[----:B------:R-:W-:-:S03]  /*96650*/  IADD3 R11, R6, 0x7a, RZ ;  /* 0x0000007a060b7810 */ /* 0x000fc60007ffe0ff */
[----:B------:R1:W-:Y:S01]  /*96660*/  @P1 STG.E desc[UR60][R238.64], R189 ;  /* 0x000000bdee001986 */ /* 0x0003e2000c10193c */
[----:B------:R-:W-:Y:S02]  /*96670*/  ISETP.LT.AND P1, PT, R7, R104, !P5 ;  /* 0x000000680700720c */ /* 0x000fe40006f21270 */
[----:B------:R-:W2:Y:S01]  /*96680*/  LDC.64 R230, c[0x0][0x228] ;  /* 0x00008a00ffe67b82 */ /* 0x000ea20000000a00 */
[----:B------:R-:W-:-:S07]  /*96690*/  ISETP.LT.AND P5, PT, R9, R226, !P5 ;  /* 0x000000e20900720c */ /* 0x000fce0006fa1270 */
[----:B------:R-:W2:Y:S01]  /*966a0*/  LDC.64 R226, c[0x0][0x228] ;  /* 0x00008a00ffe27b82 */ /* 0x000ea20000000a00 */
[----:B-1----:R-:W3:Y:S01]  /*966b0*/  LDL.LU R189, [R1+0xfc] ;  /* 0x0000fc0001bd7983 */ /* 0x002ee20000300800 */
[----:B------:R-:W-:-:S05]  /*966c0*/  IMAD.WIDE R238, R8, 0x4, R2 ;  /* 0x0000000408ee7825 */ /* 0x000fca00078e0202 */
[----:B------:R1:W-:Y:S01]  /*966d0*/  @P6 STG.E desc[UR60][R238.64], R237 ;  /* 0x000000edee006986 */ /* 0x0003e2000c10193c */
[----:B------:R-:W-:Y:S01]  /*966e0*/  ISETP.GE.AND P6, PT, R11, R223, PT ;  /* 0x000000df0b00720c */ /* 0x000fe20003fc6270 */
[----:B------:R-:W-:Y:S01]  /*966f0*/  IMAD.IADD R8, R8, 0x1, R0 ;  /* 0x0000000108087824 */ /* 0x000fe200078e0200 */
[----:B------:R-:W2:Y:S01]  /*96700*/  LDC R104, c[0x0][0x228] ;  /* 0x00008a00ff687b82 */ /* 0x000ea20000000800 */
[----:B------:R1:W-:Y:S01]  /*96710*/  @P4 STG.E desc[UR60][R242.64], R233 ;  /* 0x000000e9f2004986 */ /* 0x0003e2000c10193c */
[----:B------:R-:W-:Y:S01]  /*96720*/  ISETP.LT.AND P4, PT, R9, R222, !P6 ;  /* 0x000000de0900720c */ /* 0x000fe20007781270 */
[----:B------:R-:W-:Y:S02]  /*96730*/  IMAD.WIDE R222, R8, 0x4, R2 ;  /* 0x0000000408de7825 */ /* 0x000fe400078e0202 */
[----:B-1----:R-:W3:Y:S04]  /*96740*/  LDL.LU R237, [R1+0xc60] ;  /* 0x000c600001ed7983 */ /* 0x002ee80000300800 */
[----:B------:R-:W3:Y:S01]  /*96750*/  LDL.LU R233, [R1+0x900] ;  /* 0x0009000001e97983 */ /* 0x000ee20000300800 */
[----:B------:R-:W-:Y:S01]  /*96760*/  ISETP.LT.AND P6, PT, R7, R82, !P6 ;  /* 0x000000520700720c */ /* 0x000fe200077c1270 */
[----:B------:R-:W-:Y:S01]  /*96770*/  VIADD R11, R6, 0x7b ;  /* 0x0000007b060b7836 */ /* 0x000fe20000000000 */
[----:B------:R-:W1:Y:S01]  /*96780*/  LDC R82, c[0x0][0x228] ;  /* 0x00008a00ff527b82 */ /* 0x000e620000000800 */
[C---:B------:R-:W-:Y:S01]  /*96790*/  IMAD.WIDE R238, R8.reuse, 0x4, R4 ;  /* 0x0000000408ee7825 */ /* 0x040fe200078e0204 */
[----:B------:R2:W-:Y:S01]  /*967a0*/  @P1 STG.E desc[UR60][R222.64], R229 ;  /* 0x000000e5de001986 */ /* 0x0005e2000c10193c */
[----:B------:R-:W-:-:S02]  /*967b0*/  IADD3 R8, R8, R0, RZ ;  /* 0x0000000008087210 */ /* 0x000fc40007ffe0ff */
[----:B------:R-:W-:Y:S01]  /*967c0*/  ISETP.GE.AND P1, PT, R11, R235, PT ;  /* 0x000000eb0b00720c */ /* 0x000fe20003f26270 */
[----:B--2---:R2:W-:Y:S01]  /*967d0*/  @P5 STG.E desc[UR60][R238.64], R225 ;  /* 0x000000e1ee005986 */ /* 0x0045e2000c10193c */
[----:B------:R-:W-:-:S03]  /*967e0*/  VIADD R11, R6, 0x7c ;  /* 0x0000007c060b7836 */ /* 0x000fc60000000000 */
[----:B------:R-:W3:Y:S01]  /*967f0*/  LDL.LU R229, [R1+0x4f0] ;  /* 0x0004f00001e57983 */ /* 0x000ee20000300800 */
[----:B------:R-:W-:Y:S01]  /*96800*/  ISETP.LT.AND P5, PT, R7, R102, !P1 ;  /* 0x000000660700720c */ /* 0x000fe20004fa1270 */
[----:B------:R-:W1:Y:S01]  /*96810*/  LDC.64 R222, c[0x0][0x228] ;  /* 0x00008a00ffde7b82 */ /* 0x000e620000000a00 */
[C---:B--2---:R-:W-:Y:S01]  /*96820*/  IMAD.WIDE R238, R8.reuse, 0x4, R2 ;  /* 0x0000000408ee7825 */ /* 0x044fe200078e0202 */
[----:B------:R-:W2:Y:S03]  /*96830*/  LDL.LU R225, [R1+0x100] ;  /* 0x0001000001e17983 */ /* 0x000ea60000300800 */
[C---:B------:R-:W-:Y:S01]  /*96840*/  IMAD.WIDE R242, R8.reuse, 0x4, R4 ;  /* 0x0000000408f27825 */ /* 0x040fe200078e0204 */
[----:B------:R1:W-:Y:S01]  /*96850*/  @P6 STG.E desc[UR60][R238.64], R251 ;  /* 0x000000fbee006986 */ /* 0x0003e2000c10193c */
[----:B------:R-:W-:Y:S01]  /*96860*/  ISETP.GE.AND P6, PT, R11, R231, PT ;  /* 0x000000e70b00720c */ /* 0x000fe20003fc6270 */
[----:B------:R-:W1:Y:S01]  /*96870*/  LDC R102, c[0x0][0x228] ;  /* 0x00008a00ff667b82 */ /* 0x000e620000000800 */
[----:B------:R-:W-:Y:S01]  /*96880*/  IMAD.IADD R8, R8, 0x1, R0 ;  /* 0x0000000108087824 */ /* 0x000fe200078e0200 */
[C---:B------:R-:W-:Y:S01]  /*96890*/  ISETP.LT.AND P1, PT, R9.reuse, R234, !P1 ;  /* 0x000000ea0900720c */ /* 0x040fe20004f21270 */
[----:B------:R1:W-:Y:S01]  /*968a0*/  @P4 STG.E desc[UR60][R242.64], R250 ;  /* 0x000000faf2004986 */ /* 0x0003e2000c10193c */
[----:B------:R-:W-:Y:S01]  /*968b0*/  ISETP.LT.AND P4, PT, R9, R230, !P6 ;  /* 0x000000e60900720c */ /* 0x000fe20007781270 */
[----:B------:R-:W-:-:S02]  /*968c0*/  IMAD.WIDE R230, R8, 0x4, R2 ;  /* 0x0000000408e67825 */ /* 0x000fc400078e0202 */
[----:B-1----:R-:W2:Y:S01]  /*968d0*/  LDL.LU R251, [R1+0xc64] ;  /* 0x000c640001fb7983 */ /* 0x002ea20000300800 */
[----:B------:R-:W-:Y:S01]  /*968e0*/  ISETP.LT.AND P6, PT, R7, R100, !P6 ;  /* 0x000000640700720c */ /* 0x000fe200077c1270 */
[----:B------:R-:W-:Y:S01]  /*968f0*/  IMAD.WIDE R238, R8, 0x4, R4 ;  /* 0x0000000408ee7825 */ /* 0x000fe200078e0204 */
[----:B------:R-:W-:Y:S01]  /*96900*/  IADD3 R11, R6, 0x7d, RZ ;  /* 0x0000007d060b7810 */ /* 0x000fe20007ffe0ff */
[----:B------:R1:W-:Y:S01]  /*96910*/  @P5 STG.E desc[UR60][R230.64], R249 ;  /* 0x000000f9e6005986 */ /* 0x0003e2000c10193c */
[----:B------:R-:W1:Y:S03]  /*96920*/  LDC.64 R234, c[0x0][0x228] ;  /* 0x00008a00ffea7b82 */ /* 0x000e660000000a00 */
[----:B------:R-:W2:Y:S01]  /*96930*/  LDL.LU R250, [R1+0x904] ;  /* 0x0009040001fa7983 */ /* 0x000ea20000300800 */
[----:B------:R-:W-:Y:S01]  /*96940*/  IMAD.IADD R8, R8, 0x1, R0 ;  /* 0x0000000108087824 */ /* 0x000fe200078e0200 */
[----:B------:R-:W-:-:S02]  /*96950*/  ISETP.GE.AND P5, PT, R11, R227, PT ;  /* 0x000000e30b00720c */ /* 0x000fc40003fa6270 */
[----:B------:R1:W-:Y:S01]  /*96960*/  @P1 STG.E desc[UR60][R238.64], R248 ;  /* 0x000000f8ee001986 */ /* 0x0003e2000c10193c */
[----:B------:R-:W4:Y:S03]  /*96970*/  LDC R100, c[0x0][0x228] ;  /* 0x00008a00ff647b82 */ /* 0x000f260000000800 */
[----:B-1----:R-:W2:Y:S01]  /*96980*/  LDL.LU R249, [R1+0x4f4] ;  /* 0x0004f40001f97983 */ /* 0x002ea20000300800 */
[----:B------:R-:W-:Y:S01]  /*96990*/  VIADD R11, R6, 0x7e ;  /* 0x0000007e060b7836 */ /* 0x000fe20000000000 */
[----:B------:R-:W-:Y:S01]  /*969a0*/  ISETP.LT.AND P1, PT, R7, R104, !P5 ;  /* 0x000000680700720c */ /* 0x000fe20006f21270 */
[C---:B------:R-:W-:Y:S02]  /*969b0*/  IMAD.WIDE R242, R8.reuse, 0x4, R4 ;  /* 0x0000000408f27825 */ /* 0x040fe400078e0204 */
[----:B------:R-:W1:Y:S02]  /*969c0*/  LDC.64 R230, c[0x0][0x228] ;  /* 0x00008a00ffe67b82 */ /* 0x000e640000000a00 */
[----:B------:R-:W-:Y:S01]  /*969d0*/  IMAD.WIDE R238, R8, 0x4, R2 ;  /* 0x0000000408ee7825 */ /* 0x000fe200078e0202 */
[----:B------:R-:W2:Y:S01]  /*969e0*/  LDL.LU R248, [R1+0x104] ;  /* 0x0001040001f87983 */ /* 0x000ea20000300800 */
[----:B------:R-:W-:-:S02]  /*969f0*/  ISETP.LT.AND P5, PT, R9, R226, !P5 ;  /* 0x000000e20900720c */ /* 0x000fc40006fa1270 */
[----:B------:R-:W-:Y:S02]  /*96a00*/  IADD3 R8, R8, R0, RZ ;  /* 0x0000000008087210 */ /* 0x000fe40007ffe0ff */
[----:B------:R-:W3:Y:S01]  /*96a10*/  LDC.64 R226, c[0x0][0x228] ;  /* 0x00008a00ffe27b82 */ /* 0x000ee20000000a00 */
[----:B------:R1:W-:Y:S01]  /*96a20*/  @P6 STG.E desc[UR60][R238.64], R198 ;  /* 0x000000c6ee006986 */ /* 0x0003e2000c10193c */
[----:B------:R-:W-:-:S06]  /*96a30*/  ISETP.GE.AND P6, PT, R11, R223, PT ;  /* 0x000000df0b00720c */ /* 0x000fcc0003fc6270 */
[----:B------:R-:W3:Y:S01]  /*96a40*/  LDC R104, c[0x0][0x228] ;  /* 0x00008a00ff687b82 */ /* 0x000ee20000000800 */
[----:B------:R1:W-:Y:S01]  /*96a50*/  @P4 STG.E desc[UR60][R242.64], R199 ;  /* 0x000000c7f2004986 */ /* 0x0003e2000c10193c */
[----:B------:R-:W-:Y:S01]  /*96a60*/  ISETP.LT.AND P4, PT, R9, R222, !P6 ;  /* 0x000000de0900720c */ /* 0x000fe20007781270 */
[C---:B------:R-:W-:Y:S01]  /*96a70*/  IMAD.WIDE R222, R8.reuse, 0x4, R2 ;  /* 0x0000000408de7825 */ /* 0x040fe200078e0202 */
[----:B------:R-:W-:Y:S01]  /*96a80*/  ISETP.LT.AND P6, PT, R7, R82, !P6 ;  /* 0x000000520700720c */ /* 0x000fe200077c1270 */
[----:B-1----:R-:W2:Y:S02]  /*96a90*/  LDL.LU R198, [R1+0xc68] ;  /* 0x000c680001c67983 */ /* 0x002ea40000300800 */
[C---:B------:R-:W-:Y:S01]  /*96aa0*/  IMAD.WIDE R238, R8.reuse, 0x4, R4 ;  /* 0x0000000408ee7825 */ /* 0x040fe200078e0204 */
[----:B------:R-:W1:Y:S01]  /*96ab0*/  LDC R82, c[0x0][0x228] ;  /* 0x00008a00ff527b82 */ /* 0x000e620000000800 */
[----:B------:R-:W2:Y:S02]  /*96ac0*/  LDL.LU R199, [R1+0x908] ;  /* 0x0009080001c77983 */ /* 0x000ea40000300800 */
[----:B------:R-:W-:-:S02]  /*96ad0*/  IMAD.IADD R8, R8, 0x1, R0 ;  /* 0x0000000108087824 */ /* 0x000fc400078e0200 */
[----:B------:R1:W-:Y:S04]  /*96ae0*/  @P1 STG.E desc[UR60][R222.64], R146 ;  /* 0x00000092de001986 */ /* 0x0003e8000c10193c */
[----:B------:R1:W-:Y:S04]  /*96af0*/  @P5 STG.E desc[UR60][R238.64], R147 ;  /* 0x00000093ee005986 */ /* 0x0003e8000c10193c */
[----:B-1----:R-:W2:Y:S01]  /*96b00*/  LDL.LU R146, [R1+0x4f8] ;  /* 0x0004f80001927983 */ /* 0x002ea20000300800 */
[----:B------:R-:W-:Y:S01]  /*96b10*/  VIADD R11, R6, 0x7f ;  /* 0x0000007f060b7836 */ /* 0x000fe20000000000 */
[----:B------:R-:W1:Y:S01]  /*96b20*/  LDC.64 R222, c[0x0][0x228] ;  /* 0x00008a00ffde7b82 */ /* 0x000e620000000a00 */
[----:B------:R-:W-:Y:S01]  /*96b30*/  IMAD.WIDE R238, R8, 0x4, R2 ;  /* 0x0000000408ee7825 */ /* 0x000fe200078e0202 */
[----:B------:R-:W2:Y:S04]  /*96b40*/  LDL.LU R147, [R1+0x108] ;  /* 0x0001080001937983 */ /* 0x000ea80000300800 */
[----:B------:R1:W-:Y:S04]  /*96b50*/  @P6 STG.E desc[UR60][R238.64], R144 ;  /* 0x00000090ee006986 */ /* 0x0003e8000c10193c */
[----:B-1----:R-:W2:Y:S01]  /*96b60*/  LDL.LU R144, [R1+0xc6c] ;  /* 0x000c6c0001907983 */ /* 0x002ea20000300800 */
[----:B------:R-:W-:-:S02]  /*96b70*/  ISETP.GE.AND P1, PT, R11, R235, PT ;  /* 0x000000eb0b00720c */ /* 0x000fc40003f26270 */
[----:B------:R-:W-:Y:S01]  /*96b80*/  IADD3 R11, R6, 0x80, RZ ;  /* 0x00000080060b7810 */ /* 0x000fe20007ffe0ff */
[C---:B------:R-:W-:Y:S01]  /*96b90*/  IMAD.WIDE R242, R8.reuse, 0x4, R4 ;  /* 0x0000000408f27825 */ /* 0x040fe200078e0204 */
[----:B------:R-:W-:Y:S02]  /*96ba0*/  ISETP.LT.AND P5, PT, R7, R102, !P1 ;  /* 0x000000660700720c */ /* 0x000fe40004fa1270 */
[----:B------:R-:W-:Y:S01]  /*96bb0*/  ISETP.GE.AND P6, PT, R11, R231, PT ;  /* 0x000000e70b00720c */ /* 0x000fe20003fc6270 */
[----:B------:R-:W-:Y:S01]  /*96bc0*/  IMAD.IADD R8, R8, 0x1, R0 ;  /* 0x0000000108087824 */ /* 0x000fe200078e0200 */
[----:B------:R-:W-:Y:S01]  /*96bd0*/  ISETP.LT.AND P1, PT, R9, R234, !P1 ;  /* 0x000000ea0900720c */ /* 0x000fe20004f21270 */
[----:B------:R-:W-:Y:S01]  /*96be0*/  VIADD R11, R6, 0x81 ;  /* 0x00000081060b7836 */ /* 0x000fe20000000000 */
[----:B------:R-:W1:Y:S01]  /*96bf0*/  LDC.64 R234, c[0x0][0x228] ;  /* 0x00008a00ffea7b82 */ /* 0x000e620000000a00 */
[----:B------:R-:W-:-:S07]  /*96c00*/  IMAD.WIDE R238, R8, 0x4, R4 ;  /* 0x0000000408ee7825 */ /* 0x000fce00078e0204 */
[----:B------:R-:W2:Y:S01]  /*96c10*/  LDC R102, c[0x0][0x228] ;  /* 0x00008a00ff667b82 */ /* 0x000ea20000000800 */
[----:B----4-:R4:W-:Y:S01]  /*96c20*/  @P4 STG.E desc[UR60][R242.64], R145 ;  /* 0x00000091f2004986 */ /* 0x0109e2000c10193c */
[----:B------:R-:W-:Y:S01]  /*96c30*/  ISETP.LT.AND P4, PT, R9, R230, !P6 ;  /* 0x000000e60900720c */ /* 0x000fe20007781270 */
[C---:B------:R-:W-:Y:S01]  /*96c40*/  IMAD.WIDE R230, R8.reuse, 0x4, R2 ;  /* 0x0000000408e67825 */ /* 0x040fe200078e0202 */
[----:B------:R-:W-:Y:S02]  /*96c50*/  ISETP.LT.AND P6, PT, R7, R100, !P6 ;  /* 0x000000640700720c */ /* 0x000fe400077c1270 */
[----:B------:R-:W-:Y:S02]  /*96c60*/  IADD3 R8, R8, R0, RZ ;  /* 0x0000000008087210 */ /* 0x000fe40007ffe0ff */
[----:B------:R-:W2:Y:S01]  /*96c70*/  LDC R100, c[0x0][0x228] ;  /* 0x00008a00ff647b82 */ /* 0x000ea20000000800 */
[----:B----4-:R-:W4:Y:S04]  /*96c80*/  LDL.LU R145, [R1+0x90c] ;  /* 0x00090c0001917983 */ /* 0x010f280000300800 */
[----:B---3--:R3:W-:Y:S01]  /*96c90*/  @P5 STG.E desc[UR60][R230.64], R188 ;  /* 0x000000bce6005986 */ /* 0x0087e2000c10193c */
[----:B------:R-:W-:Y:S01]  /*96ca0*/  ISETP.GE.AND P5, PT, R11, R227, PT ;  /* 0x000000e30b00720c */ /* 0x000fe20003fa6270 */
[----:B------:R-:W-:-:S02]  /*96cb0*/  VIADD R11, R6, 0x82 ;  /* 0x00000082060b7836 */ /* 0x000fc40000000000 */
[----:B------:R1:W-:Y:S01]  /*96cc0*/  @P1 STG.E desc[UR60][R238.64], R189 ;  /* 0x000000bdee001986 */ /* 0x0003e2000c10193c */
[----:B------:R-:W-:-:S03]  /*96cd0*/  ISETP.LT.AND P1, PT, R7, R104, !P5 ;  /* 0x000000680700720c */ /* 0x000fc60006f21270 */
[----:B---3--:R-:W3:Y:S01]  /*96ce0*/  LDL.LU R188, [R1+0x4fc] ;  /* 0x0004fc0001bc7983 */ /* 0x008ee20000300800 */
[----:B------:R-:W2:Y:S03]  /*96cf0*/  LDC.64 R230, c[0x0][0x228] ;  /* 0x00008a00ffe67b82 */ /* 0x000ea60000000a00 */
[----:B-1----:R-:W3:Y:S01]  /*96d00*/  LDL.LU R189, [R1+0x10c] ;  /* 0x00010c0001bd7983 */ /* 0x002ee20000300800 */
[----:B------:R-:W-:-:S04]  /*96d10*/  IMAD.WIDE R238, R8, 0x4, R2 ;  /* 0x0000000408ee7825 */ /* 0x000fc800078e0202 */
[C---:B------:R-:W-:Y:S01]  /*96d20*/  IMAD.WIDE R242, R8.reuse, 0x4, R4 ;  /* 0x0000000408f27825 */ /* 0x040fe200078e0204 */
[----:B------:R1:W-:Y:S01]  /*96d30*/  @P6 STG.E desc[UR60][R238.64], R237 ;  /* 0x000000edee006986 */ /* 0x0003e2000c10193c */
[----:B------:R-:W-:Y:S01]  /*96d40*/  ISETP.GE.AND P6, PT, R11, R223, PT ;  /* 0x000000df0b00720c */ /* 0x000fe20003fc6270 */
[----:B------:R-:W2:Y:S01]  /*96d50*/  LDC R104, c[0x0][0x228] ;  /* 0x00008a00ff687b82 */ /* 0x000ea20000000800 */
[----:B------:R-:W-:Y:S01]  /*96d60*/  IMAD.IADD R8, R8, 0x1, R0 ;  /* 0x0000000108087824 */ /* 0x000fe200078e0200 */
[C---:B------:R-:W-:Y:S01]  /*96d70*/  ISETP.LT.AND P5, PT, R9.reuse, R226, !P5 ;  /* 0x000000e20900720c */ /* 0x040fe20006fa1270 */
[----:B------:R1:W-:Y:S01]  /*96d80*/  @P4 STG.E desc[UR60][R242.64], R233 ;  /* 0x000000e9f2004986 */ /* 0x0003e2000c10193c */
[----:B------:R-:W-:Y:S01]  /*96d90*/  ISETP.LT.AND P4, PT, R9, R222, !P6 ;  /* 0x000000de0900720c */ /* 0x000fe20007781270 */
[C---:B------:R-:W-:Y:S02]  /*96da0*/  IMAD.WIDE R222, R8.reuse, 0x4, R2 ;  /* 0x0000000408de7825 */ /* 0x040fe400078e0202 */
[----:B-1----:R-:W3:Y:S01]  /*96db0*/  LDL.LU R237, [R1+0xc70] ;  /* 0x000c700001ed7983 */ /* 0x002ee20000300800 */
[----:B------:R-:W-:Y:S01]  /*96dc0*/  ISETP.LT.AND P6, PT, R7, R82, !P6 ;  /* 0x000000520700720c */ /* 0x000fe200077c1270 */
[----:B------:R-:W-:Y:S01]  /*96dd0*/  IMAD.WIDE R238, R8, 0x4, R4 ;  /* 0x0000000408ee7825 */ /* 0x000fe200078e0204 */
[----:B------:R-:W-:Y:S01]  /*96de0*/  IADD3 R11, R6, 0x83, RZ ;  /* 0x00000083060b7810 */ /* 0x000fe20007ffe0ff */
[----:B------:R-:W1:Y:S01]  /*96df0*/  LDC.64 R226, c[0x0][0x228] ;  /* 0x00008a00ffe27b82 */ /* 0x000e620000000a00 */
[----:B------:R-:W3:Y:S01]  /*96e00*/  LDL.LU R233, [R1+0x910] ;  /* 0x0009100001e97983 */ /* 0x000ee20000300800 */
[----:B------:R-:W-:-:S03]  /*96e10*/  IMAD.IADD R8, R8, 0x1, R0 ;  /* 0x0000000108087824 */ /* 0x000fc600078e0200 */
[----:B------:R2:W-:Y:S01]  /*96e20*/  @P1 STG.E desc[UR60][R222.64], R229 ;  /* 0x000000e5de001986 */ /* 0x0005e2000c10193c */
[----:B------:R-:W-:Y:S01]  /*96e30*/  ISETP.GE.AND P1, PT, R11, R235, PT ;  /* 0x000000eb0b00720c */ /* 0x000fe20003f26270 */
[----:B------:R-:W-:Y:S01]  /*96e40*/  VIADD R11, R6, 0x84 ;  /* 0x00000084060b7836 */ /* 0x000fe20000000000 */
[----:B------:R-:W1:Y:S01]  /*96e50*/  LDC R82, c[0x0][0x228] ;  /* 0x00008a00ff527b82 */ /* 0x000e620000000800 */
[----:B--2---:R2:W-:Y:S04]  /*96e60*/  @P5 STG.E desc[UR60][R238.64], R225 ;  /* 0x000000e1ee005986 */ /* 0x0045e8000c10193c */
[----:B------:R-:W3:Y:S01]  /*96e70*/  LDL.LU R229, [R1+0x510] ;  /* 0x0005100001e57983 */ /* 0x000ee20000300800 */
[----:B------:R-:W-:Y:S02]  /*96e80*/  ISETP.LT.AND P5, PT, R7, R102, !P1 ;  /* 0x000000660700720c */ /* 0x000fe40004fa1270 */
[----:B------:R-:W1:Y:S01]  /*96e90*/  LDC.64 R222, c[0x0][0x228] ;  /* 0x00008a00ffde7b82 */ /* 0x000e620000000a00 */
[C---:B--2---:R-:W-:Y:S01]  /*96ea0*/  IMAD.WIDE R238, R8.reuse, 0x4, R2 ;  /* 0x0000000408ee7825 */ /* 0x044fe200078e0202 */
[----:B------:R-:W2:Y:S03]  /*96eb0*/  LDL.LU R225, [R1+0x500] ;  /* 0x0005000001e17983 */ /* 0x000ea60000300800 */
[C---:B------:R-:W-:Y:S01]  /*96ec0*/  IMAD.WIDE R242, R8.reuse, 0x4, R4 ;  /* 0x0000000408f27825 */ /* 0x040fe200078e0204 */
[----:B------:R1:W-:Y:S01]  /*96ed0*/  @P6 STG.E desc[UR60][R238.64], R251 ;  /* 0x000000fbee006986 */ /* 0x0003e2000c10193c */
[----:B------:R-:W-:Y:S01]  /*96ee0*/  ISETP.GE.AND P6, PT, R11, R231, PT ;  /* 0x000000e70b00720c */ /* 0x000fe20003fc6270 */
[----:B------:R-:W1:Y:S01]  /*96ef0*/  LDC R102, c[0x0][0x228] ;  /* 0x00008a00ff667b82 */ /* 0x000e620000000800 */
[----:B------:R-:W-:-:S02]  /*96f00*/  IADD3 R8, R8, R0, RZ ;  /* 0x0000000008087210 */ /* 0x000fc40007ffe0ff */
[C---:B------:R-:W-:Y:S01]  /*96f10*/  ISETP.LT.AND P1, PT, R9.reuse, R234, !P1 ;  /* 0x000000ea0900720c */ /* 0x040fe20004f21270 */
[----:B------:R1:W-:Y:S01]  /*96f20*/  @P4 STG.E desc[UR60][R242.64], R250 ;  /* 0x000000faf2004986 */ /* 0x0003e2000c10193c */
[----:B------:R-:W-:-:S03]  /*96f30*/  ISETP.LT.AND P4, PT, R9, R230, !P6 ;  /* 0x000000e60900720c */ /* 0x000fc60007781270 */
[----:B-1----:R-:W2:Y:S01]  /*96f40*/  LDL.LU R251, [R1+0xc74] ;  /* 0x000c740001fb7983 */ /* 0x002ea20000300800 */
[C---:B------:R-:W-:Y:S01]  /*96f50*/  IMAD.WIDE R230, R8.reuse, 0x4, R2 ;  /* 0x0000000408e67825 */ /* 0x040fe200078e0202 */
[----:B------:R-:W-:Y:S01]  /*96f60*/  ISETP.LT.AND P6, PT, R7, R100, !P6 ;  /* 0x000000640700720c */ /* 0x000fe200077c1270 */
[----:B------:R-:W1:Y:S01]  /*96f70*/  LDC.64 R234, c[0x0][0x228] ;  /* 0x00008a00ffea7b82 */ /* 0x000e620000000a00 */
[----:B------:R-:W2:Y:S01]  /*96f80*/  LDL.LU R250, [R1+0x914] ;  /* 0x0009140001fa7983 */ /* 0x000ea20000300800 */
[----:B------:R-:W-:-:S03]  /*96f90*/  IMAD.WIDE R238, R8, 0x4, R4 ;  /* 0x0000000408ee7825 */ /* 0x000fc600078e0204 */
[----:B------:R1:W-:Y:S01]  /*96fa0*/  @P5 STG.E desc[UR60][R230.64], R249 ;  /* 0x000000f9e6005986 */ /* 0x0003e2000c10193c */
[----:B------:R-:W-:Y:S02]  /*96fb0*/  VIADD R11, R6, 0x85 ;  /* 0x00000085060b7836 */ /* 0x000fe40000000000 */
[----:B------:R-:W4:Y:S01]  /*96fc0*/  LDC R100, c[0x0][0x228] ;  /* 0x00008a00ff647b82 */ /* 0x000f220000000800 */
[----:B------:R-:W-:Y:S01]  /*96fd0*/  IMAD.IADD R8, R8, 0x1, R0 ;  /* 0x0000000108087824 */ /* 0x000fe200078e0200 */
[----:B------:R1:W-:Y:S01]  /*96fe0*/  @P1 STG.E desc[UR60][R238.64], R248 ;  /* 0x000000f8ee001986 */ /* 0x0003e2000c10193c */
[----:B------:R-:W-:-:S03]  /*96ff0*/  ISETP.GE.AND P5, PT, R11, R227, PT ;  /* 0x000000e30b00720c */ /* 0x000fc60003fa6270 */
[----:B-1----:R-:W2:Y:S01]  /*97000*/  LDL.LU R249, [R1+0x514] ;  /* 0x0005140001f97983 */ /* 0x002ea20000300800 */
[----:B------:R-:W-:Y:S01]  /*97010*/  IADD3 R11, R6, 0x86, RZ ;  /* 0x00000086060b7810 */ /* 0x000fe20007ffe0ff */
[----:B------:R-:W1:Y:S01]  /*97020*/  LDC.64 R230, c[0x0][0x228] ;  /* 0x00008a00ffe67b82 */ /* 0x000e620000000a00 */
[C---:B------:R-:W-:Y:S01]  /*97030*/  IMAD.WIDE R238, R8.reuse, 0x4, R2 ;  /* 0x0000000408ee7825 */ /* 0x040fe200078e0202 */
[----:B------:R-:W2:Y:S01]  /*97040*/  LDL.LU R248, [R1+0x504] ;  /* 0x0005040001f87983 */ /* 0x000ea20000300800 */
[----:B------:R-:W-:Y:S02]  /*97050*/  ISETP.LT.AND P1, PT, R7, R104, !P5 ;  /* 0x000000680700720c */ /* 0x000fe40006f21270 */
[C---:B------:R-:W-:Y:S01]  /*97060*/  IMAD.WIDE R242, R8.reuse, 0x4, R4 ;  /* 0x0000000408f27825 */ /* 0x040fe200078e0204 */
[----:B------:R-:W-:Y:S01]  /*97070*/  ISETP.LT.AND P5, PT, R9, R226, !P5 ;  /* 0x000000e20900720c */ /* 0x000fe20006fa1270 */
[----:B------:R1:W-:Y:S01]  /*97080*/  @P6 STG.E desc[UR60][R238.64], R198 ;  /* 0x000000c6ee006986 */ /* 0x0003e2000c10193c */
[----:B------:R-:W-:Y:S01]  /*97090*/  ISETP.GE.AND P6, PT, R11, R223, PT ;  /* 0x000000df0b00720c */ /* 0x000fe20003fc6270 */
[----:B------:R-:W-:Y:S01]  /*970a0*/  IMAD.IADD R8, R8, 0x1, R0 ;  /* 0x0000000108087824 */ /* 0x000fe200078e0200 */
[----:B------:R-:W3:Y:S01]  /*970b0*/  LDC.64 R226, c[0x0][0x228] ;  /* 0x00008a00ffe27b82 */ /* 0x000ee20000000a00 */
[----:B------:R1:W-:Y:S01]  /*970c0*/  @P4 STG.E desc[UR60][R242.64], R199 ;  /* 0x000000c7f2004986 */ /* 0x0003e2000c10193c */
[----:B------:R-:W-:Y:S01]  /*970d0*/  ISETP.LT.AND P4, PT, R9, R222, !P6 ;  /* 0x000000de0900720c */ /* 0x000fe20007781270 */
[----:B------:R-:W-:Y:S01]  /*970e0*/  IMAD.WIDE R222, R8, 0x4, R2 ;  /* 0x0000000408de7825 */ /* 0x000fe200078e0202 */
[----:B------:R-:W-:-:S04]  /*970f0*/  ISETP.LT.AND P6, PT, R7, R82, !P6 ;  /* 0x000000520700720c */ /* 0x000fc800077c1270 */
[----:B------:R-:W3:Y:S01]  /*97100*/  LDC R104, c[0x0][0x228] ;  /* 0x00008a00ff687b82 */ /* 0x000ee20000000800 */
[----:B-1----:R-:W2:Y:S01]  /*97110*/  LDL.LU R198, [R1+0xc78] ;  /* 0x000c780001c67983 */ /* 0x002ea20000300800 */
[----:B------:R-:W-:-:S03]  /*97120*/  IMAD.WIDE R238, R8, 0x4, R4 ;  /* 0x0000000408ee7825 */ /* 0x000fc600078e0204 */
[----:B------:R-:W2:Y:S01]  /*97130*/  LDL.LU R199, [R1+0x918] ;  /* 0x0009180001c77983 */ /* 0x000ea20000300800 */
[----:B------:R-:W-:Y:S01]  /*97140*/  IADD3 R8, R8, R0, RZ ;  /* 0x0000000008087210 */ /* 0x000fe20007ffe0ff */
[----:B------:R-:W-:Y:S01]  /*97150*/  VIADD R11, R6, 0x87 ;  /* 0x00000087060b7836 */ /* 0x000fe20000000000 */
[----:B------:R-:W1:Y:S01]  /*97160*/  LDC R82, c[0x0][0x228] ;  /* 0x00008a00ff527b82 */ /* 0x000e620000000800 */
[----:B------:R1:W-:Y:S04]  /*97170*/  @P1 STG.E desc[UR60][R222.64], R146 ;  /* 0x00000092de001986 */ /* 0x0003e8000c10193c */
[----:B------:R1:W-:Y:S04]  /*97180*/  @P5 STG.E desc[UR60][R238.64], R147 ;  /* 0x00000093ee005986 */ /* 0x0003e8000c10193c */
[----:B-1----:R-:W2:Y:S01]  /*97190*/  LDL.LU R146, [R1+0x518] ;  /* 0x0005180001927983 */ /* 0x002ea20000300800 */
[----:B------:R-:W1:Y:S01]  /*971a0*/  LDC.64 R222, c[0x0][0x228] ;  /* 0x00008a00ffde7b82 */ /* 0x000e620000000a00 */
[----:B------:R-:W-:-:S02]  /*971b0*/  IMAD.WIDE R238, R8, 0x4, R2 ;  /* 0x0000000408ee7825 */ /* 0x000fc400078e0202 */
[----:B------:R-:W2:Y:S04]  /*971c0*/  LDL.LU R147, [R1+0x508] ;  /* 0x0005080001937983 */ /* 0x000ea80000300800 */
[----:B------:R1:W-:Y:S04]  /*971d0*/  @P6 STG.E desc[UR60][R238.64], R144 ;  /* 0x00000090ee006986 */ /* 0x0003e8000c10193c */
[----:B-1----:R-:W2:Y:S01]  /*971e0*/  LDL.LU R144, [R1+0xc7c] ;  /* 0x000c7c0001907983 */ /* 0x002ea20000300800 */
[----:B------:R-:W-:Y:S01]  /*971f0*/  ISETP.GE.AND P1, PT, R11, R235, PT ;  /* 0x000000eb0b00720c */ /* 0x000fe20003f26270 */
[----:B------:R-:W-:-:S02]  /*97200*/  VIADD R11, R6, 0x88 ;  /* 0x00000088060b7836 */ /* 0x000fc40000000000 */
[C---:B------:R-:W-:Y:S01]  /*97210*/  IMAD.WIDE R242, R8.reuse, 0x4, R4 ;  /* 0x0000000408f27825 */ /* 0x040fe200078e0204 */
[----:B------:R-:W-:Y:S02]  /*97220*/  ISETP.LT.AND P5, PT, R7, R102, !P1 ;  /* 0x000000660700720c */ /* 0x000fe40004fa1270 */
[----:B------:R-:W-:Y:S01]  /*97230*/  ISETP.GE.AND P6, PT, R11, R231, PT ;  /* 0x000000e70b00720c */ /* 0x000fe20003fc6270 */
[----:B------:R-:W-:Y:S01]  /*97240*/  IMAD.IADD R8, R8, 0x1, R0 ;  /* 0x0000000108087824 */ /* 0x000fe200078e0200 */
[----:B------:R-:W-:Y:S01]  /*97250*/  ISETP.LT.AND P1, PT, R9, R234, !P1 ;  /* 0x000000ea0900720c */ /* 0x000fe20004f21270 */
[----:B------:R-:W1:Y:S01]  /*97260*/  LDC R102, c[0x0][0x228] ;  /* 0x00008a00ff667b82 */ /* 0x000e620000000800 */
[----:B------:R-:W-:Y:S01]  /*97270*/  IADD3 R11, R6, 0x89, RZ ;  /* 0x00000089060b7810 */ /* 0x000fe20007ffe0ff */
[----:B------:R-:W-:-:S06]  /*97280*/  IMAD.WIDE R238, R8, 0x4, R4 ;  /* 0x0000000408ee7825 */ /* 0x000fcc00078e0204 */
[----:B------:R-:W1:Y:S01]  /*97290*/  LDC.64 R234, c[0x0][0x228] ;  /* 0x00008a00ffea7b82 */ /* 0x000e620000000a00 */
[----:B----4-:R4:W-:Y:S01]  /*972a0*/  @P4 STG.E desc[UR60][R242.64], R145 ;  /* 0x00000091f2004986 */ /* 0x0109e2000c10193c */
[----:B------:R-:W-:Y:S01]  /*972b0*/  ISETP.LT.AND P4, PT, R9, R230, !P6 ;  /* 0x000000e60900720c */ /* 0x000fe20007781270 */
[----:B------:R-:W-:Y:S01]  /*972c0*/  IMAD.WIDE R230, R8, 0x4, R2 ;  /* 0x0000000408e67825 */ /* 0x000fe200078e0202 */
[----:B------:R-:W-:-:S04]  /*972d0*/  ISETP.LT.AND P6, PT, R7, R100, !P6 ;  /* 0x000000640700720c */ /* 0x000fc800077c1270 */
[----:B------:R-:W2:Y:S01]  /*972e0*/  LDC R100, c[0x0][0x228] ;  /* 0x00008a00ff647b82 */ /* 0x000ea20000000800 */
[----:B------:R-:W-:Y:S01]  /*972f0*/  IMAD.IADD R8, R8, 0x1, R0 ;  /* 0x0000000108087824 */ /* 0x000fe200078e0200 */
[----:B----4-:R-:W4:Y:S04]  /*97300*/  LDL.LU R145, [R1+0x91c] ;  /* 0x00091c0001917983 */ /* 0x010f280000300800 */
[----:B---3--:R3:W-:Y:S01]  /*97310*/  @P5 STG.E desc[UR60][R230.64], R188 ;  /* 0x000000bce6005986 */ /* 0x0087e2000c10193c */
[----:B------:R-:W-:Y:S01]  /*97320*/  ISETP.GE.AND P5, PT, R11, R227, PT ;  /* 0x000000e30b00720c */ /* 0x000fe20003fa6270 */
[----:B------:R-:W-:Y:S02]  /*97330*/  VIADD R11, R6, 0x8a ;  /* 0x0000008a060b7836 */ /* 0x000fe40000000000 */
        /* <DEDUP_REMOVED lines=10> */
[----:B------:R-:W-:Y:S02]  /*973e0*/  IADD3 R8, R8, R0, RZ ;  /* 0x0000000008087210 */ /* 0x000fe40007ffe0ff */
[C---:B------:R-:W-:Y:S01]  /*973f0*/  ISETP.LT.AND P5, PT, R9.reuse, R226, !P5 ;  /* 0x000000e20900720c */ /* 0x040fe20006fa1270 */
[----:B------:R1:W-:Y:S01]  /*97400*/  @P4 STG.E desc[UR60][R242.64], R233 ;  /* 0x000000e9f2004986 */ /* 0x0003e2000c10193c */
[----:B------:R-:W-:-:S03]  /*97410*/  ISETP.LT.AND P4, PT, R9, R222, !P6 ;  /* 0x000000de0900720c */ /* 0x000fc60007781270 */
[----:B-1----:R-:W3:Y:S01]  /*97420*/  LDL.LU R237, [R1+0xc80] ;  /* 0x000c800001ed7983 */ /* 0x002ee20000300800 */
[----:B------:R-:W-:Y:S01]  /*97430*/  IMAD.WIDE R222, R8, 0x4, R2 ;  /* 0x0000000408de7825 */ /* 0x000fe200078e0202 */
[----:B------:R-:W-:Y:S01]  /*97440*/  ISETP.LT.AND P6, PT, R7, R82, !P6 ;  /* 0x000000520700720c */ /* 0x000fe200077c1270 */
[----:B------:R-:W1:Y:S01]  /*97450*/  LDC.64 R226, c[0x0][0x228] ;  /* 0x00008a00ffe27b82 */ /* 0x000e620000000a00 */
[----:B------:R-:W3:Y:S01]  /*97460*/  LDL.LU R233, [R1+0x920] ;  /* 0x0009200001e97983 */ /* 0x000ee20000300800 */
[----:B------:R-:W-:Y:S02]  /*97470*/  VIADD R11, R6, 0x8b ;  /* 0x0000008b060b7836 */ /* 0x000fe40000000000 */
[C---:B------:R-:W-:Y:S01]  /*97480*/  IMAD.WIDE R238, R8.reuse, 0x4, R4 ;  /* 0x0000000408ee7825 */ /* 0x040fe200078e0204 */
[----:B------:R2:W-:Y:S03]  /*97490*/  @P1 STG.E desc[UR60][R222.64], R229 ;  /* 0x000000e5de001986 */ /* 0x0005e6000c10193c */
[----:B------:R-:W1:Y:S01]  /*974a0*/  LDC R82, c[0x0][0x228] ;  /* 0x00008a00ff527b82 */ /* 0x000e620000000800 */
[----:B------:R-:W-:Y:S01]  /*974b0*/  IMAD.IADD R8, R8, 0x1, R0 ;  /* 0x0000000108087824 */ /* 0x000fe200078e0200 */
[----:B------:R-:W-:Y:S01]  /*974c0*/  ISETP.GE.AND P1, PT, R11, R235, PT ;  /* 0x000000eb0b00720c */ /* 0x000fe20003f26270 */
[----:B--2---:R2:W-:Y:S04]  /*974d0*/  @P5 STG.E desc[UR60][R238.64], R225 ;  /* 0x000000e1ee005986 */ /* 0x0045e8000c10193c */
[----:B------:R-:W3:Y:S01]  /*974e0*/  LDL.LU R229, [R1+0x520] ;  /* 0x0005200001e57983 */ /* 0x000ee20000300800 */
[----:B------:R-:W-:Y:S01]  /*974f0*/  IADD3 R11, R6, 0x8c, RZ ;  /* 0x0000008c060b7810 */ /* 0x000fe20007ffe0ff */
[----:B------:R-:W1:Y:S01]  /*97500*/  LDC.64 R222, c[0x0][0x228] ;  /* 0x00008a00ffde7b82 */ /* 0x000e620000000a00 */
[----:B--2---:R-:W-:Y:S01]  /*97510*/  IMAD.WIDE R238, R8, 0x4, R2 ;  /* 0x0000000408ee7825 */ /* 0x004fe200078e0202 */
[----:B------:R-:W2:Y:S01]  /*97520*/  LDL.LU R225, [R1+0x120] ;  /* 0x0001200001e17983 */ /* 0x000ea20000300800 */
[----:B------:R-:W-:-:S02]  /*97530*/  ISETP.LT.AND P5, PT, R7, R102, !P1 ;  /* 0x000000660700720c */ /* 0x000fc40004fa1270 */
[C---:B------:R-:W-:Y:S01]  /*97540*/  IMAD.WIDE R242, R8.reuse, 0x4, R4 ;  /* 0x0000000408f27825 */ /* 0x040fe200078e0204 */
[----:B------:R1:W-:Y:S01]  /*97550*/  @P6 STG.E desc[UR60][R238.64], R251 ;  /* 0x000000fbee006986 */ /* 0x0003e2000c10193c */
[----:B------:R-:W-:Y:S01]  /*97560*/  ISETP.GE.AND P6, PT, R11, R231, PT ;  /* 0x000000e70b00720c */ /* 0x000fe20003fc6270 */
[----:B------:R-:W1:Y:S01]  /*97570*/  LDC R102, c[0x0][0x228] ;  /* 0x00008a00ff667b82 */ /* 0x000e620000000800 */
[----:B------:R-:W-:Y:S01]  /*97580*/  IMAD.IADD R8, R8, 0x1, R0 ;  /* 0x0000000108087824 */ /* 0x000fe200078e0200 */
        /* <DEDUP_REMOVED lines=8> */
[C---:B------:R-:W-:Y:S01]  /*97610*/  IMAD.WIDE R238, R8.reuse, 0x4, R4 ;  /* 0x0000000408ee7825 */ /* 0x040fe200078e0204 */
[----:B------:R-:W-:Y:S02]  /*97620*/  IADD3 R8, R8, R0, RZ ;  /* 0x0000000008087210 */ /* 0x000fe40007ffe0ff */
[----:B------:R1:W-:Y:S01]  /*97630*/  @P5 STG.E desc[UR60][R230.64], R249 ;  /* 0x000000f9e6005986 */ /* 0x0003e2000c10193c */
[----:B------:R-:W-:Y:S02]  /*97640*/  VIADD R11, R6, 0x8d ;  /* 0x0000008d060b7836 */ /* 0x000fe40000000000 */
[----:B------:R-:W4:Y:S01]  /*97650*/  LDC R100, c[0x0][0x228] ;  /* 0x00008a00ff647b82 */ /* 0x000f220000000800 */
[----:B------:R1:W-:Y:S02]  /*97660*/  @P1 STG.E desc[UR60][R238.64], R248 ;  /* 0x000000f8ee001986 */ /* 0x0003e4000c10193c */
[----:B------:R-:W-:-:S02]  /*97670*/  ISETP.GE.AND P5, PT, R11, R227, PT ;  /* 0x000000e30b00720c */ /* 0x000fc40003fa6270 */
[----:B-1----:R-:W2:Y:S01]  /*97680*/  LDL.LU R249, [R1+0x524] ;  /* 0x0005240001f97983 */ /* 0x002ea20000300800 */
[----:B------:R-:W-:Y:S02]  /*97690*/  VIADD R11, R6, 0x8e ;  /* 0x0000008e060b7836 */ /* 0x000fe40000000000 */
[----:B------:R-:W1:Y:S01]  /*976a0*/  LDC.64 R230, c[0x0][0x228] ;  /* 0x00008a00ffe67b82 */ /* 0x000e620000000a00 */
[C---:B------:R-:W-:Y:S01]  /*976b0*/  IMAD.WIDE R238, R8.reuse, 0x4, R2 ;  /* 0x0000000408ee7825 */ /* 0x040fe200078e0202 */
[----:B------:R-:W2:Y:S01]  /*976c0*/  LDL.LU R248, [R1+0x124] ;  /* 0x0001240001f87983 */ /* 0x000ea20000300800 */
[----:B------:R-:W-:Y:S02]  /*976d0*/  ISETP.LT.AND P1, PT, R7, R104, !P5 ;  /* 0x000000680700720c */ /* 0x000fe40006f21270 */
[C---:B------:R-:W-:Y:S01]  /*976e0*/  IMAD.WIDE R242, R8.reuse, 0x4, R4 ;  /* 0x0000000408f27825 */ /* 0x040fe200078e0204 */
[----:B------:R1:W-:Y:S01]  /*976f0*/  @P6 STG.E desc[UR60][R238.64], R198 ;  /* 0x000000c6ee006986 */ /* 0x0003e2000c10193c */
[----:B------:R-:W-:Y:S01]  /*97700*/  ISETP.LT.AND P5, PT, R9, R226, !P5 ;  /* 0x000000e20900720c */ /* 0x000fe20006fa1270 */
[----:B------:R-:W3:Y:S01]  /*97710*/  LDC R104, c[0x0][0x228] ;  /* 0x00008a00ff687b82 */ /* 0x000ee20000000800 */
[----:B------:R-:W-:Y:S01]  /*97720*/  ISETP.GE.AND P6, PT, R11, R223, PT ;  /* 0x000000df0b00720c */ /* 0x000fe20003fc6270 */
[----:B------:R-:W-:Y:S01]  /*97730*/  IMAD.IADD R8, R8, 0x1, R0 ;  /* 0x0000000108087824 */ /* 0x000fe200078e0200 */
[----:B------:R1:W-:Y:S02]  /*97740*/  @P4 STG.E desc[UR60][R242.64], R199 ;  /* 0x000000c7f2004986 */ /* 0x0003e4000c10193c */
[----:B------:R-:W-:-:S02]  /*97750*/  ISETP.LT.AND P4, PT, R9, R222, !P6 ;  /* 0x000000de0900720c */ /* 0x000fc40007781270 */
[----:B-1----:R-:W2:Y:S01]  /*97760*/  LDL.LU R198, [R1+0xc88] ;  /* 0x000c880001c67983 */ /* 0x002ea20000300800 */
[----:B------:R-:W-:Y:S01]  /*97770*/  ISETP.LT.AND P6, PT, R7, R82, !P6 ;  /* 0x000000520700720c */ /* 0x000fe200077c1270 */
[----:B------:R-:W-:Y:S01]  /*97780*/  IMAD.WIDE R222, R8, 0x4, R2 ;  /* 0x0000000408de7825 */ /* 0x000fe200078e0202 */
[----:B------:R-:W-:Y:S01]  /*97790*/  IADD3 R11, R6, 0x8f, RZ ;  /* 0x0000008f060b7810 */ /* 0x000fe20007ffe0ff */
[----:B------:R-:W1:Y:S01]  /*977a0*/  LDC.64 R226, c[0x0][0x228] ;  /* 0x00008a00ffe27b82 */ /* 0x000e620000000a00 */
[----:B------:R-:W2:Y:S01]  /*977b0*/  LDL.LU R199, [R1+0x928] ;  /* 0x0009280001c77983 */ /* 0x000ea20000300800 */
[----:B------:R-:W-:-:S04]  /*977c0*/  IMAD.WIDE R238, R8, 0x4, R4 ;  /* 0x0000000408ee7825 */ /* 0x000fc800078e0204 */
[----:B------:R-:W-:Y:S01]  /*977d0*/  IMAD.IADD R8, R8, 0x1, R0 ;  /* 0x0000000108087824 */ /* 0x000fe200078e0200 */
[----:B------:R1:W-:Y:S01]  /*977e0*/  @P1 STG.E desc[UR60][R222.64], R146 ;  /* 0x00000092de001986 */ /* 0x0003e2000c10193c */
[----:B------:R-:W3:Y:S03]  /*977f0*/  LDC R82, c[0x0][0x228] ;  /* 0x00008a00ff527b82 */ /* 0x000ee60000000800 */
        /* <DEDUP_REMOVED lines=12> */
[----:B------:R-:W1:Y:S01]  /*978c0*/  LDC R102, c[0x0][0x228] ;  /* 0x00008a00ff667b82 */ /* 0x000e620000000800 */
[----:B------:R-:W-:Y:S02]  /*978d0*/  ISETP.LT.AND P1, PT, R9, R234, !P1 ;  /* 0x000000ea0900720c */ /* 0x000fe40004f21270 */
[----:B------:R-:W-:Y:S01]  /*978e0*/  IADD3 R8, R8, R0, RZ ;  /* 0x0000000008087210 */ /* 0x000fe20007ffe0ff */
[----:B------:R-:W-:-:S04]  /*978f0*/  VIADD R11, R6, 0x91 ;  /* 0x00000091060b7836 */ /* 0x000fc80000000000 */
[C---:B------:R-:W-:Y:S01]  /*97900*/  IMAD.WIDE R238, R8.reuse, 0x4, R4 ;  /* 0x0000000408ee7825 */ /* 0x040fe200078e0204 */
        /* <DEDUP_REMOVED lines=9> */
[----:B------:R-:W-:-:S03]  /*979a0*/  ISETP.GE.AND P5, PT, R11, R227, PT ;  /* 0x000000e30b00720c */ /* 0x000fc60003fa6270 */
[----:B------:R1:W-:Y:S01]  /*979b0*/  @P1 STG.E desc[UR60][R238.64], R189 ;  /* 0x000000bdee001986 */ /* 0x0003e2000c10193c */
[----:B------:R-:W-:-:S03]  /*979c0*/  IADD3 R11, R6, 0x92, RZ ;  /* 0x00000092060b7810 */ /* 0x000fc60007ffe0ff */
[----:B---3--:R-:W3:Y:S01]  /*979d0*/  LDL.LU R188, [R1+0x52c] ;  /* 0x00052c0001bc7983 */ /* 0x008ee20000300800 */
[----:B------:R-:W-:Y:S01]  /*979e0*/  ISETP.LT.AND P1, PT, R7, R104, !P5 ;  /* 0x000000680700720c */ /* 0x000fe20006f21270 */
[----:B------:R-:W2:Y:S02]  /*979f0*/  LDC.64 R230, c[0x0][0x228] ;  /* 0x00008a00ffe67b82 */ /* 0x000ea40000000a00 */
        /* <DEDUP_REMOVED lines=17> */
[----:B------:R2:W-:Y:S01]  /*97b10*/  @P1 STG.E desc[UR60][R222.64], R229 ;  /* 0x000000e5de001986 */ /* 0x0005e2000c10193c */
[----:B------:R-:W-:Y:S02]  /*97b20*/  IADD3 R8, R8, R0, RZ ;  /* 0x0000000008087210 */ /* 0x000fe40007ffe0ff */
[----:B------:R-:W1:Y:S01]  /*97b30*/  LDC R82, c[0x0][0x228] ;  /* 0x00008a00ff527b82 */ /* 0x000e620000000800 */
[----:B------:R-:W-:Y:S01]  /*97b40*/  ISETP.GE.AND P1, PT, R11, R235, PT ;  /* 0x000000eb0b00720c */ /* 0x000fe20003f26270 */
[----:B------:R-:W-:Y:S01]  /*97b50*/  VIADD R11, R6, 0x94 ;  /* 0x00000094060b7836 */ /* 0x000fe20000000000 */
[----:B--2---:R2:W-:Y:S04]  /*97b60*/  @P5 STG.E desc[UR60][R238.64], R225 ;  /* 0x000000e1ee005986 */ /* 0x0045e8000c10193c */
        /* <DEDUP_REMOVED lines=18> */
[----:B------:R-:W1:Y:S01]  /*97c90*/  LDC.64 R234, c[0x0][0x228] ;  /* 0x00008a00ffea7b82 */ /* 0x000e620000000a00 */
[----:B------:R-:W2:Y:S01]  /*97ca0*/  LDL.LU R250, [R1+0xc94] ;  /* 0x000c940001fa7983 */ /* 0x000ea20000300800 */
[----:B------:R-:W-:-:S03]  /*97cb0*/  IMAD.IADD R8, R8, 0x1, R0 ;  /* 0x0000000108087824 */ /* 0x000fc600078e0200 */
[----:B------:R1:W-:Y:S01]  /*97cc0*/  @P5 STG.E desc[UR60][R230.64], R249 ;  /* 0x000000f9e6005986 */ /* 0x0003e2000c10193c */
[----:B------:R-:W-:Y:S01]  /*97cd0*/  ISETP.GE.AND P5, PT, R11, R227, PT ;  /* 0x000000e30b00720c */ /* 0x000fe20003fa6270 */
[----:B------:R-:W-:Y:S01]  /*97ce0*/  VIADD R11, R6, 0x96 ;  /* 0x00000096060b7836 */ /* 0x000fe20000000000 */
[----:B------:R-:W4:Y:S01]  /*97cf0*/  LDC R100, c[0x0][0x228] ;  /* 0x00008a00ff647b82 */ /* 0x000f220000000800 */
[----:B------:R1:W-:Y:S04]  /*97d00*/  @P1 STG.E desc[UR60][R238.64], R248 ;  /* 0x000000f8ee001986 */ /* 0x0003e8000c10193c */
[----:B-1----:R-:W2:Y:S01]  /*97d10*/  LDL.LU R249, [R1+0x134] ;  /* 0x0001340001f97983 */ /* 0x002ea20000300800 */
[----:B------:R-:W-:Y:S01]  /*97d20*/  ISETP.LT.AND P1, PT, R7, R104, !P5 ;  /* 0x000000680700720c */ /* 0x000fe20006f21270 */
[C---:B------:R-:W-:Y:S01]  /*97d30*/  IMAD.WIDE R242, R8.reuse, 0x4, R4 ;  /* 0x0000000408f27825 */ /* 0x040fe200078e0204 */
[----:B------:R-:W1:Y:S03]  /*97d40*/  LDC.64 R230, c[0x0][0x228] ;  /* 0x00008a00ffe67b82 */ /* 0x000e660000000a00 */
[----:B------:R-:W-:Y:S01]  /*97d50*/  IMAD.WIDE R238, R8, 0x4, R2 ;  /* 0x0000000408ee7825 */ /* 0x000fe200078e0202 */
[----:B------:R-:W2:Y:S01]  /*97d60*/  LDL.LU R248, [R1+0x534] ;  /* 0x0005340001f87983 */ /* 0x000ea20000300800 */
[----:B------:R-:W-:-:S03]  /*97d70*/  ISETP.LT.AND P5, PT, R9, R226, !P5 ;  /* 0x000000e20900720c */ /* 0x000fc60006fa1270 */
[----:B------:R1:W-:Y:S01]  /*97d80*/  @P6 STG.E desc[UR60][R238.64], R198 ;  /* 0x000000c6ee006986 */ /* 0x0003e2000c10193c */
[----:B------:R-:W-:Y:S01]  /*97d90*/  ISETP.GE.AND P6, PT, R11, R223, PT ;  /* 0x000000df0b00720c */ /* 0x000fe20003fc6270 */
[----:B------:R-:W3:Y:S01]  /*97da0*/  LDC.64 R226, c[0x0][0x228] ;  /* 0x00008a00ffe27b82 */ /* 0x000ee20000000a00 */
[----:B------:R-:W-:Y:S01]  /*97db0*/  IADD3 R8, R8, R0, RZ ;  /* 0x0000000008087210 */ /* 0x000fe20007ffe0ff */
[----:B------:R1:W-:Y:S01]  /*97dc0*/  @P4 STG.E desc[UR60][R242.64], R199 ;  /* 0x000000c7f2004986 */ /* 0x0003e2000c10193c */
[----:B------:R-:W-:Y:S02]  /*97dd0*/  ISETP.LT.AND P4, PT, R9, R222, !P6 ;  /* 0x000000de0900720c */ /* 0x000fe40007781270 */
[----:B------:R-:W-:-:S03]  /*97de0*/  ISETP.LT.AND P6, PT, R7, R82, !P6 ;  /* 0x000000520700720c */ /* 0x000fc600077c1270 */
[----:B------:R-:W3:Y:S01]  /*97df0*/  LDC R104, c[0x0][0x228] ;  /* 0x00008a00ff687b82 */ /* 0x000ee20000000800 */
[----:B-1----:R-:W2:Y:S01]  /*97e00*/  LDL.LU R198, [R1+0x938] ;  /* 0x0009380001c67983 */ /* 0x002ea20000300800 */
[----:B------:R-:W-:-:S03]  /*97e10*/  IMAD.WIDE R222, R8, 0x4, R2 ;  /* 0x0000000408de7825 */ /* 0x000fc600078e0202 */
[----:B------:R-:W2:Y:S01]  /*97e20*/  LDL.LU R199, [R1+0xc98] ;  /* 0x000c980001c77983 */ /* 0x000ea20000300800 */
[C---:B------:R-:W-:Y:S02]  /*97e30*/  IMAD.WIDE R238, R8.reuse, 0x4, R4 ;  /* 0x0000000408ee7825 */ /* 0x040fe400078e0204 */
[----:B------:R-:W1:Y:S02]  /*97e40*/  LDC R82, c[0x0][0x228] ;  /* 0x00008a00ff527b82 */ /* 0x000e640000000800 */
[----:B------:R-:W-:Y:S01]  /*97e50*/  IMAD.IADD R8, R8, 0x1, R0 ;  /* 0x0000000108087824 */ /* 0x000fe200078e0200 */
        /* <DEDUP_REMOVED lines=33> */
[C---:B------:R-:W-:Y:S01]  /*98070*/  IMAD.WIDE R242, R8.reuse, 0x4, R4 ;  /* 0x0000000408f27825 */ /* 0x040fe200078e0204 */
[----:B------:R-:W2:Y:S03]  /*98080*/  LDC.64 R230, c[0x0][0x228] ;  /* 0x00008a00ffe67b82 */ /* 0x000ea60000000a00 */
[C---:B-1----:R-:W-:Y:S01]  /*98090*/  IMAD.WIDE R238, R8.reuse, 0x4, R2 ;  /* 0x0000000408ee7825 */ /* 0x042fe200078e0202 */
[----:B------:R-:W3:Y:S03]  /*980a0*/  LDL.LU R189, [R1+0x53c] ;  /* 0x00053c0001bd7983 */ /* 0x000ee60000300800 */
[----:B------:R-:W-:Y:S01]  /*980b0*/  IMAD.IADD R8, R8, 0x1, R0 ;  /* 0x0000000108087824 */ /* 0x000fe200078e0200 */
[----:B------:R-:W1:Y:S01]  /*980c0*/  LDC R104, c[0x0][0x228] ;  /* 0x00008a00ff687b82 */ /* 0x000e620000000800 */
[----:B------:R2:W-:Y:S01]  /*980d0*/  @P6 STG.E desc[UR60][R238.64], R237 ;  /* 0x000000edee006986 */ /* 0x0005e2000c10193c */
[----:B------:R-:W-:-:S02]  /*980e0*/  ISETP.GE.AND P6, PT, R11, R223, PT ;  /* 0x000000df0b00720c */ /* 0x000fc40003fc6270 */
[C---:B------:R-:W-:Y:S01]  /*980f0*/  ISETP.LT.AND P5, PT, R9.reuse, R226, !P5 ;  /* 0x000000e20900720c */ /* 0x040fe20006fa1270 */
[----:B------:R2:W-:Y:S01]  /*98100*/  @P4 STG.E desc[UR60][R242.64], R233 ;  /* 0x000000e9f2004986 */ /* 0x0005e2000c10193c */
[----:B------:R-:W-:Y:S01]  /*98110*/  ISETP.LT.AND P4, PT, R9, R222, !P6 ;  /* 0x000000de0900720c */ /* 0x000fe20007781270 */
[C---:B------:R-:W-:Y:S02]  /*98120*/  IMAD.WIDE R222, R8.reuse, 0x4, R2 ;  /* 0x0000000408de7825 */ /* 0x040fe400078e0202 */
[----:B--2---:R-:W2:Y:S01]  /*98130*/  LDL.LU R237, [R1+0x940] ;  /* 0x0009400001ed7983 */ /* 0x004ea20000300800 */
[----:B------:R-:W-:Y:S01]  /*98140*/  ISETP.LT.AND P6, PT, R7, R82, !P6 ;  /* 0x000000520700720c */ /* 0x000fe200077c1270 */
[----:B------:R-:W-:Y:S01]  /*98150*/  IMAD.WIDE R238, R8, 0x4, R4 ;  /* 0x0000000408ee7825 */ /* 0x000fe200078e0204 */
[----:B------:R-:W-:Y:S01]  /*98160*/  IADD3 R11, R6, 0x9b, RZ ;  /* 0x0000009b060b7810 */ /* 0x000fe20007ffe0ff */
[----:B------:R-:W1:Y:S01]  /*98170*/  LDC.64 R226, c[0x0][0x228] ;  /* 0x00008a00ffe27b82 */ /* 0x000e620000000a00 */
[----:B------:R-:W2:Y:S04]  /*98180*/  LDL.LU R233, [R1+0xca0] ;  /* 0x000ca00001e97983 */ /* 0x000ea80000300800 */
[----:B------:R1:W-:Y:S01]  /*98190*/  @P1 STG.E desc[UR60][R222.64], R229 ;  /* 0x000000e5de001986 */ /* 0x0003e2000c10193c */
[----:B------:R-:W-:Y:S01]  /*981a0*/  IMAD.IADD R8, R8, 0x1, R0 ;  /* 0x0000000108087824 */ /* 0x000fe200078e0200 */
[----:B------:R-:W-:Y:S01]  /*981b0*/  ISETP.GE.AND P1, PT, R11, R235, PT ;  /* 0x000000eb0b00720c */ /* 0x000fe20003f26270 */
[----:B------:R-:W-:Y:S01]  /*981c0*/  VIADD R11, R6, 0x9c ;  /* 0x0000009c060b7836 */ /* 0x000fe20000000000 */
[----:B------:R-:W1:Y:S02]  /*981d0*/  LDC R82, c[0x0][0x228] ;  /* 0x00008a00ff527b82 */ /* 0x000e640000000800 */
[----:B-1----:R-:W2:Y:S06]  /*981e0*/  LDL.LU R229, [R1+0x540] ;  /* 0x0005400001e57983 */ /* 0x002eac0000300800 */
[----:B------:R-:W1:Y:S01]  /*981f0*/  LDC.64 R222, c[0x0][0x228] ;  /* 0x00008a00ffde7b82 */ /* 0x000e620000000a00 */
[----:B------:R1:W-:Y:S01]  /*98200*/  @P5 STG.E desc[UR60][R238.64], R225 ;  /* 0x000000e1ee005986 */ /* 0x0003e2000c10193c */
[----:B------:R-:W-:Y:S01]  /*98210*/  ISETP.LT.AND P5, PT, R7, R102, !P1 ;  /* 0x000000660700720c */ /* 0x000fe20004fa1270 */
[----:B------:R-:W-:Y:S01]  /*98220*/  IMAD.WIDE R242, R8, 0x4, R4 ;  /* 0x0000000408f27825 */ /* 0x000fe200078e0204 */
[----:B------:R-:W-:-:S04]  /*98230*/  ISETP.LT.AND P1, PT, R9, R234, !P1 ;  /* 0x000000ea0900720c */ /* 0x000fc80004f21270 */
[----:B------:R-:W1:Y:S02]  /*98240*/  LDC R102, c[0x0][0x228] ;  /* 0x00008a00ff667b82 */ /* 0x000e640000000800 */
[----:B-1----:R-:W2:Y:S01]  /*98250*/  LDL.LU R225, [R1+0x140] ;  /* 0x0001400001e17983 */ /* 0x002ea20000300800 */
[C---:B------:R-:W-:Y:S01]  /*98260*/  IMAD.WIDE R238, R8.reuse, 0x4, R2 ;  /* 0x0000000408ee7825 */ /* 0x040fe200078e0202 */
[----:B------:R-:W-:-:S04]  /*98270*/  IADD3 R8, R8, R0, RZ ;  /* 0x0000000008087210 */ /* 0x000fc80007ffe0ff */
[----:B------:R1:W-:Y:S01]  /*98280*/  @P6 STG.E desc[UR60][R238.64], R251 ;  /* 0x000000fbee006986 */ /* 0x0003e2000c10193c */
[----:B------:R-:W-:Y:S01]  /*98290*/  ISETP.GE.AND P6, PT, R11, R231, PT ;  /* 0x000000e70b00720c */ /* 0x000fe20003fc6270 */
[C---:B------:R-:W-:Y:S02]  /*982a0*/  IMAD.WIDE R234, R8.reuse, 0x4, R2 ;  /* 0x0000000408ea7825 */ /* 0x040fe400078e0202 */
[----:B------:R1:W-:Y:S01]  /*982b0*/  @P4 STG.E desc[UR60][R242.64], R250 ;  /* 0x000000faf2004986 */ /* 0x0003e2000c10193c */
[----:B------:R-:W-:Y:S02]  /*982c0*/  ISETP.LT.AND P4, PT, R9, R230, !P6 ;  /* 0x000000e60900720c */ /* 0x000fe40007781270 */
[----:B------:R-:W-:Y:S01]  /*982d0*/  ISETP.LT.AND P6, PT, R7, R100, !P6 ;  /* 0x000000640700720c */ /* 0x000fe200077c1270 */
[----:B-1----:R-:W2:Y:S01]  /*982e0*/  LDL.LU R251, [R1+0x944] ;  /* 0x0009440001fb7983 */ /* 0x002ea20000300800 */
[----:B------:R-:W-:Y:S01]  /*982f0*/  IMAD.WIDE R238, R8, 0x4, R4 ;  /* 0x0000000408ee7825 */ /* 0x000fe200078e0204 */
[----:B------:R-:W1:Y:S02]  /*98300*/  LDC.64 R230, c[0x0][0x228] ;  /* 0x00008a00ffe67b82 */ /* 0x000e640000000a00 */
[----:B------:R-:W2:Y:S01]  /*98310*/  LDL.LU R250, [R1+0xca4] ;  /* 0x000ca40001fa7983 */ /* 0x000ea20000300800 */
[----:B------:R-:W-:-:S03]  /*98320*/  VIADD R11, R6, 0x9d ;  /* 0x0000009d060b7836 */ /* 0x000fc60000000000 */
[----:B------:R1:W-:Y:S01]  /*98330*/  @P5 STG.E desc[UR60][R234.64], R249 ;  /* 0x000000f9ea005986 */ /* 0x0003e2000c10193c */
[----:B------:R-:W-:Y:S01]  /*98340*/  IMAD.IADD R8, R8, 0x1, R0 ;  /* 0x0000000108087824 */ /* 0x000fe200078e0200 */
[----:B------:R-:W-:Y:S01]  /*98350*/  ISETP.GE.AND P5, PT, R11, R227, PT ;  /* 0x000000e30b00720c */ /* 0x000fe20003fa6270 */
[----:B------:R-:W4:Y:S01]  /*98360*/  LDC R100, c[0x0][0x228] ;  /* 0x00008a00ff647b82 */ /* 0x000f220000000800 */
[----:B------:R1:W-:Y:S01]  /*98370*/  @P1 STG.E desc[UR60][R238.64], R248 ;  /* 0x000000f8ee001986 */ /* 0x0003e2000c10193c */
[----:B------:R-:W-:-:S03]  /*98380*/  IADD3 R11, R6, 0x9e, RZ ;  /* 0x0000009e060b7810 */ /* 0x000fc60007ffe0ff */
[----:B-1----:R-:W2:Y:S03]  /*98390*/  LDL.LU R249, [R1+0x544] ;  /* 0x0005440001f97983 */ /* 0x002ea60000300800 */
[----:B------:R-:W1:Y:S01]  /*983a0*/  LDC.64 R234, c[0x0][0x228] ;  /* 0x00008a00ffea7b82 */ /* 0x000e620000000a00 */
[C---:B------:R-:W-:Y:S01]  /*983b0*/  IMAD.WIDE R238, R8.reuse, 0x4, R2 ;  /* 0x0000000408ee7825 */ /* 0x040fe200078e0202 */
[----:B------:R-:W2:Y:S01]  /*983c0*/  LDL.LU R248, [R1+0x144] ;  /* 0x0001440001f87983 */ /* 0x000ea20000300800 */
[----:B------:R-:W-:Y:S02]  /*983d0*/  ISETP.LT.AND P1, PT, R7, R104, !P5 ;  /* 0x000000680700720c */ /* 0x000fe40006f21270 */
[C---:B------:R-:W-:Y:S01]  /*983e0*/  IMAD.WIDE R242, R8.reuse, 0x4, R4 ;  /* 0x0000000408f27825 */ /* 0x040fe200078e0204 */
[----:B------:R1:W-:Y:S01]  /*983f0*/  @P6 STG.E desc[UR60][R238.64], R198 ;  /* 0x000000c6ee006986 */ /* 0x0003e2000c10193c */
[----:B------:R-:W-:Y:S01]  /*98400*/  ISETP.GE.AND P6, PT, R11, R223, PT ;  /* 0x000000df0b00720c */ /* 0x000fe20003fc6270 */
[----:B------:R-:W3:Y:S01]  /*98410*/  LDC R104, c[0x0][0x228] ;  /* 0x00008a00ff687b82 */ /* 0x000ee20000000800 */
[----:B------:R-:W-:Y:S01]  /*98420*/  IMAD.IADD R11, R8, 0x1, R0 ;  /* 0x00000001080b7824 */ /* 0x000fe200078e0200 */
[----:B------:R1:W-:Y:S01]  /*98430*/  @P4 STG.E desc[UR60][R242.64], R199 ;  /* 0x000000c7f2004986 */ /* 0x0003e2000c10193c */
[----:B------:R-:W-:-:S02]  /*98440*/  ISETP.LT.AND P5, PT, R9, R226, !P5 ;  /* 0x000000e20900720c */ /* 0x000fc40006fa1270 */
[----:B------:R-:W-:Y:S01]  /*98450*/  ISETP.LT.AND P4, PT, R9, R222, !P6 ;  /* 0x000000de0900720c */ /* 0x000fe20007781270 */
[----:B-1----:R-:W2:Y:S01]  /*98460*/  LDL.LU R198, [R1+0x948] ;  /* 0x0009480001c67983 */ /* 0x002ea20000300800 */
[----:B------:R-:W-:Y:S01]  /*98470*/  ISETP.LT.AND P6, PT, R7, R82, !P6 ;  /* 0x000000520700720c */ /* 0x000fe200077c1270 */
[C---:B------:R-:W-:Y:S01]  /*98480*/  IMAD.WIDE R238, R11.reuse, 0x4, R2 ;  /* 0x000000040bee7825 */ /* 0x040fe200078e0202 */
[C---:B------:R-:W-:Y:S01]  /*98490*/  IADD3 R8, R11.reuse, R0, RZ ;  /* 0x000000000b087210 */ /* 0x040fe20007ffe0ff */
[----:B------:R-:W2:Y:S01]  /*984a0*/  LDL.LU R199, [R1+0xca8] ;  /* 0x000ca80001c77983 */ /* 0x000ea20000300800 */
[----:B------:R-:W1:Y:S01]  /*984b0*/  LDC.64 R222, c[0x0][0x228] ;  /* 0x00008a00ffde7b82 */ /* 0x000e620000000a00 */
[----:B------:R-:W-:Y:S02]  /*984c0*/  IMAD.WIDE R226, R11, 0x4, R4 ;  /* 0x000000040be27825 */ /* 0x000fe400078e0204 */
[----:B------:R1:W-:Y:S04]  /*984d0*/  @P1 STG.E desc[UR60][R238.64], R146 ;  /* 0x00000092ee001986 */ /* 0x0003e8000c10193c */
[----:B------:R1:W-:Y:S02]  /*984e0*/  @P5 STG.E desc[UR60][R226.64], R147 ;  /* 0x00000093e2005986 */ /* 0x0003e4000c10193c */
[----:B-1----:R-:W-:-:S02]  /*984f0*/  IMAD.WIDE R238, R8, 0x4, R2 ;  /* 0x0000000408ee7825 */ /* 0x002fc400078e0202 */
[----:B------:R-:W2:Y:S02]  /*98500*/  LDL.LU R146, [R1+0x548] ;  /* 0x0005480001927983 */ /* 0x000ea40000300800 */
[C---:B------:R-:W-:Y:S02]  /*98510*/  VIADD R82, R6.reuse, 0x9f ;  /* 0x0000009f06527836 */ /* 0x040fe40000000000 */
[----:B------:R-:W2:Y:S01]  /*98520*/  LDL.LU R147, [R1+0x148] ;  /* 0x0001480001937983 */ /* 0x000ea20000300800 */
[----:B------:R-:W-:Y:S01]  /*98530*/  VIADD R11, R6, 0xa0 ;  /* 0x000000a0060b7836 */ /* 0x000fe20000000000 */
[----:B------:R-:W1:Y:S02]  /*98540*/  LDC.64 R226, c[0x0][0x228] ;  /* 0x00008a00ffe27b82 */ /* 0x000e640000000a00 */
[----:B------:R1:W-:Y:S04]  /*98550*/  @P6 STG.E desc[UR60][R238.64], R144 ;  /* 0x00000090ee006986 */ /* 0x0003e8000c10193c */
[----:B-1----:R-:W2:Y:S01]  /*98560*/  LDL.LU R144, [R1+0x94c] ;  /* 0x00094c0001907983 */ /* 0x002ea20000300800 */
[----:B------:R-:W-:Y:S01]  /*98570*/  ISETP.GE.AND P1, PT, R82, R231, PT ;  /* 0x000000e75200720c */ /* 0x000fe20003f26270 */
[----:B------:R-:W-:-:S03]  /*98580*/  IMAD.WIDE R238, R8, 0x4, R4 ;  /* 0x0000000408ee7825 */ /* 0x000fc600078e0204 */
[----:B------:R-:W-:Y:S02]  /*98590*/  ISETP.LT.AND P5, PT, R7, R102, !P1 ;  /* 0x000000660700720c */ /* 0x000fe40004fa1270 */
[----:B------:R-:W-:Y:S01]  /*985a0*/  ISETP.GE.AND P6, PT, R11, R235, PT ;  /* 0x000000eb0b00720c */ /* 0x000fe20003fc6270 */
[----:B------:R-:W-:Y:S01]  /*985b0*/  IMAD.IADD R11, R8, 0x1, R0 ;  /* 0x00000001080b7824 */ /* 0x000fe200078e0200 */
[----:B------:R-:W-:Y:S01]  /*985c0*/  ISETP.LT.AND P1, PT, R9, R230, !P1 ;  /* 0x000000e60900720c */ /* 0x000fe20004f21270 */
[----:B------:R-:W1:Y:S01]  /*985d0*/  LDC R102, c[0x0][0x228] ;  /* 0x00008a00ff667b82 */ /* 0x000e620000000800 */
[----:B------:R-:W-:-:S07]  /*985e0*/  IADD3 R82, R6, 0xa1, RZ ;  /* 0x000000a106527810 */ /* 0x000fce0007ffe0ff */
[----:B------:R-:W1:Y:S01]  /*985f0*/  LDC.64 R230, c[0x0][0x228] ;  /* 0x00008a00ffe67b82 */ /* 0x000e620000000a00 */
[----:B------:R-:W-:-:S04]  /*98600*/  IMAD.IADD R8, R11, 0x1, R0 ;  /* 0x000000010b087824 */ /* 0x000fc800078e0200 */
[--C-:B------:R-:W-:Y:S01]  /*98610*/  IMAD.WIDE R242, R8, 0x4, R2.reuse ;  /* 0x0000000408f27825 */ /* 0x100fe200078e0202 */
[----:B----4-:R4:W-:Y:S01]  /*98620*/  @P4 STG.E desc[UR60][R238.64], R145 ;  /* 0x00000091ee004986 */ /* 0x0109e2000c10193c */
[----:B------:R-:W-:Y:S02]  /*98630*/  ISETP.LT.AND P4, PT, R7, R100, !P6 ;  /* 0x000000640700720c */ /* 0x000fe40007781270 */
[----:B------:R-:W1:Y:S01]  /*98640*/  LDC R100, c[0x0][0x228] ;  /* 0x00008a00ff647b82 */ /* 0x000e620000000800 */
[----:B----4-:R-:W-:Y:S01]  /*98650*/  IMAD.WIDE R238, R11, 0x4, R2 ;  /* 0x000000040bee7825 */ /* 0x010fe200078e0202 */
[----:B------:R-:W4:Y:S04]  /*98660*/  LDL.LU R145, [R1+0xcac] ;  /* 0x000cac0001917983 */ /* 0x000f280000300800 */
[----:B---3--:R3:W-:Y:S01]  /*98670*/  @P5 STG.E desc[UR60][R238.64], R188 ;  /* 0x000000bcee005986 */ /* 0x0087e2000c10193c */
[----:B------:R-:W-:-:S02]  /*98680*/  ISETP.GE.AND P5, PT, R82, R223, PT ;  /* 0x000000df5200720c */ /* 0x000fc40003fa6270 */
[----:B------:R-:W-:Y:S01]  /*98690*/  ISETP.LT.AND P6, PT, R9, R234, !P6 ;  /* 0x000000ea0900720c */ /* 0x000fe200077c1270 */
[----:B---3--:R-:W-:Y:S01]  /*986a0*/  IMAD.WIDE R238, R11, 0x4, R4 ;  /* 0x000000040bee7825 */ /* 0x008fe200078e0204 */
[----:B------:R-:W3:Y:S04]  /*986b0*/  LDL.LU R188, [R1+0x54c] ;  /* 0x00054c0001bc7983 */ /* 0x000ee80000300800 */
[----:B------:R1:W-:Y:S01]  /*986c0*/  @P1 STG.E desc[UR60][R238.64], R189 ;  /* 0x000000bdee001986 */ /* 0x0003e2000c10193c */
[----:B------:R-:W-:Y:S01]  /*986d0*/  ISETP.LT.AND P1, PT, R7, R104, !P5 ;  /* 0x000000680700720c */ /* 0x000fe20006f21270 */
[C---:B------:R-:W-:Y:S01]  /*986e0*/  IMAD.IADD R11, R8.reuse, 0x1, R0 ;  /* 0x00000001080b7824 */ /* 0x040fe200078e0200 */
[----:B------:R-:W-:Y:S01]  /*986f0*/  ISETP.LT.AND P5, PT, R9, R222, !P5 ;  /* 0x000000de0900720c */ /* 0x000fe20006fa1270 */
[----:B------:R-:W-:Y:S01]  /*98700*/  IMAD.WIDE R234, R8, 0x4, R4 ;  /* 0x0000000408ea7825 */ /* 0x000fe200078e0204 */
[----:B------:R-:W1:Y:S01]  /*98710*/  LDC.64 R222, c[0x0][0x228] ;  /* 0x00008a00ffde7b82 */ /* 0x000e620000000a00 */
[C---:B------:R-:W-:Y:S01]  /*98720*/  IADD3 R82, R6.reuse, 0xa2, RZ ;  /* 0x000000a206527810 */ /* 0x040fe20007ffe0ff */
[----:B--2---:R-:W-:Y:S01]  /*98730*/  @P4 STG.E desc[UR60][R242.64], R237 ;  /* 0x000000edf2004986 */ /* 0x004fe2000c10193c */
[----:B------:R-:W-:-:S02]  /*98740*/  VIADD R8, R6, 0xa3 ;  /* 0x000000a306087836 */ /* 0x000fc40000000000 */
[----:B------:R-:W-:Y:S01]  /*98750*/  ISETP.GE.AND P4, PT, R82, R227, PT ;  /* 0x000000e35200720c */ /* 0x000fe20003f86270 */
[----:B-1----:R-:W-:Y:S02]  /*98760*/  IMAD.WIDE R238, R11, 0x4, R2 ;  /* 0x000000040bee7825 */ /* 0x002fe400078e0202 */
[----:B------:R-:W1:Y:S01]  /*98770*/  LDC R104, c[0x0][0x228] ;  /* 0x00008a00ff687b82 */ /* 0x000e620000000800 */
[----:B------:R2:W-:Y:S01]  /*98780*/  @P6 STG.E desc[UR60][R234.64], R233 ;  /* 0x000000e9ea006986 */ /* 0x0005e2000c10193c */
[----:B------:R-:W-:-:S03]  /*98790*/  ISETP.GE.AND P6, PT, R8, R231, PT ;  /* 0x000000e70800720c */ /* 0x000fc60003fc6270 */
[----:B------:R-:W3:Y:S03]  /*987a0*/  LDL.LU R189, [R1+0x14c] ;  /* 0x00014c0001bd7983 */ /* 0x000ee60000300800 */
[----:B------:R-:W1:Y:S01]  /*987b0*/  LDC R82, c[0x0][0x228] ;  /* 0x00008a00ff527b82 */ /* 0x000e620000000800 */
[----:B------:R2:W-:Y:S01]  /*987c0*/  @P1 STG.E desc[UR60][R238.64], R229 ;  /* 0x000000e5ee001986 */ /* 0x0005e2000c10193c */
[----:B------:R-:W-:-:S06]  /*987d0*/  ISETP.LT.AND P1, PT, R7, R102, !P4 ;  /* 0x000000660700720c */ /* 0x000fcc0006721270 */
[----:B--2---:R-:W2:Y:S01]  /*987e0*/  LDC.64 R234, c[0x0][0x228] ;  /* 0x00008a00ffea7b82 */ /* 0x004ea20000000a00 */
[----:B------:R-:W-:Y:S02]  /*987f0*/  ISETP.LT.AND P4, PT, R9, R226, !P4 ;  /* 0x000000e20900720c */ /* 0x000fe40006781270 */
[----:B------:R-:W-:-:S05]  /*98800*/  IADD3 R8, R6, 0xa4, RZ ;  /* 0x000000a406087810 */ /* 0x000fca0007ffe0ff */
[----:B------:R-:W2:Y:S01]  /*98810*/  LDC R102, c[0x0][0x228] ;  /* 0x00008a00ff667b82 */ /* 0x000ea20000000800 */
[C---:B------:R-:W-:Y:S01]  /*98820*/  IMAD.WIDE R238, R11.reuse, 0x4, R4 ;  /* 0x000000040bee7825 */ /* 0x040fe200078e0204 */
[----:B------:R-:W3:Y:S03]  /*98830*/  LDL.LU R229, [R1+0xcb0] ;  /* 0x000cb00001e57983 */ /* 0x000ee60000300800 */
[----:B------:R-:W-:Y:S01]  /*98840*/  IMAD.IADD R11, R11, 0x1, R0 ;  /* 0x000000010b0b7824 */ /* 0x000fe200078e0200 */
[----:B------:R1:W-:Y:S01]  /*98850*/  @P5 STG.E desc[UR60][R238.64], R225 ;  /* 0x000000e1ee005986 */ /* 0x0003e2000c10193c */
[----:B------:R-:W-:Y:S01]  /*98860*/  ISETP.LT.AND P5, PT, R9, R230, !P6 ;  /* 0x000000e60900720c */ /* 0x000fe200077a1270 */
[----:B------:R-:W4:Y:S01]  /*98870*/  LDC.64 R242, c[0x0][0x228] ;  /* 0x00008a00fff27b82 */ /* 0x000f220000000a00 */
[----:B------:R-:W-:Y:S01]  /*98880*/  ISETP.LT.AND P6, PT, R7, R100, !P6 ;  /* 0x000000640700720c */ /* 0x000fe200077c1270 */
[----:B------:R-:W-:-:S06]  /*98890*/  IMAD.WIDE R226, R11, 0x4, R2 ;  /* 0x000000040be27825 */ /* 0x000fcc00078e0202 */
[----:B------:R-:W2:Y:S01]  /*988a0*/  LDC.64 R230, c[0x0][0x228] ;  /* 0x00008a00ffe67b82 */ /* 0x000ea20000000a00 */
[----:B-1----:R-:W3:Y:S01]  /*988b0*/  LDL.LU R225, [R1+0x950] ;  /* 0x0009500001e17983 */ /* 0x002ee20000300800 */
[----:B------:R-:W-:-:S04]  /*988c0*/  IMAD.WIDE R238, R11, 0x4, R4 ;  /* 0x000000040bee7825 */ /* 0x000fc800078e0204 */
[----:B------:R-:W-:Y:S01]  /*988d0*/  IMAD.IADD R11, R11, 0x1, R0 ;  /* 0x000000010b0b7824 */ /* 0x000fe200078e0200 */
[----:B------:R1:W-:Y:S01]  /*988e0*/  @P1 STG.E desc[UR60][R226.64], R251 ;  /* 0x000000fbe2001986 */ /* 0x0003e2000c10193c */
[----:B------:R-:W-:Y:S01]  /*988f0*/  ISETP.GE.AND P1, PT, R8, R223, PT ;  /* 0x000000df0800720c */ /* 0x000fe20003f26270 */
[----:B------:R-:W2:Y:S02]  /*98900*/  LDC R100, c[0x0][0x228] ;  /* 0x00008a00ff647b82 */ /* 0x000ea40000000800 */
[----:B------:R1:W-:Y:S01]  /*98910*/  @P4 STG.E desc[UR60][R238.64], R250 ;  /* 0x000000faee004986 */ /* 0x0003e2000c10193c */
[----:B------:R-:W-:Y:S02]  /*98920*/  ISETP.LT.AND P4, PT, R9, R222, !P1 ;  /* 0x000000de0900720c */ /* 0x000fe40004f81270 */
[----:B------:R-:W-:Y:S01]  /*98930*/  ISETP.LT.AND P1, PT, R7, R104, !P1 ;  /* 0x000000680700720c */ /* 0x000fe20004f21270 */
[----:B-1----:R-:W3:Y:S01]  /*98940*/  LDL.LU R251, [R1+0xcc0] ;  /* 0x000cc00001fb7983 */ /* 0x002ee20000300800 */
[C---:B------:R-:W-:Y:S01]  /*98950*/  IMAD.WIDE R226, R11.reuse, 0x4, R2 ;  /* 0x000000040be27825 */ /* 0x040fe200078e0202 */
[----:B------:R-:W1:Y:S02]  /*98960*/  LDC R104, c[0x0][0x228] ;  /* 0x00008a00ff687b82 */ /* 0x000e640000000800 */
[----:B------:R-:W3:Y:S01]  /*98970*/  LDL.LU R250, [R1+0x550] ;  /* 0x0005500001fa7983 */ /* 0x000ee20000300800 */
[C---:B------:R-:W-:Y:S01]  /*98980*/  IMAD.WIDE R222, R11.reuse, 0x4, R4 ;  /* 0x000000040bde7825 */ /* 0x040fe200078e0204 */
[----:B------:R-:W-:-:S02]  /*98990*/  IADD3 R11, R11, R0, RZ ;  /* 0x000000000b0b7210 */ /* 0x000fc40007ffe0ff */
[----:B------:R2:W-:Y:S01]  /*989a0*/  @P6 STG.E desc[UR60][R226.64], R249 ;  /* 0x000000f9e2006986 */ /* 0x0005e2000c10193c */
[----:B------:R-:W-:-:S03]  /*989b0*/  VIADD R8, R6, 0xa5 ;  /* 0x000000a506087836 */ /* 0x000fc60000000000 */
[----:B------:R2:W-:Y:S02]  /*989c0*/  @P5 STG.E desc[UR60][R222.64], R248 ;  /* 0x000000f8de005986 */ /* 0x0005e4000c10193c */
[----:B--2---:R-:W-:Y:S02]  /*989d0*/  ISETP.GE.AND P6, PT, R8, R235, PT ;  /* 0x000000eb0800720c */ /* 0x004fe40003fc6270 */
[----:B------:R-:W2:Y:S01]  /*989e0*/  LDL.LU R249, [R1+0xcb4] ;  /* 0x000cb40001f97983 */ /* 0x000ea20000300800 */
[----:B------:R-:W-:Y:S01]  /*989f0*/  VIADD R8, R6, 0xa6 ;  /* 0x000000a606087836 */ /* 0x000fe20000000000 */
[----:B------:R-:W1:Y:S01]  /*98a00*/  LDC.64 R226, c[0x0][0x228] ;  /* 0x00008a00ffe27b82 */ /* 0x000e620000000a00 */
[----:B------:R-:W-:Y:S01]  /*98a10*/  IMAD.WIDE R222, R11, 0x4, R2 ;  /* 0x000000040bde7825 */ /* 0x000fe200078e0202 */
        /* <DEDUP_REMOVED lines=9> */
[----:B------:R-:W-:Y:S02]  /*98ab0*/  ISETP.LT.AND P4, PT, R9, R230, !P1 ;  /* 0x000000e60900720c */ /* 0x000fe40004f81270 */
[----:B------:R-:W-:Y:S01]  /*98ac0*/  ISETP.LT.AND P1, PT, R7, R82, !P1 ;  /* 0x000000520700720c */ /* 0x000fe20004f21270 */
[----:B-1----:R-:W2:Y:S01]  /*98ad0*/  LDL.LU R198, [R1+0xcc4] ;  /* 0x000cc40001c67983 */ /* 0x002ea20000300800 */
[C---:B------:R-:W-:Y:S01]  /*98ae0*/  IMAD.WIDE R234, R11.reuse, 0x4, R2 ;  /* 0x000000040bea7825 */ /* 0x040fe200078e0202 */
[----:B------:R-:W1:Y:S02]  /*98af0*/  LDC.64 R222, c[0x0][0x228] ;  /* 0x00008a00ffde7b82 */ /* 0x000e640000000a00 */
[----:B------:R-:W2:Y:S01]  /*98b00*/  LDL.LU R199, [R1+0x554] ;  /* 0x0005540001c77983 */ /* 0x000ea20000300800 */
[C---:B------:R-:W-:Y:S01]  /*98b10*/  IADD3 R8, R11.reuse, R0, RZ ;  /* 0x000000000b087210 */ /* 0x040fe20007ffe0ff */
[----:B------:R-:W-:Y:S02]  /*98b20*/  IMAD.WIDE R230, R11, 0x4, R4 ;  /* 0x000000040be67825 */ /* 0x000fe400078e0204 */
[----:B------:R1:W-:Y:S02]  /*98b30*/  @P5 STG.E desc[UR60][R234.64], R146 ;  /* 0x00000092ea005986 */ /* 0x0003e4000c10193c */
[----:B------:R-:W3:Y:S02]  /*98b40*/  LDC.64 R238, c[0x0][0x228] ;  /* 0x00008a00ffee7b82 */ /* 0x000ee40000000a00 */
[----:B------:R1:W-:Y:S02]  /*98b50*/  @P6 STG.E desc[UR60][R230.64], R147 ;  /* 0x00000093e6006986 */ /* 0x0003e4000c10193c */
[----:B-1----:R-:W-:-:S02]  /*98b60*/  IMAD.WIDE R234, R8, 0x4, R2 ;  /* 0x0000000408ea7825 */ /* 0x002fc400078e0202 */
[----:B------:R-:W2:Y:S04]  /*98b70*/  LDL.LU R146, [R1+0xcb8] ;  /* 0x000cb80001927983 */ /* 0x000ea80000300800 */
[----:B------:R-:W2:Y:S04]  /*98b80*/  LDL.LU R147, [R1+0x958] ;  /* 0x0009580001937983 */ /* 0x000ea80000300800 */
[----:B------:R1:W-:Y:S04]  /*98b90*/  @P1 STG.E desc[UR60][R234.64], R144 ;  /* 0x00000090ea001986 */ /* 0x0003e8000c10193c */
[----:B-1----:R-:W2:Y:S01]  /*98ba0*/  LDL.LU R144, [R1+0xcc8] ;  /* 0x000cc80001907983 */ /* 0x002ea20000300800 */
[----:B------:R-:W-:-:S02]  /*98bb0*/  VIADD R82, R6, 0xa7 ;  /* 0x000000a706527836 */ /* 0x000fc40000000000 */
[C---:B------:R-:W-:Y:S02]  /*98bc0*/  IMAD.IADD R11, R8.reuse, 0x1, R0 ;  /* 0x00000001080b7824 */ /* 0x040fe400078e0200 */
[----:B------:R-:W-:Y:S01]  /*98bd0*/  IMAD.WIDE R230, R8, 0x4, R4 ;  /* 0x0000000408e67825 */ /* 0x000fe200078e0204 */
[----:B------:R-:W-:Y:S01]  /*98be0*/  ISETP.GE.AND P5, PT, R82, R227, PT ;  /* 0x000000e35200720c */ /* 0x000fe20003fa6270 */
[----:B------:R-:W1:Y:S03]  /*98bf0*/  LDC.64 R234, c[0x0][0x228] ;  /* 0x00008a00ffea7b82 */ /* 0x000e660000000a00 */
[----:B------:R-:W-:Y:S02]  /*98c00*/  ISETP.LT.AND P1, PT, R7, R104, !P5 ;  /* 0x000000680700720c */ /* 0x000fe40006f21270 */
[----:B------:R-:W-:-:S03]  /*98c10*/  ISETP.LT.AND P5, PT, R9, R226, !P5 ;  /* 0x000000e20900720c */ /* 0x000fc60006fa1270 */
[----:B------:R-:W1:Y:S01]  /*98c20*/  LDC R104, c[0x0][0x228] ;  /* 0x00008a00ff687b82 */ /* 0x000e620000000800 */
[----:B------:R-:W-:Y:S01]  /*98c30*/  IMAD.WIDE R226, R11, 0x4, R2 ;  /* 0x000000040be27825 */ /* 0x000fe200078e0202 */
[----:B------:R-:W-:-:S03]  /*98c40*/  ISETP.LT.AND P6, PT, R7, R100, !P0 ;  /* 0x000000640700720c */ /* 0x000fc600047c1270 */
[C---:B------:R-:W-:Y:S01]  /*98c50*/  VIADD R82, R6.reuse, 0xa9 ;  /* 0x000000a906527836 */ /* 0x040fe20000000000 */
[----:B------:R-:W-:Y:S01]  /*98c60*/  ISETP.LT.AND P0, PT, R9, R220, !P0 ;  /* 0x000000dc0900720c */ /* 0x000fe20004701270 */
[----:B------:R-:W-:Y:S01]  /*98c70*/  IMAD.IADD R8, R11, 0x1, R0 ;  /* 0x000000010b087824 */ /* 0x000fe200078e0200 */
[----:B------:R-:W-:-:S03]  /*98c80*/  IADD3 R100, R6, 0xaa, RZ ;  /* 0x000000aa06647810 */ /* 0x000fc60007ffe0ff */
[--C-:B------:R-:W-:Y:S01]  /*98c90*/  IMAD.WIDE R220, R8, 0x4, R4.reuse ;  /* 0x0000000408dc7825 */ /* 0x100fe200078e0204 */
[----:B----4-:R4:W-:Y:S01]  /*98ca0*/  @P4 STG.E desc[UR60][R230.64], R145 ;  /* 0x00000091e6004986 */ /* 0x0109e2000c10193c */
[----:B------:R-:W-:Y:S02]  /*98cb0*/  ISETP.GE.AND P4, PT, R100, R243, PT ;  /* 0x000000f36400720c */ /* 0x000fe40003f86270 */
[----:B------:R-:W2:Y:S01]  /*98cc0*/  LDC R100, c[0x0][0x228] ;  /* 0x00008a00ff647b82 */ /* 0x000ea20000000800 */
[----:B----4-:R-:W-:Y:S01]  /*98cd0*/  IMAD.WIDE R230, R11, 0x4, R4 ;  /* 0x000000040be67825 */ /* 0x010fe200078e0204 */
[----:B------:R-:W4:Y:S04]  /*98ce0*/  LDL.LU R145, [R1+0x558] ;  /* 0x0005580001917983 */ /* 0x000f280000300800 */
[----:B---3--:R3:W-:Y:S01]  /*98cf0*/  @P1 STG.E desc[UR60][R226.64], R188 ;  /* 0x000000bce2001986 */ /* 0x0087e2000c10193c */
[----:B------:R-:W-:Y:S01]  /*98d00*/  ISETP.GE.AND P1, PT, R82, R223, PT ;  /* 0x000000df5200720c */ /* 0x000fe20003f26270 */
[----:B------:R-:W-:-:S02]  /*98d10*/  IMAD.IADD R11, R8, 0x1, R0 ;  /* 0x00000001080b7824 */ /* 0x000fc400078e0200 */
[----:B---3--:R-:W-:Y:S01]  /*98d20*/  IMAD.WIDE R226, R8, 0x4, R2 ;  /* 0x0000000408e27825 */ /* 0x008fe200078e0202 */
[----:B------:R-:W3:Y:S04]  /*98d30*/  LDL.LU R188, [R1+0xcbc] ;  /* 0x000cbc0001bc7983 */ /* 0x000ee80000300800 */
[----:B------:R1:W-:Y:S01]  /*98d40*/  @P5 STG.E desc[UR60][R230.64], R189 ;  /* 0x000000bde6005986 */ /* 0x0003e2000c10193c */
[----:B------:R-:W-:Y:S02]  /*98d50*/  ISETP.LT.AND P5, PT, R7, R102, !P1 ;  /* 0x000000660700720c */ /* 0x000fe40004fa1270 */
[----:B------:R-:W-:Y:S01]  /*98d60*/  ISETP.LT.AND P1, PT, R9, R222, !P1 ;  /* 0x000000de0900720c */ /* 0x000fe20004f21270 */
[----:B------:R-:W2:Y:S01]  /*98d70*/  LDC R102, c[0x0][0x228] ;  /* 0x00008a00ff667b82 */ /* 0x000ea20000000800 */
[----:B------:R-:W-:Y:S01]  /*98d80*/  IMAD.IADD R8, R11, 0x1, R0 ;  /* 0x000000010b087824 */ /* 0x000fe200078e0200 */
[----:B------:R-:W-:-:S06]  /*98d90*/  IADD3 R82, R6, 0xab, RZ ;  /* 0x000000ab06527810 */ /* 0x000fcc0007ffe0ff */
[----:B-1----:R-:W1:Y:S01]  /*98da0*/  LDC.64 R230, c[0x0][0x228] ;  /* 0x00008a00ffe67b82 */ /* 0x002e620000000a00 */
[----:B------:R-:W3:Y:S04]  /*98db0*/  LDL.LU R189, [R1+0x95c] ;  /* 0x00095c0001bd7983 */ /* 0x000ee80000300800 */
[----:B------:R1:W-:Y:S01]  /*98dc0*/  @P6 STG.E desc[UR60][R226.64], R229 ;  /* 0x000000e5e2006986 */ /* 0x0003e2000c10193c */
[----:B------:R-:W-:Y:S01]  /*98dd0*/  IMAD.WIDE R222, R8, 0x4, R2 ;  /* 0x0000000408de7825 */ /* 0x000fe200078e0202 */
[----:B------:R-:W-:Y:S02]  /*98de0*/  ISETP.GE.AND P6, PT, R82, R239, PT ;  /* 0x000000ef5200720c */ /* 0x000fe40003fc6270 */
[----:B------:R-:W3:Y:S01]  /*98df0*/  LDL.LU R233, [R1+0xccc] ;  /* 0x000ccc0001e97983 */ /* 0x000ee20000300800 */
[----:B-1----:R-:W1:Y:S03]  /*98e00*/  LDC.64 R226, c[0x0][0x228] ;  /* 0x00008a00ffe27b82 */ /* 0x002e660000000a00 */
[----:B------:R2:W-:Y:S01]  /*98e10*/  @P0 STG.E desc[UR60][R220.64], R225 ;  /* 0x000000e1dc000986 */ /* 0x0005e2000c10193c */
[----:B------:R-:W-:-:S02]  /*98e20*/  ISETP.LT.AND P0, PT, R7, R104, !P4 ;  /* 0x000000680700720c */ /* 0x000fc40006701270 */
[----:B------:R-:W-:Y:S01]  /*98e30*/  ISETP.LT.AND P4, PT, R9, R110, !P4 ;  /* 0x0000006e0900720c */ /* 0x000fe20006781270 */
[----:B------:R-:W3:Y:S01]  /*98e40*/  LDL.LU R229, [R1+0x55c] ;  /* 0x00055c0001e57983 */ /* 0x000ee20000300800 */
[----:B------:R-:W1:Y:S01]  /*98e50*/  LDC R110, c[0x0][0x228] ;  /* 0x00008a00ff6e7b82 */ /* 0x000e620000000800 */
[----:B--2---:R-:W-:Y:S01]  /*98e60*/  IMAD.WIDE R220, R11, 0x4, R2 ;  /* 0x000000040bdc7825 */ /* 0x004fe200078e0202 */
[----:B------:R-:W-:-:S06]  /*98e70*/  IADD3 R82, R6, 0xac, RZ ;  /* 0x000000ac06527810 */ /* 0x000fcc0007ffe0ff */
[----:B------:R-:W2:Y:S01]  /*98e80*/  LDC R104, c[0x0][0x228] ;  /* 0x00008a00ff687b82 */ /* 0x000ea20000000800 */
[----:B------:R1:W-:Y:S02]  /*98e90*/  @P5 STG.E desc[UR60][R220.64], R251 ;  /* 0x000000fbdc005986 */ /* 0x0003e4000c10193c */
[----:B-1----:R-:W-:-:S05]  /*98ea0*/  IMAD.WIDE R220, R11, 0x4, R4 ;  /* 0x000000040bdc7825 */ /* 0x002fca00078e0204 */
[----:B------:R1:W-:Y:S04]  /*98eb0*/  @P1 STG.E desc[UR60][R220.64], R250 ;  /* 0x000000fadc001986 */ /* 0x0003e8000c10193c */
[----:B------:R1:W-:Y:S01]  /*98ec0*/  @P0 STG.E desc[UR60][R222.64], R249 ;  /* 0x000000f9de000986 */ /* 0x0003e2000c10193c */
[----:B------:R-:W-:Y:S02]  /*98ed0*/  ISETP.LT.AND P0, PT, R9, R108, !P6 ;  /* 0x0000006c0900720c */ /* 0x000fe40007701270 */
[----:B------:R-:W-:Y:S02]  /*98ee0*/  ISETP.LT.AND P6, PT, R7, R106, !P6 ;  /* 0x0000006a0700720c */ /* 0x000fe400077c1270 */
[----:B------:R-:W-:Y:S01]  /*98ef0*/  ISETP.GE.AND P5, PT, R82, R235, PT ;  /* 0x000000eb5200720c */ /* 0x000fe20003fa6270 */
[----:B------:R-:W-:Y:S01]  /*98f00*/  VIADD R11, R6, 0xad ;  /* 0x000000ad060b7836 */ /* 0x000fe20000000000 */
[----:B------:R-:W2:Y:S01]  /*98f10*/  LDC R82, c[0x0][0x228] ;  /* 0x00008a00ff527b82 */ /* 0x000ea20000000800 */
[----:B-1----:R-:W-:-:S04]  /*98f20*/  IMAD.WIDE R220, R8, 0x4, R4 ;  /* 0x0000000408dc7825 */ /* 0x002fc800078e0204 */
[----:B------:R-:W-:Y:S01]  /*98f30*/  IMAD.IADD R8, R8, 0x1, R0 ;  /* 0x0000000108087824 */ /* 0x000fe200078e0200 */
[----:B------:R1:W-:Y:S01]  /*98f40*/  @P4 STG.E desc[UR60][R220.64], R248 ;  /* 0x000000f8dc004986 */ /* 0x0003e2000c10193c */
[----:B------:R-:W-:Y:S01]  /*98f50*/  ISETP.LT.AND P4, PT, R9, R102, !P5 ;  /* 0x000000660900720c */ /* 0x000fe20006f81270 */
[----:B------:R-:W2:Y:S01]  /*98f60*/  LDC.64 R222, c[0x0][0x228] ;  /* 0x00008a00ffde7b82 */ /* 0x000ea20000000a00 */
[C---:B------:R-:W-:Y:S01]  /*98f70*/  IMAD.WIDE R250, R8.reuse, 0x4, R2 ;  /* 0x0000000408fa7825 */ /* 0x040fe200078e0202 */
[----:B------:R-:W-:Y:S02]  /*98f80*/  ISETP.LT.AND P5, PT, R7, R100, !P5 ;  /* 0x000000640700720c */ /* 0x000fe40006fa1270 */
[----:B------:R-:W-:Y:S02]  /*98f90*/  ISETP.GE.AND P1, PT, R11, R231, PT ;  /* 0x000000e70b00720c */ /* 0x000fe40003f26270 */
[----:B------:R1:W-:Y:S02]  /*98fa0*/  @P6 STG.E desc[UR60][R250.64], R198 ;  /* 0x000000c6fa006986 */ /* 0x0003e4000c10193c */
[----:B------:R-:W2:Y:S01]  /*98fb0*/  LDC R100, c[0x0][0x228] ;  /* 0x00008a00ff647b82 */ /* 0x000ea20000000800 */
[----:B-1----:R-:W-:-:S04]  /*98fc0*/  IMAD.WIDE R248, R8, 0x4, R4 ;  /* 0x0000000408f87825 */ /* 0x002fc800078e0204 */
[----:B------:R-:W-:Y:S01]  /*98fd0*/  IMAD.IADD R8, R8, 0x1, R0 ;  /* 0x0000000108087824 */ /* 0x000fe200078e0200 */
[----:B------:R1:W-:Y:S01]  /*98fe0*/  @P0 STG.E desc[UR60][R248.64], R199 ;  /* 0x000000c7f8000986 */ /* 0x0003e2000c10193c */
[----:B------:R-:W-:Y:S01]  /*98ff0*/  ISETP.LT.AND P0, PT, R7, R110, !P1 ;  /* 0x0000006e0700720c */ /* 0x000fe20004f01270 */
[----:B------:R-:W4:Y:S01]  /*99000*/  LDC R102, c[0x0][0x228] ;  /* 0x00008a00ff667b82 */ /* 0x000f220000000800 */
[----:B------:R-:W-:-:S07]  /*99010*/  IMAD.WIDE R250, R8, 0x4, R4 ;  /* 0x0000000408fa7825 */ /* 0x000fce00078e0204 */
[----:B------:R-:W2:Y:S01]  /*99020*/  LDC.64 R220, c[0x0][0x228] ;  /* 0x00008a00ffdc7b82 */ /* 0x000ea20000000a00 */
[C---:B-1----:R-:W-:Y:S01]  /*99030*/  IMAD.WIDE R198, R8.reuse, 0x4, R2 ;  /* 0x0000000408c67825 */ /* 0x042fe200078e0202 */
[----:B------:R-:W-:-:S04]  /*99040*/  IADD3 R8, R8, R0, RZ ;  /* 0x0000000008087210 */ /* 0x000fc80007ffe0ff */
[----:B------:R1:W-:Y:S01]  /*99050*/  @P5 STG.E desc[UR60][R198.64], R146 ;  /* 0x00000092c6005986 */ /* 0x0003e2000c10193c */
[----:B------:R-:W-:Y:S01]  /*99060*/  IADD3 R11, R6, 0xae, RZ ;  /* 0x000000ae060b7810 */ /* 0x000fe20007ffe0ff */
[----:B------:R-:W3:Y:S02]  /*99070*/  LDC.64 R248, c[0x0][0x228] ;  /* 0x00008a00fff87b82 */ /* 0x000ee40000000a00 */
[----:B------:R2:W-:Y:S01]  /*99080*/  @P4 STG.E desc[UR60][R250.64], R147 ;  /* 0x00000093fa004986 */ /* 0x0005e2000c10193c */
[C---:B-1----:R-:W-:Y:S01]  /*99090*/  IMAD.WIDE R198, R8.reuse, 0x4, R2 ;  /* 0x0000000408c67825 */ /* 0x042fe200078e0202 */
[----:B--2---:R-:W-:Y:S02]  /*990a0*/  ISETP.LT.AND P1, PT, R9, R104, !P1 ;  /* 0x000000680900720c */ /* 0x004fe40004f21270 */
[----:B------:R-:W-:Y:S01]  /*990b0*/  ISETP.GE.AND P6, PT, R11, R227, PT ;  /* 0x000000e30b00720c */ /* 0x000fe20003fc6270 */
[----:B------:R-:W-:Y:S01]  /*990c0*/  IMAD.WIDE R146, R8, 0x4, R4 ;  /* 0x0000000408927825 */ /* 0x000fe200078e0204 */
[----:B------:R1:W-:Y:S01]  /*990d0*/  @P0 STG.E desc[UR60][R198.64], R144 ;  /* 0x00000090c6000986 */ /* 0x0003e2000c10193c */
[----:B------:R-:W2:Y:S08]  /*990e0*/  LDC.64 R250, c[0x0][0x228] ;  /* 0x00008a00fffa7b82 */ /* 0x000eb00000000a00 */
[----:B------:R-:W2:Y:S01]  /*990f0*/  LDC R104, c[0x0][0x228] ;  /* 0x00008a00ff687b82 */ /* 0x000ea20000000800 */
[----:B-1----:R-:W2:Y:S04]  /*99100*/  LDL.LU.64 R198, [R1+0x3018] ;  /* 0x0030180001c67983 */ /* 0x002ea80000300a00 */
[----:B------:R-:W2:Y:S01]  /*99110*/  LDL.LU R225, [R1+0xcd0] ;  /* 0x000cd00001e17983 */ /* 0x000ea20000300800 */
[----:B------:R-:W-:Y:S01]  /*99120*/  VIADD R11, R6, 0xaf ;  /* 0x000000af060b7836 */ /* 0x000fe20000000000 */
[----:B------:R-:W-:-:S02]  /*99130*/  ISETP.LT.AND P4, PT, R7, R82, !P6 ;  /* 0x000000520700720c */ /* 0x000fc40007781270 */
[----:B------:R-:W-:Y:S01]  /*99140*/  ISETP.LT.AND P6, PT, R9, R100, !P6 ;  /* 0x000000640900720c */ /* 0x000fe200077c1270 */
[----:B------:R-:W-:Y:S01]  /*99150*/  IMAD.IADD R8, R8, 0x1, R0 ;  /* 0x0000000108087824 */ /* 0x000fe200078e0200 */
[----:B------:R-:W-:Y:S01]  /*99160*/  ISETP.GE.AND P5, PT, R11, R223, PT ;  /* 0x000000df0b00720c */ /* 0x000fe20003fa6270 */
[----:B------:R-:W-:-:S05]  /*99170*/  VIADD R11, R6, 0xb0 ;  /* 0x000000b0060b7836 */ /* 0x000fca0000000000 */
[----:B------:R-:W-:Y:S01]  /*99180*/  ISETP.GE.AND P0, PT, R11, R221, PT ;  /* 0x000000dd0b00720c */ /* 0x000fe20003f06270 */
[----:B----4-:R1:W-:Y:S02]  /*99190*/  @P1 STG.E desc[UR60][R146.64], R145 ;  /* 0x0000009192001986 */ /* 0x0103e4000c10193c */
[----:B-1----:R-:W1:Y:S01]  /*991a0*/  LDC.64 R146, c[0x0][0x228] ;  /* 0x00008a00ff927b82 */ /* 0x002e620000000a00 */
[----:B------:R-:W-:Y:S01]  /*991b0*/  ISETP.LT.AND P1, PT, R7, R102, !P5 ;  /* 0x000000660700720c */ /* 0x000fe20006f21270 */
[----:B------:R-:W-:Y:S01]  /*991c0*/  IMAD.WIDE R144, R8, 0x4, R2 ;  /* 0x0000000408907825 */ /* 0x000fe200078e0202 */
[----:B------:R-:W-:-:S04]  /*991d0*/  ISETP.LT.AND P5, PT, R9, R246, !P5 ;  /* 0x000000f60900720c */ /* 0x000fc80006fa1270 */
[----:B---3--:R3:W-:Y:S04]  /*991e0*/  @P4 STG.E desc[UR60][R144.64], R188 ;  /* 0x000000bc90004986 */ /* 0x0087e8000c10193c */
[----:B---3--:R-:W3:Y:S01]  /*991f0*/  LDL.LU.64 R144, [R1+0x3010] ;  /* 0x0030100001907983 */ /* 0x008ee20000300a00 */
[----:B-1----:R-:W-:Y:S01]  /*99200*/  MOV R100, R147 ;  /* 0x0000009300647202 */ /* 0x002fe20000000f00 */
[----:B------:R-:W-:Y:S02]  /*99210*/  IMAD.MOV.U32 R82, RZ, RZ, R146 ;  /* 0x000000ffff527224 */ /* 0x000fe400078e0092 */
[C---:B------:R-:W-:Y:S01]  /*99220*/  IMAD.WIDE R146, R8.reuse, 0x4, R4 ;  /* 0x0000000408927825 */ /* 0x040fe200078e0204 */
[----:B------:R-:W-:-:S04]  /*99230*/  IADD3 R8, R8, R0, RZ ;  /* 0x0000000008087210 */ /* 0x000fc80007ffe0ff */
[----:B------:R1:W-:Y:S01]  /*99240*/  @P6 STG.E desc[UR60][R146.64], R189 ;  /* 0x000000bd92006986 */ /* 0x0003e2000c10193c */
[----:B------:R-:W-:Y:S01]  /*99250*/  ISETP.LT.AND P6, PT, R7, R244, !P0 ;  /* 0x000000f40700720c */ /* 0x000fe200047c1270 */
[C---:B------:R-:W-:Y:S02]  /*99260*/  IMAD.WIDE R246, R8.reuse, 0x4, R4 ;  /* 0x0000000408f67825 */ /* 0x040fe400078e0204 */
[----:B-1----:R-:W4:Y:S02]  /*99270*/  LDL.LU.64 R146, [R1+0x3008] ;  /* 0x0030080001927983 */ /* 0x002f240000300a00 */
[C---:B------:R-:W-:Y:S01]  /*99280*/  IMAD.WIDE R188, R8.reuse, 0x4, R2 ;  /* 0x0000000408bc7825 */ /* 0x040fe200078e0202 */
[----:B------:R-:W1:Y:S01]  /*99290*/  LDC.64 R244, c[0x0][0x228] ;  /* 0x00008a00fff47b82 */ /* 0x000e620000000a00 */
[----:B------:R-:W3:Y:S04]  /*992a0*/  LDL.LU R237, [R1+0x960] ;  /* 0x0009600001ed7983 */ /* 0x000ee80000300800 */
[----:B------:R1:W-:Y:S01]  /*992b0*/  @P1 STG.E desc[UR60][R188.64], R233 ;  /* 0x000000e9bc001986 */ /* 0x0003e2000c10193c */
[----:B------:R-:W-:-:S03]  /*992c0*/  IMAD.IADD R8, R8, 0x1, R0 ;  /* 0x0000000108087824 */ /* 0x000fc600078e0200 */
[----:B-1----:R-:W4:Y:S04]  /*992d0*/  LDL.LU.64 R188, [R1+0x3000] ;  /* 0x0030000001bc7983 */ /* 0x002f280000300a00 */
[----:B------:R-:W4:Y:S04]  /*992e0*/  LDL.LU R212, [R1+0xce0] ;  /* 0x000ce00001d47983 */ /* 0x000f280000300800 */
[----:B------:R-:W4:Y:S04]  /*992f0*/  LDL.LU R233, [R1+0x560] ;  /* 0x0005600001e97983 */ /* 0x000f280000300800 */
[----:B------:R1:W-:Y:S04]  /*99300*/  @P5 STG.E desc[UR60][R246.64], R229 ;  /* 0x000000e5f6005986 */ /* 0x0003e8000c10193c */
[----:B------:R-:W4:Y:S04]  /*99310*/  LDL.LU R210, [R1+0xcd4] ;  /* 0x000cd40001d27983 */ /* 0x000f280000300800 */
[----:B-1----:R-:W4:Y:S01]  /*99320*/  LDL.LU R229, [R1+0x964] ;  /* 0x0009640001e57983 */ /* 0x002f220000300800 */
[----:B------:R-:W-:-:S03]  /*99330*/  IMAD.WIDE R246, R8, 0x4, R2 ;  /* 0x0000000408f67825 */ /* 0x000fc600078e0202 */
[----:B------:R-:W4:Y:S04]  /*99340*/  LDL.LU R208, [R1+0xce4] ;  /* 0x000ce40001d07983 */ /* 0x000f280000300800 */
[----:B--2---:R1:W-:Y:S04]  /*99350*/  @P6 STG.E desc[UR60][R246.64], R225 ;  /* 0x000000e1f6006986 */ /* 0x0043e8000c10193c */
[----:B-1----:R-:W2:Y:S04]  /*99360*/  LDL.LU R225, [R1+0x564] ;  /* 0x0005640001e17983 */ /* 0x002ea80000300800 */
[----:B------:R-:W2:Y:S04]  /*99370*/  LDL.LU R206, [R1+0xcd8] ;  /* 0x000cd80001ce7983 */ /* 0x000ea80000300800 */
[----:B------:R-:W2:Y:S01]  /*99380*/  LDL.LU R148, [R1+0x968] ;  /* 0x0009680001947983 */ /* 0x000ea20000300800 */
[----:B------:R-:W-:Y:S01]  /*99390*/  VIADD R11, R6, 0xb1 ;  /* 0x000000b1060b7836 */ /* 0x000fe20000000000 */
[----:B------:R-:W-:-:S02]  /*993a0*/  ISETP.LT.AND P0, PT, R9, R242, !P0 ;  /* 0x000000f20900720c */ /* 0x000fc40004701270 */
[----:B------:R-:W2:Y:S02]  /*993b0*/  LDL.LU R112, [R1+0xce8] ;  /* 0x000ce80001707983 */ /* 0x000ea40000300800 */
[----:B------:R-:W-:Y:S01]  /*993c0*/  ISETP.GE.AND P4, PT, R11, R249, PT ;  /* 0x000000f90b00720c */ /* 0x000fe20003f86270 */
[----:B------:R-:W-:Y:S01]  /*993d0*/  VIADD R11, R6, 0xb2 ;  /* 0x000000b2060b7836 */ /* 0x000fe20000000000 */
[----:B------:R-:W2:Y:S02]  /*993e0*/  LDL.LU R114, [R1+0x568] ;  /* 0x0005680001727983 */ /* 0x000ea40000300800 */
[----:B------:R-:W-:Y:S01]  /*993f0*/  ISETP.LT.AND P5, PT, R7, R240, !P4 ;  /* 0x000000f00700720c */ /* 0x000fe200067a1270 */
[C---:B------:R-:W-:Y:S01]  /*99400*/  IMAD.WIDE R242, R8.reuse, 0x4, R4 ;  /* 0x0000000408f27825 */ /* 0x040fe200078e0204 */
[----:B------:R-:W-:Y:S01]  /*99410*/  ISETP.LT.AND P4, PT, R9, R238, !P4 ;  /* 0x000000ee0900720c */ /* 0x000fe20006781270 */
[----:B------:R-:W1:Y:S01]  /*99420*/  LDC.64 R240, c[0x0][0x228] ;  /* 0x00008a00fff07b82 */ /* 0x000e620000000a00 */
[----:B------:R-:W-:Y:S01]  /*99430*/  ISETP.GE.AND P1, PT, R11, R251, PT ;  /* 0x000000fb0b00720c */ /* 0x000fe20003f26270 */
[----:B------:R-:W-:Y:S01]  /*99440*/  IMAD.IADD R8, R8, 0x1, R0 ;  /* 0x0000000108087824 */ /* 0x000fe200078e0200 */
[----:B------:R-:W-:Y:S01]  /*99450*/  IADD3 R11, R6, 0xb3, RZ ;  /* 0x000000b3060b7810 */ /* 0x000fe20007ffe0ff */
[----:B------:R-:W2:Y:S02]  /*99460*/  LDL.LU R204, [R1+0xcdc] ;  /* 0x000cdc0001cc7983 */ /* 0x000ea40000300800 */
[----:B------:R-:W-:Y:S01]  /*99470*/  IMAD.WIDE R238, R8, 0x4, R4 ;  /* 0x0000000408ee7825 */ /* 0x000fe200078e0204 */
[----:B------:R-:W-:Y:S01]  /*99480*/  ISETP.GE.AND P6, PT, R11, R100, PT ;  /* 0x000000640b00720c */ /* 0x000fe20003fc6270 */
[----:B------:R-:W2:Y:S02]  /*99490*/  LDL.LU R150, [R1+0x96c] ;  /* 0x00096c0001967983 */ /* 0x000ea40000300800 */
[----:B------:R-:W-:-:S02]  /*994a0*/  VIADD R11, R6, 0xb4 ;  /* 0x000000b4060b7836 */ /* 0x000fc40000000000 */
[----:B---3--:R3:W-:Y:S01]  /*994b0*/  @P0 STG.E desc[UR60][R242.64], R237 ;  /* 0x000000edf2000986 */ /* 0x0087e2000c10193c */
[----:B------:R-:W-:Y:S02]  /*994c0*/  ISETP.LT.AND P0, PT, R7, R236, !P1 ;  /* 0x000000ec0700720c */ /* 0x000fe40004f01270 */
[----:B------:R-:W-:Y:S01]  /*994d0*/  ISETP.LT.AND P1, PT, R9, R234, !P1 ;  /* 0x000000ea0900720c */ /* 0x000fe20004f21270 */
[C---:B---3--:R-:W-:Y:S01]  /*994e0*/  IMAD.WIDE R242, R8.reuse, 0x4, R2 ;  /* 0x0000000408f27825 */ /* 0x048fe200078e0202 */
[----:B------:R-:W3:Y:S01]  /*994f0*/  LDC.64 R236, c[0x0][0x228] ;  /* 0x00008a00ffec7b82 */ /* 0x000ee20000000a00 */
[----:B------:R-:W-:-:S03]  /*99500*/  IADD3 R8, R8, R0, RZ ;  /* 0x0000000008087210 */ /* 0x000fc60007ffe0ff */
[----:B----4-:R-:W-:Y:S02]  /*99510*/  @P5 STG.E desc[UR60][R242.64], R212 ;  /* 0x000000d4f2005986 */ /* 0x010fe4000c10193c */
[----:B------:R-:W-:Y:S02]  /*99520*/  IMAD.WIDE R234, R8, 0x4, R4 ;  /* 0x0000000408ea7825 */ /* 0x000fe400078e0204 */
[----:B------:R4:W-:Y:S01]  /*99530*/  @P4 STG.E desc[UR60][R238.64], R233 ;  /* 0x000000e9ee004986 */ /* 0x0009e2000c10193c */
[----:B------:R-:W-:Y:S02]  /*99540*/  ISETP.LT.AND P4, PT, R7, R232, !P6 ;  /* 0x000000e80700720c */ /* 0x000fe40007781270 */
[----:B------:R-:W-:Y:S02]  /*99550*/  ISETP.LT.AND P6, PT, R9, R230, !P6 ;  /* 0x000000e60900720c */ /* 0x000fe400077c1270 */
[----:B------:R-:W-:Y:S01]  /*99560*/  ISETP.GE.AND P5, PT, R11, R245, PT ;  /* 0x000000f50b00720c */ /* 0x000fe20003fa6270 */
[----:B------:R-:W-:-:S02]  /*99570*/  VIADD R11, R6, 0xb5 ;  /* 0x000000b5060b7836 */ /* 0x000fc40000000000 */
[C---:B----4-:R-:W-:Y:S01]  /*99580*/  IMAD.WIDE R238, R8.reuse, 0x4, R2 ;  /* 0x0000000408ee7825 */ /* 0x050fe200078e0202 */
[----:B------:R-:W4:Y:S03]  /*99590*/  LDC.64 R232, c[0x0][0x228] ;  /* 0x00008a00ffe87b82 */ /* 0x000f260000000a00 */
[----:B------:R-:W-:Y:S01]  /*995a0*/  IMAD.IADD R8, R8, 0x1, R0 ;  /* 0x0000000108087824 */ /* 0x000fe200078e0200 */
[----:B------:R-:W-:Y:S03]  /*995b0*/  @P0 STG.E desc[UR60][R238.64], R210 ;  /* 0x000000d2ee000986 */ /* 0x000fe6000c10193c */
[----:B------:R-:W-:Y:S01]  /*995c0*/  IMAD.WIDE R230, R8, 0x4, R2 ;  /* 0x0000000408e67825 */ /* 0x000fe200078e0202 */
[----:B------:R3:W-:Y:S01]  /*995d0*/  @P1 STG.E desc[UR60][R234.64], R229 ;  /* 0x000000e5ea001986 */ /* 0x0007e2000c10193c */
[----:B------:R-:W-:-:S02]  /*995e0*/  ISETP.LT.AND P1, PT, R7, R228, !P5 ;  /* 0x000000e40700720c */ /* 0x000fc40006f21270 */
[----:B------:R-:W-:Y:S02]  /*995f0*/  ISETP.LT.AND P5, PT, R9, R226, !P5 ;  /* 0x000000e20900720c */ /* 0x000fe40006fa1270 */
[----:B-1----:R-:W-:Y:S01]  /*99600*/  ISETP.GE.AND P0, PT, R11, R241, PT ;  /* 0x000000f10b00720c */ /* 0x002fe20003f06270 */
[----:B------:R1:W-:Y:S01]  /*99610*/  @P4 STG.E desc[UR60][R230.64], R208 ;  /* 0x000000d0e6004986 */ /* 0x0003e2000c10193c */
[----:B---3--:R-:W-:Y:S01]  /*99620*/  IMAD.WIDE R234, R8, 0x4, R4 ;  /* 0x0000000408ea7825 */ /* 0x008fe200078e0204 */
[----:B------:R-:W-:Y:S01]  /*99630*/  IADD3 R11, R6, 0xb6, RZ ;  /* 0x000000b6060b7810 */ /* 0x000fe20007ffe0ff */
[----:B------:R-:W3:Y:S02]  /*99640*/  LDC.64 R228, c[0x0][0x228] ;  /* 0x00008a00ffe47b82 */ /* 0x000ee40000000a00 */
[----:B------:R-:W-:Y:S01]  /*99650*/  IMAD.IADD R8, R8, 0x1, R0 ;  /* 0x0000000108087824 */ /* 0x000fe200078e0200 */
[----:B------:R-:W-:-:S03]  /*99660*/  ISETP.GE.AND P4, PT, R11, R237, PT ;  /* 0x000000ed0b00720c */ /* 0x000fc60003f86270 */
[C---:B-1----:R-:W-:Y:S02]  /*99670*/  IMAD.WIDE R230, R8.reuse, 0x4, R4 ;  /* 0x0000000408e67825 */ /* 0x042fe400078e0204 */
[----:B------:R-:W1:Y:S01]  /*99680*/  LDC.64 R226, c[0x0][0x228] ;  /* 0x00008a00ffe27b82 */ /* 0x000e620000000a00 */
[----:B--2---:R2:W-:Y:S01]  /*99690*/  @P6 STG.E desc[UR60][R234.64], R225 ;  /* 0x000000e1ea006986 */ /* 0x0045e2000c10193c */
[----:B------:R-:W-:Y:S01]  /*996a0*/  ISETP.LT.AND P6, PT, R7, R224, !P0 ;  /* 0x000000e00700720c */ /* 0x000fe200047c1270 */
[----:B--2---:R-:W-:-:S05]  /*996b0*/  IMAD.WIDE R224, R8, 0x4, R2 ;  /* 0x0000000408e07825 */ /* 0x004fca00078e0202 */
[----:B------:R2:W-:Y:S04]  /*996c0*/  @P1 STG.E desc[UR60][R224.64], R206 ;  /* 0x000000cee0001986 */ /* 0x0005e8000c10193c */
[----:B------:R4:W-:Y:S01]  /*996d0*/  @P5 STG.E desc[UR60][R230.64], R148 ;  /* 0x00000094e6005986 */ /* 0x0009e2000c10193c */
[----:B------:R-:W-:-:S03]  /*996e0*/  ISETP.LT.AND P5, PT, R7, R190, !P4 ;  /* 0x000000be0700720c */ /* 0x000fc600067a1270 */
[----:B------:R-:W3:Y:S04]  /*996f0*/  LDL.LU R190, [R1+0x2ffc] ;  /* 0x002ffc0001be7983 */ /* 0x000ee80000300800 */
[----:B--2---:R-:W2:Y:S04]  /*99700*/  LDL.LU R206, [R1+0xcec] ;  /* 0x000cec0001ce7983 */ /* 0x004ea80000300800 */
[----:B----4-:R-:W4:Y:S01]  /*99710*/  LDL.LU R148, [R1+0x56c] ;  /* 0x00056c0001947983 */ /* 0x010f220000300800 */
[C---:B------:R-:W-:Y:S02]  /*99720*/  ISETP.LT.AND P0, PT, R9.reuse, R222, !P0 ;  /* 0x000000de0900720c */ /* 0x040fe40004701270 */
[----:B------:R-:W-:Y:S01]  /*99730*/  IADD3 R8, R8, R0, RZ ;  /* 0x0000000008087210 */ /* 0x000fe20007ffe0ff */
[----:B------:R-:W-:Y:S01]  /*99740*/  VIADD R11, R6, 0xb7 ;  /* 0x000000b7060b7836 */ /* 0x000fe20000000000 */
[----:B------:R-:W-:Y:S01]  /*99750*/  ISETP.LT.AND P4, PT, R9, R220, !P4 ;  /* 0x000000dc0900720c */ /* 0x000fe20006781270 */
[----:B------:R-:W4:Y:S02]  /*99760*/  LDC.64 R222, c[0x0][0x228] ;  /* 0x00008a00ffde7b82 */ /* 0x000f240000000a00 */
[----:B------:R-:W-:Y:S01]  /*99770*/  IMAD.WIDE R224, R8, 0x4, R2 ;  /* 0x0000000408e07825 */ /* 0x000fe200078e0202 */
[----:B------:R-:W-:-:S03]  /*99780*/  ISETP.GE.AND P1, PT, R11, R233, PT ;  /* 0x000000e90b00720c */ /* 0x000fc60003f26270 */
[C---:B------:R-:W-:Y:S01]  /*99790*/  IMAD.WIDE R230, R8.reuse, 0x4, R4 ;  /* 0x0000000408e67825 */ /* 0x040fe200078e0204 */
[----:B------:R1:W-:Y:S03]  /*997a0*/  @P6 STG.E desc[UR60][R224.64], R112 ;  /* 0x00000070e0006986 */ /* 0x0003e6000c10193c */
[----:B------:R-:W-:Y:S01]  /*997b0*/  IMAD.IADD R8, R8, 0x1, R0 ;  /* 0x0000000108087824 */ /* 0x000fe200078e0200 */
[----:B------:R3:W-:Y:S01]  /*997c0*/  @P0 STG.E desc[UR60][R230.64], R114 ;  /* 0x00000072e6000986 */ /* 0x0007e2000c10193c */
[----:B------:R-:W-:Y:S01]  /*997d0*/  VIADD R11, R6, 0xb8 ;  /* 0x000000b8060b7836 */ /* 0x000fe20000000000 */
[----:B------:R-:W-:Y:S01]  /*997e0*/  ISETP.LT.AND P0, PT, R7, R191, !P1 ;  /* 0x000000bf0700720c */ /* 0x000fe20004f01270 */
[C---:B------:R-:W-:Y:S01]  /*997f0*/  IMAD.WIDE R220, R8.reuse, 0x4, R2 ;  /* 0x0000000408dc7825 */ /* 0x040fe200078e0202 */
[----:B------:R-:W4:Y:S04]  /*99800*/  LDL.LU R191, [R1+0x2ff8] ;  /* 0x002ff80001bf7983 */ /* 0x000f280000300800 */
[----:B-1----:R-:W4:Y:S01]  /*99810*/  LDL.LU R112, [R1+0xcf0] ;  /* 0x000cf00001707983 */ /* 0x002f220000300800 */
[----:B---3--:R-:W-:Y:S01]  /*99820*/  ISETP.GE.AND P6, PT, R11, R229, PT ;  /* 0x000000e50b00720c */ /* 0x008fe20003fc6270 */
[----:B------:R-:W1:Y:S02]  /*99830*/  LDC.64 R224, c[0x0][0x228] ;  /* 0x00008a00ffe07b82 */ /* 0x000e640000000a00 */
[----:B------:R-:W3:Y:S01]  /*99840*/  LDL.LU R114, [R1+0x970] ;  /* 0x0009700001727983 */ /* 0x000ee20000300800 */
[----:B------:R-:W-:Y:S01]  /*99850*/  IMAD.WIDE R230, R8, 0x4, R4 ;  /* 0x0000000408e67825 */ /* 0x000fe200078e0204 */
[----:B------:R-:W-:-:S02]  /*99860*/  ISETP.LT.AND P1, PT, R9, R248, !P1 ;  /* 0x000000f80900720c */ /* 0x000fc40004f21270 */
[----:B------:R1:W-:Y:S01]  /*99870*/  @P5 STG.E desc[UR60][R220.64], R204 ;  /* 0x000000ccdc005986 */ /* 0x0003e2000c10193c */
[----:B------:R-:W-:-:S03]  /*99880*/  IMAD.IADD R8, R8, 0x1, R0 ;  /* 0x0000000108087824 */ /* 0x000fc600078e0200 */
[----:B------:R1:W-:Y:S01]  /*99890*/  @P4 STG.E desc[UR60][R230.64], R150 ;  /* 0x00000096e6004986 */ /* 0x0003e2000c10193c */
[----:B------:R-:W-:-:S03]  /*998a0*/  ISETP.LT.AND P4, PT, R7, R192, !P6 ;  /* 0x000000c00700720c */ /* 0x000fc60007781270 */
[----:B------:R-:W3:Y:S01]  /*998b0*/  LDL.LU R192, [R1+0x2ff4] ;  /* 0x002ff40001c07983 */ /* 0x000ee20000300800 */
[----:B------:R-:W-:-:S03]  /*998c0*/  IADD3 R11, R6, 0xb9, RZ ;  /* 0x000000b9060b7810 */ /* 0x000fc60007ffe0ff */
[----:B-1----:R-:W3:Y:S01]  /*998d0*/  LDL.LU R204, [R1+0xd00] ;  /* 0x000d000001cc7983 */ /* 0x002ee20000300800 */
[----:B------:R-:W1:Y:S03]  /*998e0*/  LDC.64 R220, c[0x0][0x228] ;  /* 0x00008a00ffdc7b82 */ /* 0x000e660000000a00 */
[----:B------:R-:W3:Y:S01]  /*998f0*/  LDL.LU R150, [R1+0x570] ;  /* 0x0005700001967983 */ /* 0x000ee20000300800 */
[----:B------:R-:W-:Y:S01]  /*99900*/  IMAD.WIDE R230, R8, 0x4, R2 ;  /* 0x0000000408e67825 */ /* 0x000fe200078e0202 */
[----:B------:R-:W-:-:S03]  /*99910*/  ISETP.GE.AND P5, PT, R11, R227, PT ;  /* 0x000000e30b00720c */ /* 0x000fc60003fa6270 */
[----:B------:R-:W-:Y:S01]  /*99920*/  IMAD.WIDE R234, R8, 0x4, R4 ;  /* 0x0000000408ea7825 */ /* 0x000fe200078e0204 */
[----:B--2---:R2:W-:Y:S04]  /*99930*/  @P0 STG.E desc[UR60][R230.64], R206 ;  /* 0x000000cee6000986 */ /* 0x0045e8000c10193c */
[----:B----4-:R4:W-:Y:S01]  /*99940*/  @P1 STG.E desc[UR60][R234.64], R148 ;  /* 0x00000094ea001986 */ /* 0x0109e2000c10193c */
[----:B------:R-:W-:-:S03]  /*99950*/  ISETP.LT.AND P1, PT, R7, R193, !P5 ;  /* 0x000000c10700720c */ /* 0x000fc60006f21270 */
[----:B------:R-:W3:Y:S04]  /*99960*/  LDL.LU R193, [R1+0x2ff0] ;  /* 0x002ff00001c17983 */ /* 0x000ee80000300800 */
[----:B--2---:R-:W2:Y:S04]  /*99970*/  LDL.LU R206, [R1+0xcf4] ;  /* 0x000cf40001ce7983 */ /* 0x004ea80000300800 */
[----:B----4-:R-:W4:Y:S01]  /*99980*/  LDL.LU R148, [R1+0x974] ;  /* 0x0009740001947983 */ /* 0x010f220000300800 */
[C---:B------:R-:W-:Y:S01]  /*99990*/  ISETP.LT.AND P6, PT, R9.reuse, R250, !P6 ;  /* 0x000000fa0900720c */ /* 0x040fe200077c1270 */
[----:B------:R-:W-:Y:S01]  /*999a0*/  VIADD R11, R6, 0xba ;  /* 0x000000ba060b7836 */ /* 0x000fe20000000000 */
[----:B------:R-:W-:Y:S01]  /*999b0*/  IADD3 R8, R8, R0, RZ ;  /* 0x0000000008087210 */ /* 0x000fe20007ffe0ff */
[----:B------:R-:W4:Y:S01]  /*999c0*/  LDC.64 R234, c[0x0][0x228] ;  /* 0x00008a00ffea7b82 */ /* 0x000f220000000a00 */
[----:B------:R-:W-:-:S03]  /*999d0*/  ISETP.LT.AND P5, PT, R9, R82, !P5 ;  /* 0x000000520900720c */ /* 0x000fc60006fa1270 */
[----:B------:R-:W-:Y:S01]  /*999e0*/  IMAD.WIDE R230, R8, 0x4, R2 ;  /* 0x0000000408e67825 */ /* 0x000fe200078e0202 */
[----:B------:R-:W-:-:S03]  /*999f0*/  ISETP.GE.AND P0, PT, R11, R223, PT ;  /* 0x000000df0b00720c */ /* 0x000fc60003f06270 */
[C---:B------:R-:W-:Y:S01]  /*99a00*/  IMAD.WIDE R238, R8.reuse, 0x4, R4 ;  /* 0x0000000408ee7825 */ /* 0x040fe200078e0204 */
[----:B------:R1:W-:Y:S03]  /*99a10*/  @P4 STG.E desc[UR60][R230.64], R112 ;  /* 0x00000070e6004986 */ /* 0x0003e6000c10193c */
[----:B------:R-:W-:Y:S01]  /*99a20*/  IMAD.IADD R8, R8, 0x1, R0 ;  /* 0x0000000108087824 */ /* 0x000fe200078e0200 */
[----:B---3--:R3:W-:Y:S01]  /*99a30*/  @P6 STG.E desc[UR60][R238.64], R114 ;  /* 0x00000072ee006986 */ /* 0x0087e2000c10193c */
[----:B------:R-:W-:Y:S01]  /*99a40*/  VIADD R11, R6, 0xbb ;  /* 0x000000bb060b7836 */ /* 0x000fe20000000000 */
[----:B------:R-:W-:Y:S02]  /*99a50*/  ISETP.LT.AND P6, PT, R7, R194, !P0 ;  /* 0x000000c20700720c */ /* 0x000fe400047c1270 */
[----:B------:R-:W4:Y:S01]  /*99a60*/  LDL.LU R194, [R1+0x2fec] ;  /* 0x002fec0001c27983 */ /* 0x000f220000300800 */
[----:B------:R-:W-:-:S03]  /*99a70*/  IMAD.WIDE R242, R8, 0x4, R4 ;  /* 0x0000000408f27825 */ /* 0x000fc600078e0204 */
[----:B-1----:R-:W4:Y:S01]  /*99a80*/  LDL.LU R112, [R1+0xd04] ;  /* 0x000d040001707983 */ /* 0x002f220000300800 */
[----:B------:R-:W-:Y:S01]  /*99a90*/  ISETP.GE.AND P4, PT, R11, R225, PT ;  /* 0x000000e10b00720c */ /* 0x000fe20003f86270 */
[----:B------:R-:W1:Y:S01]  /*99aa0*/  LDC.64 R230, c[0x0][0x228] ;  /* 0x00008a00ffe67b82 */ /* 0x000e620000000a00 */
[----:B---3--:R-:W-:Y:S01]  /*99ab0*/  IMAD.WIDE R238, R8, 0x4, R2 ;  /* 0x0000000408ee7825 */ /* 0x008fe200078e0202 */
[----:B------:R-:W3:Y:S01]  /*99ac0*/  LDL.LU R114, [R1+0x574] ;  /* 0x0005740001727983 */ /* 0x000ee20000300800 */
[----:B------:R-:W-:-:S03]  /*99ad0*/  ISETP.LT.AND P0, PT, R9, R244, !P0 ;  /* 0x000000f40900720c */ /* 0x000fc60004701270 */
[----:B------:R1:W-:Y:S01]  /*99ae0*/  @P1 STG.E desc[UR60][R238.64], R204 ;  /* 0x000000ccee001986 */ /* 0x0003e2000c10193c */
[----:B------:R-:W-:-:S03]  /*99af0*/  IMAD.IADD R8, R8, 0x1, R0 ;  /* 0x0000000108087824 */ /* 0x000fc600078e0200 */
[----:B------:R1:W-:Y:S01]  /*99b00*/  @P5 STG.E desc[UR60][R242.64], R150 ;  /* 0x00000096f2005986 */ /* 0x0003e2000c10193c */
[----:B------:R-:W-:-:S03]  /*99b10*/  ISETP.LT.AND P5, PT, R7, R195, !P4 ;  /* 0x000000c30700720c */ /* 0x000fc600067a1270 */
[----:B------:R-:W3:Y:S01]  /*99b20*/  LDL.LU R195, [R1+0x2fe8] ;  /* 0x002fe80001c37983 */ /* 0x000ee20000300800 */
[----:B------:R-:W-:-:S03]  /*99b30*/  IADD3 R11, R6, 0xbc, RZ ;  /* 0x000000bc060b7810 */ /* 0x000fc60007ffe0ff */
[----:B-1----:R-:W3:Y:S01]  /*99b40*/  LDL.LU R204, [R1+0xcf8] ;  /* 0x000cf80001cc7983 */ /* 0x002ee20000300800 */
[----:B------:R-:W-:-:S03]  /*99b50*/  IMAD.WIDE R238, R8, 0x4, R2 ;  /* 0x0000000408ee7825 */ /* 0x000fc600078e0202 */
[----:B------:R-:W3:Y:S01]  /*99b60*/  LDL.LU R150, [R1+0x978] ;  /* 0x0009780001967983 */ /* 0x000ee20000300800 */
[----:B------:R-:W-:Y:S01]  /*99b70*/  IMAD.WIDE R244, R8, 0x4, R4 ;  /* 0x0000000408f47825 */ /* 0x000fe200078e0204 */
[----:B------:R-:W-:Y:S01]  /*99b80*/  ISETP.GE.AND P1, PT, R11, R221, PT ;  /* 0x000000dd0b00720c */ /* 0x000fe20003f26270 */
[----:B------:R-:W1:Y:S01]  /*99b90*/  LDC.64 R242, c[0x0][0x228] ;  /* 0x00008a00fff27b82 */ /* 0x000e620000000a00 */
[----:B--2---:R2:W-:Y:S04]  /*99ba0*/  @P6 STG.E desc[UR60][R238.64], R206 ;  /* 0x000000ceee006986 */ /* 0x0045e8000c10193c */
[----:B----4-:R4:W-:Y:S01]  /*99bb0*/  @P0 STG.E desc[UR60][R244.64], R148 ;  /* 0x00000094f4000986 */ /* 0x0109e2000c10193c */
[----:B------:R-:W-:-:S03]  /*99bc0*/  ISETP.LT.AND P0, PT, R7, R180, !P1 ;  /* 0x000000b40700720c */ /* 0x000fc60004f01270 */
[----:B------:R-:W3:Y:S04]  /*99bd0*/  LDL.LU R180, [R1+0x2fe4] ;  /* 0x002fe40001b47983 */ /* 0x000ee80000300800 */
[----:B--2---:R-:W2:Y:S01]  /*99be0*/  LDL.LU R206, [R1+0xd08] ;  /* 0x000d080001ce7983 */ /* 0x004ea20000300800 */
[C---:B------:R-:W-:Y:S02]  /*99bf0*/  ISETP.LT.AND P4, PT, R9.reuse, R240, !P4 ;  /* 0x000000f00900720c */ /* 0x040fe40006781270 */
[----:B------:R-:W-:Y:S01]  /*99c00*/  IADD3 R8, R8, R0, RZ ;  /* 0x0000000008087210 */ /* 0x000fe20007ffe0ff */
[----:B----4-:R-:W4:Y:S01]  /*99c10*/  LDL.LU R148, [R1+0x578] ;  /* 0x0005780001947983 */ /* 0x010f220000300800 */
[----:B------:R-:W-:Y:S01]  /*99c20*/  VIADD R11, R6, 0xbd ;  /* 0x000000bd060b7836 */ /* 0x000fe20000000000 */
[----:B------:R-:W-:Y:S01]  /*99c30*/  ISETP.LT.AND P1, PT, R9, R236, !P1 ;  /* 0x000000ec0900720c */ /* 0x000fe20004f21270 */
[----:B------:R-:W4:Y:S01]  /*99c40*/  LDC.64 R238, c[0x0][0x228] ;  /* 0x00008a00ffee7b82 */ /* 0x000f220000000a00 */
[----:B------:R-:W-:-:S02]  /*99c50*/  IMAD.WIDE R240, R8, 0x4, R2 ;  /* 0x0000000408f07825 */ /* 0x000fc400078e0202 */
[----:B------:R-:W-:Y:S02]  /*99c60*/  ISETP.GE.AND P6, PT, R11, R235, PT ;  /* 0x000000eb0b00720c */ /* 0x000fe40003fc6270 */
[----:B------:R-:W-:-:S04]  /*99c70*/  IMAD.WIDE R244, R8, 0x4, R4 ;  /* 0x0000000408f47825 */ /* 0x000fc800078e0204 */
[----:B------:R-:W-:Y:S01]  /*99c80*/  IMAD.IADD R8, R8, 0x1, R0 ;  /* 0x0000000108087824 */ /* 0x000fe200078e0200 */
[----:B------:R1:W-:Y:S01]  /*99c90*/  @P5 STG.E desc[UR60][R240.64], R112 ;  /* 0x00000070f0005986 */ /* 0x0003e2000c10193c */
[----:B------:R-:W-:-:S03]  /*99ca0*/  VIADD R11, R6, 0xbe ;  /* 0x000000be060b7836 */ /* 0x000fc60000000000 */
[----:B---3--:R3:W-:Y:S01]  /*99cb0*/  @P4 STG.E desc[UR60][R244.64], R114 ;  /* 0x00000072f4004986 */ /* 0x0087e2000c10193c */
[----:B------:R-:W-:Y:S01]  /*99cc0*/  ISETP.LT.AND P4, PT, R7, R181, !P6 ;  /* 0x000000b50700720c */ /* 0x000fe20007781270 */
[C---:B------:R-:W-:Y:S02]  /*99cd0*/  IMAD.WIDE R236, R8.reuse, 0x4, R2 ;  /* 0x0000000408ec7825 */ /* 0x040fe400078e0202 */
[----:B------:R-:W4:Y:S01]  /*99ce0*/  LDL.LU R181, [R1+0x2fe0] ;  /* 0x002fe00001b57983 */ /* 0x000f220000300800 */
[----:B------:R-:W-:Y:S01]  /*99cf0*/  ISETP.GE.AND P5, PT, R11, R231, PT ;  /* 0x000000e70b00720c */ /* 0x000fe20003fa6270 */
[----:B-1----:R-:W1:Y:S02]  /*99d00*/  LDC.64 R240, c[0x0][0x228] ;  /* 0x00008a00fff07b82 */ /* 0x002e640000000a00 */
[----:B------:R-:W4:Y:S04]  /*99d10*/  LDL.LU R112, [R1+0xcfc] ;  /* 0x000cfc0001707983 */ /* 0x000f280000300800 */
[----:B---3--:R-:W3:Y:S01]  /*99d20*/  LDL.LU R114, [R1+0x97c] ;  /* 0x00097c0001727983 */ /* 0x008ee20000300800 */
[----:B------:R-:W-:Y:S01]  /*99d30*/  IMAD.WIDE R244, R8, 0x4, R4 ;  /* 0x0000000408f47825 */ /* 0x000fe200078e0204 */
[----:B------:R-:W-:-:S02]  /*99d40*/  ISETP.LT.AND P6, PT, R9, R232, !P6 ;  /* 0x000000e80900720c */ /* 0x000fc400077c1270 */
[----:B------:R1:W-:Y:S01]  /*99d50*/  @P0 STG.E desc[UR60][R236.64], R204 ;  /* 0x000000ccec000986 */ /* 0x0003e2000c10193c */
[----:B------:R-:W-:Y:S01]  /*99d60*/  IMAD.IADD R8, R8, 0x1, R0 ;  /* 0x0000000108087824 */ /* 0x000fe200078e0200 */
[----:B------:R-:W-:Y:S01]  /*99d70*/  IADD3 R11, R6, 0xbf, RZ ;  /* 0x000000bf060b7810 */ /* 0x000fe20007ffe0ff */
[----:B------:R-:W3:Y:S01]  /*99d80*/  LDC.64 R232, c[0x0][0x228] ;  /* 0x00008a00ffe87b82 */ /* 0x000ee20000000a00 */
[----:B------:R1:W-:Y:S01]  /*99d90*/  @P1 STG.E desc[UR60][R244.64], R150 ;  /* 0x00000096f4001986 */ /* 0x0003e2000c10193c */
[----:B------:R-:W-:-:S03]  /*99da0*/  ISETP.LT.AND P1, PT, R7, R182, !P5 ;  /* 0x000000b60700720c */ /* 0x000fc60006f21270 */
[----:B------:R-:W3:Y:S04]  /*99db0*/  LDL.LU R182, [R1+0x2fdc] ;  /* 0x002fdc0001b67983 */ /* 0x000ee80000300800 */
[----:B-1----:R-:W3:Y:S01]  /*99dc0*/  LDL.LU R204, [R1+0xd0c] ;  /* 0x000d0c0001cc7983 */ /* 0x002ee20000300800 */
[----:B------:R-:W-:-:S03]  /*99dd0*/  IMAD.WIDE R236, R8, 0x4, R2 ;  /* 0x0000000408ec7825 */ /* 0x000fc600078e0202 */
[----:B------:R-:W3:Y:S01]  /*99de0*/  LDL.LU R150, [R1+0x57c] ;  /* 0x00057c0001967983 */ /* 0x000ee20000300800 */
[----:B------:R-:W-:Y:S01]  /*99df0*/  IMAD.WIDE R244, R8, 0x4, R4 ;  /* 0x0000000408f47825 */ /* 0x000fe200078e0204 */
[----:B------:R-:W-:Y:S02]  /*99e00*/  ISETP.GE.AND P0, PT, R11, R243, PT ;  /* 0x000000f30b00720c */ /* 0x000fe40003f06270 */
[----:B--2---:R1:W-:Y:S04]  /*99e10*/  @P4 STG.E desc[UR60][R236.64], R206 ;  /* 0x000000ceec004986 */ /* 0x0043e8000c10193c */
[----:B----4-:R2:W-:Y:S01]  /*99e20*/  @P6 STG.E desc[UR60][R244.64], R148 ;  /* 0x00000094f4006986 */ /* 0x0105e2000c10193c */
[----:B------:R-:W-:-:S03]  /*99e30*/  ISETP.LT.AND P6, PT, R7, R183, !P0 ;  /* 0x000000b70700720c */ /* 0x000fc600047c1270 */
[----:B------:R-:W4:Y:S04]  /*99e40*/  LDL.LU R183, [R1+0x2fd8] ;  /* 0x002fd80001b77983 */ /* 0x000f280000300800 */
[----:B-1----:R-:W4:Y:S01]  /*99e50*/  LDL.LU R206, [R1+0xd10] ;  /* 0x000d100001ce7983 */ /* 0x002f220000300800 */
[C---:B------:R-:W-:Y:S02]  /*99e60*/  ISETP.LT.AND P5, PT, R9.reuse, R228, !P5 ;  /* 0x000000e40900720c */ /* 0x040fe40006fa1270 */
[----:B------:R-:W-:Y:S01]  /*99e70*/  IADD3 R8, R8, R0, RZ ;  /* 0x0000000008087210 */ /* 0x000fe20007ffe0ff */
[----:B--2---:R-:W2:Y:S01]  /*99e80*/  LDL.LU R148, [R1+0x980] ;  /* 0x0009800001947983 */ /* 0x004ea20000300800 */
[----:B------:R-:W-:Y:S01]  /*99e90*/  VIADD R11, R6, 0xc0 ;  /* 0x000000c0060b7836 */ /* 0x000fe20000000000 */
[----:B------:R-:W-:Y:S01]  /*99ea0*/  ISETP.LT.AND P0, PT, R9, R226, !P0 ;  /* 0x000000e20900720c */ /* 0x000fe20004701270 */
[----:B------:R-:W1:Y:S01]  /*99eb0*/  LDC.64 R236, c[0x0][0x228] ;  /* 0x00008a00ffec7b82 */ /* 0x000e620000000a00 */
[----:B------:R-:W-:-:S02]  /*99ec0*/  IMAD.WIDE R228, R8, 0x4, R2 ;  /* 0x0000000408e47825 */ /* 0x000fc400078e0202 */
[----:B------:R-:W-:Y:S02]  /*99ed0*/  ISETP.GE.AND P4, PT, R11, R239, PT ;  /* 0x000000ef0b00720c */ /* 0x000fe40003f86270 */
[----:B------:R-:W-:-:S03]  /*99ee0*/  IMAD.WIDE R244, R8, 0x4, R4 ;  /* 0x0000000408f47825 */ /* 0x000fc600078e0204 */
[----:B------:R-:W1:Y:S01]  /*99ef0*/  LDC.64 R226, c[0x0][0x228] ;  /* 0x00008a00ffe27b82 */ /* 0x000e620000000a00 */
[----:B------:R-:W-:Y:S01]  /*99f00*/  IMAD.IADD R8, R8, 0x1, R0 ;  /* 0x0000000108087824 */ /* 0x000fe200078e0200 */
[----:B------:R3:W-:Y:S01]  /*99f10*/  @P1 STG.E desc[UR60][R228.64], R112 ;  /* 0x00000070e4001986 */ /* 0x0007e2000c10193c */
[----:B------:R-:W-:-:S03]  /*99f20*/  VIADD R11, R6, 0xc1 ;  /* 0x000000c1060b7836 */ /* 0x000fc60000000000 */
[----:B---3--:R3:W-:Y:S01]  /*99f30*/  @P5 STG.E desc[UR60][R244.64], R114 ;  /* 0x00000072f4005986 */ /* 0x0087e2000c10193c */
[----:B------:R-:W-:-:S03]  /*99f40*/  ISETP.LT.AND P5, PT, R7, R184, !P4 ;  /* 0x000000b80700720c */ /* 0x000fc600067a1270 */
[----:B------:R-:W2:Y:S01]  /*99f50*/  LDL.LU R184, [R1+0x2fd4] ;  /* 0x002fd40001b87983 */ /* 0x000ea20000300800 */
[----:B------:R-:W-:-:S03]  /*99f60*/  ISETP.GE.AND P1, PT, R11, R241, PT ;  /* 0x000000f10b00720c */ /* 0x000fc60003f26270 */
[----:B------:R-:W2:Y:S01]  /*99f70*/  LDL.LU R112, [R1+0xd20] ;  /* 0x000d200001707983 */ /* 0x000ea20000300800 */
[----:B------:R-:W-:-:S03]  /*99f80*/  IMAD.WIDE R228, R8, 0x4, R2 ;  /* 0x0000000408e47825 */ /* 0x000fc600078e0202 */
[----:B---3--:R-:W3:Y:S01]  /*99f90*/  LDL.LU R114, [R1+0x580] ;  /* 0x0005800001727983 */ /* 0x008ee20000300800 */
[C---:B------:R-:W-:Y:S01]  /*99fa0*/  IMAD.WIDE R244, R8.reuse, 0x4, R4 ;  /* 0x0000000408f47825 */ /* 0x040fe200078e0204 */
[----:B------:R-:W-:Y:S02]  /*99fb0*/  ISETP.LT.AND P4, PT, R9, R222, !P4 ;  /* 0x000000de0900720c */ /* 0x000fe40006781270 */
[----:B------:R1:W-:Y:S01]  /*99fc0*/  @P6 STG.E desc[UR60][R228.64], R204 ;  /* 0x000000cce4006986 */ /* 0x0003e2000c10193c */
[----:B------:R-:W-:-:S03]  /*99fd0*/  IMAD.IADD R8, R8, 0x1, R0 ;  /* 0x0000000108087824 */ /* 0x000fc600078e0200 */
[----:B------:R1:W-:Y:S01]  /*99fe0*/  @P0 STG.E desc[UR60][R244.64], R150 ;  /* 0x00000096f4000986 */ /* 0x0003e2000c10193c */
[----:B------:R-:W-:-:S03]  /*99ff0*/  ISETP.LT.AND P0, PT, R7, R185, !P1 ;  /* 0x000000b90700720c */ /* 0x000fc60004f01270 */
[----:B------:R-:W3:Y:S01]  /*9a000*/  LDL.LU R185, [R1+0x2fd0] ;  /* 0x002fd00001b97983 */ /* 0x000ee20000300800 */
[----:B------:R-:W-:-:S03]  /*9a010*/  IADD3 R11, R6, 0xc2, RZ ;  /* 0x000000c2060b7810 */ /* 0x000fc60007ffe0ff */
[----:B-1----:R-:W3:Y:S01]  /*9a020*/  LDL.LU R204, [R1+0xd14] ;  /* 0x000d140001cc7983 */ /* 0x002ee20000300800 */
[C---:B------:R-:W-:Y:S01]  /*9a030*/  IMAD.WIDE R222, R8.reuse, 0x4, R2 ;  /* 0x0000000408de7825 */ /* 0x040fe200078e0202 */
[----:B------:R-:W1:Y:S02]  /*9a040*/  LDC.64 R228, c[0x0][0x228] ;  /* 0x00008a00ffe47b82 */ /* 0x000e640000000a00 */
[----:B------:R-:W3:Y:S01]  /*9a050*/  LDL.LU R150, [R1+0x984] ;  /* 0x0009840001967983 */ /* 0x000ee20000300800 */
[----:B------:R-:W-:Y:S01]  /*9a060*/  IMAD.WIDE R244, R8, 0x4, R4 ;  /* 0x0000000408f47825 */ /* 0x000fe200078e0204 */
[----:B------:R-:W-:Y:S02]  /*9a070*/  ISETP.GE.AND P6, PT, R11, R233, PT ;  /* 0x000000e90b00720c */ /* 0x000fe40003fc6270 */
[----:B----4-:R4:W-:Y:S04]  /*9a080*/  @P5 STG.E desc[UR60][R222.64], R206 ;  /* 0x000000cede005986 */ /* 0x0109e8000c10193c */
[----:B--2---:R2:W-:Y:S01]  /*9a090*/  @P4 STG.E desc[UR60][R244.64], R148 ;  /* 0x00000094f4004986 */ /* 0x0045e2000c10193c */
[----:B------:R-:W-:-:S03]  /*9a0a0*/  ISETP.LT.AND P4, PT, R7, R186, !P6 ;  /* 0x000000ba0700720c */ /* 0x000fc60007781270 */
[----:B------:R-:W3:Y:S04]  /*9a0b0*/  LDL.LU R186, [R1+0x2fcc] ;  /* 0x002fcc0001ba7983 */ /* 0x000ee80000300800 */
[----:B----4-:R-:W4:Y:S01]  /*9a0c0*/  LDL.LU R206, [R1+0xd24] ;  /* 0x000d240001ce7983 */ /* 0x010f220000300800 */
[C---:B------:R-:W-:Y:S02]  /*9a0d0*/  ISETP.LT.AND P1, PT, R9.reuse, R224, !P1 ;  /* 0x000000e00900720c */ /* 0x040fe40004f21270 */
[----:B------:R-:W-:Y:S01]  /*9a0e0*/  IADD3 R8, R8, R0, RZ ;  /* 0x0000000008087210 */ /* 0x000fe20007ffe0ff */
[----:B--2---:R-:W2:Y:S01]  /*9a0f0*/  LDL.LU R148, [R1+0x584] ;  /* 0x0005840001947983 */ /* 0x004ea20000300800 */
[----:B------:R-:W-:Y:S01]  /*9a100*/  VIADD R11, R6, 0xc3 ;  /* 0x000000c3060b7836 */ /* 0x000fe20000000000 */
[----:B------:R-:W-:Y:S01]  /*9a110*/  ISETP.LT.AND P6, PT, R9, R220, !P6 ;  /* 0x000000dc0900720c */ /* 0x000fe200077c1270 */
[----:B------:R-:W2:Y:S01]  /*9a120*/  LDC.64 R222, c[0x0][0x228] ;  /* 0x00008a00ffde7b82 */ /* 0x000ea20000000a00 */
        /* <DEDUP_REMOVED lines=8> */
[----:B------:R-:W-:Y:S02]  /*9a1b0*/  IMAD.WIDE R220, R8, 0x4, R2 ;  /* 0x0000000408dc7825 */ /* 0x000fe400078e0202 */
[----:B------:R-:W2:Y:S01]  /*9a1c0*/  LDL.LU R187, [R1+0x2fc8] ;  /* 0x002fc80001bb7983 */ /* 0x000ea20000300800 */
[----:B------:R-:W-:-:S03]  /*9a1d0*/  ISETP.GE.AND P0, PT, R11, R227, PT ;  /* 0x000000e30b00720c */ /* 0x000fc60003f06270 */
[----:B-1----:R-:W2:Y:S01]  /*9a1e0*/  LDL.LU R112, [R1+0xd18] ;  /* 0x000d180001707983 */ /* 0x002ea20000300800 */
[----:B------:R-:W1:Y:S03]  /*9a1f0*/  LDC.64 R224, c[0x0][0x228] ;  /* 0x00008a00ffe07b82 */ /* 0x000e660000000a00 */
        /* <DEDUP_REMOVED lines=19> */
[----:B----4-:R-:W4:Y:S04]  /*9a330*/  LDL.LU R206, [R1+0xd1c] ;  /* 0x000d1c0001ce7983 */ /* 0x010f280000300800 */
[----:B--2---:R-:W2:Y:S01]  /*9a340*/  LDL.LU R148, [R1+0x98c] ;  /* 0x00098c0001947983 */ /* 0x004ea20000300800 */
[C---:B------:R-:W-:Y:S02]  /*9a350*/  ISETP.LT.AND P0, PT, R9.reuse, R230, !P0 ;  /* 0x000000e60900720c */ /* 0x040fe40004701270 */
[----:B------:R-:W-:Y:S01]  /*9a360*/  IADD3 R8, R8, R0, RZ ;  /* 0x0000000008087210 */ /* 0x000fe20007ffe0ff */
[----:B------:R-:W-:Y:S01]  /*9a370*/  VIADD R11, R6, 0xc6 ;  /* 0x000000c6060b7836 */ /* 0x000fe20000000000 */
[----:B------:R-:W-:Y:S01]  /*9a380*/  ISETP.LT.AND P4, PT, R9, R242, !P4 ;  /* 0x000000f20900720c */ /* 0x000fe20006781270 */
[----:B------:R-:W2:Y:S02]  /*9a390*/  LDC.64 R230, c[0x0][0x228] ;  /* 0x00008a00ffe67b82 */ /* 0x000ea40000000a00 */
[----:B------:R-:W-:Y:S01]  /*9a3a0*/  IMAD.WIDE R234, R8, 0x4, R2 ;  /* 0x0000000408ea7825 */ /* 0x000fe200078e0202 */
[----:B------:R-:W-:-:S03]  /*9a3b0*/  ISETP.GE.AND P1, PT, R11, R223, PT ;  /* 0x000000df0b00720c */ /* 0x000fc60003f26270 */
[C---:B------:R-:W-:Y:S01]  /*9a3c0*/  IMAD.WIDE R244, R8.reuse, 0x4, R4 ;  /* 0x0000000408f47825 */ /* 0x040fe200078e0204 */
[----:B------:R1:W-:Y:S03]  /*9a3d0*/  @P6 STG.E desc[UR60][R234.64], R112 ;  /* 0x00000070ea006986 */ /* 0x0003e6000c10193c */
[----:B------:R-:W-:Y:S01]  /*9a3e0*/  IMAD.IADD R8, R8, 0x1, R0 ;  /* 0x0000000108087824 */ /* 0x000fe200078e0200 */
[----:B---3--:R3:W-:Y:S01]  /*9a3f0*/  @P0 STG.E desc[UR60][R244.64], R114 ;  /* 0x00000072f4000986 */ /* 0x0087e2000c10193c */
[----:B------:R-:W-:Y:S01]  /*9a400*/  VIADD R11, R6, 0xc7 ;  /* 0x000000c7060b7836 */ /* 0x000fe20000000000 */
[----:B------:R-:W-:Y:S01]  /*9a410*/  ISETP.LT.AND P0, PT, R7, R142, !P1 ;  /* 0x0000008e0700720c */ /* 0x000fe20004f01270 */
[C---:B------:R-:W-:Y:S01]  /*9a420*/  IMAD.WIDE R242, R8.reuse, 0x4, R2 ;  /* 0x0000000408f27825 */ /* 0x040fe200078e0202 */
[----:B------:R-:W2:Y:S04]  /*9a430*/  LDL.LU R142, [R1+0x2fbc] ;  /* 0x002fbc00018e7983 */ /* 0x000ea80000300800 */
[----:B-1----:R-:W2:Y:S01]  /*9a440*/  LDL.LU R112, [R1+0xd2c] ;  /* 0x000d2c0001707983 */ /* 0x002ea20000300800 */
[----:B------:R-:W-:Y:S01]  /*9a450*/  ISETP.GE.AND P6, PT, R11, R225, PT ;  /* 0x000000e10b00720c */ /* 0x000fe20003fc6270 */
[----:B------:R-:W1:Y:S02]  /*9a460*/  LDC.64 R234, c[0x0][0x228] ;  /* 0x00008a00ffea7b82 */ /* 0x000e640000000a00 */
        /* <DEDUP_REMOVED lines=15> */
[----:B----4-:R1:W-:Y:S04]  /*9a560*/  @P0 STG.E desc[UR60][R242.64], R206 ;  /* 0x000000cef2000986 */ /* 0x0103e8000c10193c */
[----:B--2---:R2:W-:Y:S01]  /*9a570*/  @P1 STG.E desc[UR60][R244.64], R148 ;  /* 0x00000094f4001986 */ /* 0x0045e2000c10193c */
[----:B------:R-:W-:-:S03]  /*9a580*/  ISETP.LT.AND P1, PT, R7, R176, !P5 ;  /* 0x000000b00700720c */ /* 0x000fc60006f21270 */
[----:B------:R-:W4:Y:S04]  /*9a590*/  LDL.LU R176, [R1+0x2fb4] ;  /* 0x002fb40001b07983 */ /* 0x000f280000300800 */
[----:B-1----:R-:W4:Y:S04]  /*9a5a0*/  LDL.LU R206, [R1+0xd30] ;  /* 0x000d300001ce7983 */ /* 0x002f280000300800 */
[----:B--2---:R-:W2:Y:S01]  /*9a5b0*/  LDL.LU R148, [R1+0x590] ;  /* 0x0005900001947983 */ /* 0x004ea20000300800 */
[C---:B------:R-:W-:Y:S02]  /*9a5c0*/  ISETP.LT.AND P6, PT, R9.reuse, R240, !P6 ;  /* 0x000000f00900720c */ /* 0x040fe400077c1270 */
[----:B------:R-:W-:Y:S01]  /*9a5d0*/  IADD3 R8, R8, R0, RZ ;  /* 0x0000000008087210 */ /* 0x000fe20007ffe0ff */
[----:B------:R-:W-:Y:S01]  /*9a5e0*/  VIADD R11, R6, 0xc9 ;  /* 0x000000c9060b7836 */ /* 0x000fe20000000000 */
[----:B------:R-:W-:Y:S01]  /*9a5f0*/  ISETP.LT.AND P5, PT, R9, R232, !P5 ;  /* 0x000000e80900720c */ /* 0x000fe20006fa1270 */
[----:B------:R-:W1:Y:S02]  /*9a600*/  LDC.64 R240, c[0x0][0x228] ;  /* 0x00008a00fff07b82 */ /* 0x000e640000000a00 */
[----:B------:R-:W-:Y:S01]  /*9a610*/  IMAD.WIDE R242, R8, 0x4, R2 ;  /* 0x0000000408f27825 */ /* 0x000fe200078e0202 */
[----:B------:R-:W-:-:S03]  /*9a620*/  ISETP.GE.AND P0, PT, R11, R231, PT ;  /* 0x000000e70b00720c */ /* 0x000fc60003f06270 */
[C---:B------:R-:W-:Y:S01]  /*9a630*/  IMAD.WIDE R244, R8.reuse, 0x4, R4 ;  /* 0x0000000408f47825 */ /* 0x040fe200078e0204 */
[----:B------:R3:W-:Y:S01]  /*9a640*/  @P4 STG.E desc[UR60][R242.64], R112 ;  /* 0x00000070f2004986 */ /* 0x0007e2000c10193c */
[----:B------:R-:W1:Y:S02]  /*9a650*/  LDC.64 R232, c[0x0][0x228] ;  /* 0x00008a00ffe87b82 */ /* 0x000e640000000a00 */
[----:B------:R-:W-:Y:S01]  /*9a660*/  IMAD.IADD R8, R8, 0x1, R0 ;  /* 0x0000000108087824 */ /* 0x000fe200078e0200 */
[----:B---3--:R3:W-:Y:S01]  /*9a670*/  @P6 STG.E desc[UR60][R244.64], R114 ;  /* 0x00000072f4006986 */ /* 0x0087e2000c10193c */
[----:B------:R-:W-:Y:S01]  /*9a680*/  VIADD R11, R6, 0xca ;  /* 0x000000ca060b7836 */ /* 0x000fe20000000000 */
[----:B------:R-:W-:Y:S02]  /*9a690*/  ISETP.LT.AND P6, PT, R7, R177, !P0 ;  /* 0x000000b10700720c */ /* 0x000fe400047c1270 */
[----:B------:R-:W2:Y:S04]  /*9a6a0*/  LDL.LU R177, [R1+0x2fb0] ;  /* 0x002fb00001b17983 */ /* 0x000ea80000300800 */
[----:B------:R-:W2:Y:S01]  /*9a6b0*/  LDL.LU R112, [R1+0xd44] ;  /* 0x000d440001707983 */ /* 0x000ea20000300800 */
[----:B------:R-:W-:Y:S01]  /*9a6c0*/  IMAD.WIDE R242, R8, 0x4, R2 ;  /* 0x0000000408f27825 */ /* 0x000fe200078e0202 */
[----:B------:R-:W-:-:S02]  /*9a6d0*/  ISETP.GE.AND P4, PT, R11, R235, PT ;  /* 0x000000eb0b00720c */ /* 0x000fc40003f86270 */
[----:B---3--:R-:W3:Y:S01]  /*9a6e0*/  LDL.LU R114, [R1+0x994] ;  /* 0x0009940001727983 */ /* 0x008ee20000300800 */
[C---:B------:R-:W-:Y:S01]  /*9a6f0*/  IMAD.WIDE R244, R8.reuse, 0x4, R4 ;  /* 0x0000000408f47825 */ /* 0x040fe200078e0204 */
[----:B------:R-:W-:Y:S02]  /*9a700*/  ISETP.LT.AND P0, PT, R9, R236, !P0 ;  /* 0x000000ec0900720c */ /* 0x000fe40004701270 */
        /* <DEDUP_REMOVED lines=129> */
[----:B----4-:R-:W-:Y:S04]  /*9af20*/  @P1 STG.E desc[UR60][R242.64], R206 ;  /* 0x000000cef2001986 */ /* 0x010fe8000c10193c */
[----:B--2---:R1:W-:Y:S01]  /*9af30*/  @P5 STG.E desc[UR60][R244.64], R148 ;  /* 0x00000094f4005986 */ /* 0x0043e2000c10193c */
[----:B------:R-:W-:-:S03]  /*9af40*/  ISETP.LT.AND P5, PT, R7, R139, !P4 ;  /* 0x0000008b0700720c */ /* 0x000fc600067a1270 */
[----:B------:R-:W2:Y:S04]  /*9af50*/  LDL.LU R139, [R1+0x2f84] ;  /* 0x002f8400018b7983 */ /* 0x000ea80000300800 */
[----:B------:R-:W4:Y:S04]  /*9af60*/  LDL.LU R208, [R1+0xd68] ;  /* 0x000d680001d07983 */ /* 0x000f280000300800 */
[----:B-1----:R-:W2:Y:S01]  /*9af70*/  LDL.LU R148, [R1+0x5a8] ;  /* 0x0005a80001947983 */ /* 0x002ea20000300800 */
        /* <DEDUP_REMOVED lines=18> */
[----:B------:R-:W2:Y:S01]  /*9b0a0*/  LDL.LU R112, [R1+0x9ac] ;  /* 0x0009ac0001707983 */ /* 0x000ea20000300800 */
[C---:B---3--:R-:W-:Y:S01]  /*9b0b0*/  IMAD.WIDE R244, R8.reuse, 0x4, R4 ;  /* 0x0000000408f47825 */ /* 0x048fe200078e0204 */
[----:B------:R-:W-:Y:S02]  /*9b0c0*/  ISETP.LT.AND P1, PT, R9, R226, !P1 ;  /* 0x000000e20900720c */ /* 0x000fe40004f21270 */
[----:B------:R3:W-:Y:S01]  /*9b0d0*/  @P5 STG.E desc[UR60][R242.64], R204 ;  /* 0x000000ccf2005986 */ /* 0x0007e2000c10193c */
[----:B------:R-:W-:Y:S01]  /*9b0e0*/  IMAD.IADD R8, R8, 0x1, R0 ;  /* 0x0000000108087824 */ /* 0x000fe200078e0200 */
[----:B------:R-:W-:Y:S01]  /*9b0f0*/  IADD3 R11, R6, 0xd7, RZ ;  /* 0x000000d7060b7810 */ /* 0x000fe20007ffe0ff */
[----:B------:R-:W1:Y:S01]  /*9b100*/  LDC.64 R226, c[0x0][0x228] ;  /* 0x00008a00ffe27b82 */ /* 0x000e620000000a00 */
[----:B------:R3:W-:Y:S01]  /*9b110*/  @P4 STG.E desc[UR60][R244.64], R150 ;  /* 0x00000096f4004986 */ /* 0x0007e2000c10193c */
[----:B------:R-:W-:-:S03]  /*9b120*/  ISETP.LT.AND P4, PT, R7, R165, !P6 ;  /* 0x000000a50700720c */ /* 0x000fc60007781270 */
[----:B------:R-:W2:Y:S04]  /*9b130*/  LDL.LU R165, [R1+0x2f7c] ;  /* 0x002f7c0001a57983 */ /* 0x000ea80000300800 */
[----:B------:R-:W2:Y:S01]  /*9b140*/  LDL.LU R114, [R1+0xd6c] ;  /* 0x000d6c0001727983 */ /* 0x000ea20000300800 */
[----:B---3--:R-:W-:-:S03]  /*9b150*/  IMAD.WIDE R242, R8, 0x4, R2 ;  /* 0x0000000408f27825 */ /* 0x008fc600078e0202 */
[----:B------:R-:W3:Y:S01]  /*9b160*/  LDL.LU R204, [R1+0x5ac] ;  /* 0x0005ac0001cc7983 */ /* 0x000ee20000300800 */
[----:B------:R-:W-:Y:S01]  /*9b170*/  IMAD.WIDE R244, R8, 0x4, R4 ;  /* 0x0000000408f47825 */ /* 0x000fe200078e0204 */
[----:B------:R-:W-:Y:S02]  /*9b180*/  ISETP.GE.AND P5, PT, R11, R241, PT ;  /* 0x000000f10b00720c */ /* 0x000fe40003fa6270 */
[----:B------:R-:W3:Y:S04]  /*9b190*/  LDL.LU R150, [R1+0x9b0] ;  /* 0x0009b00001967983 */ /* 0x000ee80000300800 */
[----:B----4-:R-:W-:Y:S04]  /*9b1a0*/  @P0 STG.E desc[UR60][R242.64], R208 ;  /* 0x000000d0f2000986 */ /* 0x010fe8000c10193c */
[----:B--2---:R2:W-:Y:S01]  /*9b1b0*/  @P1 STG.E desc[UR60][R244.64], R148 ;  /* 0x00000094f4001986 */ /* 0x0045e2000c10193c */
[----:B------:R-:W-:-:S03]  /*9b1c0*/  ISETP.LT.AND P1, PT, R7, R166, !P5 ;  /* 0x000000a60700720c */ /* 0x000fc60006f21270 */
[----:B------:R-:W4:Y:S04]  /*9b1d0*/  LDL.LU R166, [R1+0x2f78] ;  /* 0x002f780001a67983 */ /* 0x000f280000300800 */
[----:B--2---:R-:W2:Y:S01]  /*9b1e0*/  LDL.LU R148, [R1+0xd70] ;  /* 0x000d700001947983 */ /* 0x004ea20000300800 */
[----:B------:R-:W-:Y:S02]  /*9b1f0*/  ISETP.LT.AND P6, PT, R9, R228, !P6 ;  /* 0x000000e40900720c */ /* 0x000fe400077c1270 */
[----:B------:R-:W-:Y:S01]  /*9b200*/  IADD3 R8, R8, R0, RZ ;  /* 0x0000000008087210 */ /* 0x000fe20007ffe0ff */
[----:B------:R-:W-:Y:S01]  /*9b210*/  VIADD R11, R6, 0xd8 ;  /* 0x000000d8060b7836 */ /* 0x000fe20000000000 */
[----:B------:R-:W3:Y:S03]  /*9b220*/  LDC.64 R228, c[0x0][0x228] ;  /* 0x00008a00ffe47b82 */ /* 0x000ee60000000a00 */
[----:B------:R-:W-:Y:S01]  /*9b230*/  IMAD.WIDE R242, R8, 0x4, R2 ;  /* 0x0000000408f27825 */ /* 0x000fe200078e0202 */
[----:B-1----:R-:W-:-:S03]  /*9b240*/  ISETP.GE.AND P0, PT, R11, R233, PT ;  /* 0x000000e90b00720c */ /* 0x002fc60003f06270 */
[C---:B------:R-:W-:Y:S01]  /*9b250*/  IMAD.WIDE R244, R8.reuse, 0x4, R4 ;  /* 0x0000000408f47825 */ /* 0x040fe200078e0204 */
[----:B------:R-:W-:Y:S01]  /*9b260*/  ISETP.LT.AND P5, PT, R9, R222, !P5 ;  /* 0x000000de0900720c */ /* 0x000fe20006fa1270 */
[----:B------:R1:W-:Y:S01]  /*9b270*/  @P4 STG.E desc[UR60][R242.64], R206 ;  /* 0x000000cef2004986 */ /* 0x0003e2000c10193c */
[----:B------:R-:W2:Y:S01]  /*9b280*/  LDC.64 R222, c[0x0][0x228] ;  /* 0x00008a00ffde7b82 */ /* 0x000ea20000000a00 */
[----:B------:R-:W-:Y:S02]  /*9b290*/  IMAD.IADD R8, R8, 0x1, R0 ;  /* 0x0000000108087824 */ /* 0x000fe400078e0200 */
[----:B------:R1:W-:Y:S01]  /*9b2a0*/  @P6 STG.E desc[UR60][R244.64], R112 ;  /* 0x00000070f4006986 */ /* 0x0003e2000c10193c */
[----:B------:R-:W-:Y:S01]  /*9b2b0*/  ISETP.LT.AND P6, PT, R7, R167, !P0 ;  /* 0x000000a70700720c */ /* 0x000fe200047c1270 */
[----:B------:R-:W-:Y:S02]  /*9b2c0*/  VIADD R11, R6, 0xdf ;  /* 0x000000df060b7836 */ /* 0x000fe40000000000 */
[----:B------:R-:W4:Y:S04]  /*9b2d0*/  LDL.LU R167, [R1+0x2f74] ;  /* 0x002f740001a77983 */ /* 0x000f280000300800 */
[----:B-1----:R-:W4:Y:S01]  /*9b2e0*/  LDL.LU R206, [R1+0xd80] ;  /* 0x000d800001ce7983 */ /* 0x002f220000300800 */
[----:B------:R-:W-:Y:S01]  /*9b2f0*/  IMAD.WIDE R242, R8, 0x4, R2 ;  /* 0x0000000408f27825 */ /* 0x000fe200078e0202 */
[----:B------:R-:W-:-:S02]  /*9b300*/  ISETP.GE.AND P4, PT, R11, R237, PT ;  /* 0x000000ed0b00720c */ /* 0x000fc40003f86270 */
[----:B------:R-:W4:Y:S01]  /*9b310*/  LDL.LU R112, [R1+0x5b0] ;  /* 0x0005b00001707983 */ /* 0x000f220000300800 */
[----:B------:R-:W-:Y:S01]  /*9b320*/  IMAD.WIDE R244, R8, 0x4, R4 ;  /* 0x0000000408f47825 */ /* 0x000fe200078e0204 */
[----:B------:R-:W-:Y:S02]  /*9b330*/  IADD3 R11, R6, 0xd9, RZ ;  /* 0x000000d9060b7810 */ /* 0x000fe40007ffe0ff */
[----:B------:R-:W-:Y:S01]  /*9b340*/  ISETP.LT.AND P0, PT, R9, R224, !P0 ;  /* 0x000000e00900720c */ /* 0x000fe20004701270 */
[----:B------:R-:W-:Y:S01]  /*9b350*/  IMAD.IADD R8, R8, 0x1, R0 ;  /* 0x0000000108087824 */ /* 0x000fe200078e0200 */
[----:B------:R1:W-:Y:S01]  /*9b360*/  @P1 STG.E desc[UR60][R242.64], R114 ;  /* 0x00000072f2001986 */ /* 0x0003e2000c10193c */
[----:B------:R-:W-:Y:S01]  /*9b370*/  ISETP.GE.AND P1, PT, R11, R227, PT ;  /* 0x000000e30b00720c */ /* 0x000fe20003f26270 */
[----:B------:R-:W-:Y:S01]  /*9b380*/  VIADD R11, R6, 0xda ;  /* 0x000000da060b7836 */ /* 0x000fe20000000000 */
[----:B------:R-:W4:Y:S01]  /*9b390*/  LDC.64 R224, c[0x0][0x228] ;  /* 0x00008a00ffe07b82 */ /* 0x000f220000000a00 */
[----:B---3--:R3:W-:Y:S04]  /*9b3a0*/  @P5 STG.E desc[UR60][R244.64], R204 ;  /* 0x000000ccf4005986 */ /* 0x0087e8000c10193c */
[----:B-1----:R-:W4:Y:S01]  /*9b3b0*/  LDL.LU R114, [R1+0x9b4] ;  /* 0x0009b40001727983 */ /* 0x002f220000300800 */
[----:B------:R-:W-:-:S03]  /*9b3c0*/  IMAD.WIDE R242, R8, 0x4, R2 ;  /* 0x0000000408f27825 */ /* 0x000fc600078e0202 */
[----:B---3--:R-:W3:Y:S01]  /*9b3d0*/  LDL.LU R204, [R1+0xd74] ;  /* 0x000d740001cc7983 */ /* 0x008ee20000300800 */
[----:B------:R-:W-:-:S03]  /*9b3e0*/  IMAD.WIDE R244, R8, 0x4, R4 ;  /* 0x0000000408f47825 */ /* 0x000fc600078e0204 */
[----:B------:R1:W-:Y:S01]  /*9b3f0*/  @P6 STG.E desc[UR60][R242.64], R150 ;  /* 0x00000096f2006986 */ /* 0x0003e2000c10193c */
[----:B------:R-:W-:Y:S02]  /*9b400*/  ISETP.GE.AND P6, PT, R11, R229, PT ;  /* 0x000000e50b00720c */ /* 0x000fe40003fc6270 */
[C---:B------:R-:W-:Y:S02]  /*9b410*/  ISETP.LT.AND P5, PT, R7.reuse, R156, !P1 ;  /* 0x0000009c0700720c */ /* 0x040fe40004fa1270 */
[----:B------:R-:W3:Y:S04]  /*9b420*/  LDL.LU R156, [R1+0x2f70] ;  /* 0x002f7000019c7983 */ /* 0x000ee80000300800 */
[----:B--2---:R2:W-:Y:S01]  /*9b430*/  @P0 STG.E desc[UR60][R244.64], R148 ;  /* 0x00000094f4000986 */ /* 0x0045e2000c10193c */
[----:B------:R-:W-:-:S03]  /*9b440*/  ISETP.LT.AND P0, PT, R7, R157, !P6 ;  /* 0x0000009d0700720c */ /* 0x000fc60007701270 */
[----:B------:R-:W3:Y:S04]  /*9b450*/  LDL.LU R157, [R1+0x2f6c] ;  /* 0x002f6c00019d7983 */ /* 0x000ee80000300800 */
[----:B------:R-:W3:Y:S04]  /*9b460*/  LDL.LU R210, [R1+0xd84] ;  /* 0x000d840001d27983 */ /* 0x000ee80000300800 */
[----:B------:R-:W3:Y:S04]  /*9b470*/  LDL.LU R208, [R1+0x5b4] ;  /* 0x0005b40001d07983 */ /* 0x000ee80000300800 */
[----:B-1----:R-:W3:Y:S04]  /*9b480*/  LDL.LU R150, [R1+0x9b8] ;  /* 0x0009b80001967983 */ /* 0x002ee80000300800 */
[----:B--2---:R-:W2:Y:S01]  /*9b490*/  LDL.LU R148, [R1+0xd78] ;  /* 0x000d780001947983 */ /* 0x004ea20000300800 */
[----:B------:R-:W-:-:S02]  /*9b4a0*/  IADD3 R11, R8, R0, RZ ;  /* 0x00000000080b7210 */ /* 0x000fc40007ffe0ff */
[C---:B------:R-:W-:Y:S02]  /*9b4b0*/  ISETP.LT.AND P1, PT, R9.reuse, R220, !P1 ;  /* 0x000000dc0900720c */ /* 0x040fe40004f21270 */
[----:B------:R-:W-:Y:S01]  /*9b4c0*/  ISETP.LT.AND P6, PT, R9, R230, !P6 ;  /* 0x000000e60900720c */ /* 0x000fe200077c1270 */
[C---:B------:R-:W-:Y:S01]  /*9b4d0*/  IMAD.WIDE R230, R11.reuse, 0x4, R2 ;  /* 0x000000040be67825 */ /* 0x040fe200078e0202 */
[----:B------:R-:W1:Y:S03]  /*9b4e0*/  LDC.64 R220, c[0x0][0x228] ;  /* 0x00008a00ffdc7b82 */ /* 0x000e660000000a00 */
[C---:B------:R-:W-:Y:S01]  /*9b4f0*/  IMAD.IADD R8, R11.reuse, 0x1, R0 ;  /* 0x000000010b087824 */ /* 0x040fe200078e0200 */
[----:B----4-:R4:W-:Y:S01]  /*9b500*/  @P5 STG.E desc[UR60][R230.64], R206 ;  /* 0x000000cee6005986 */ /* 0x0109e2000c10193c */
[C---:B------:R-:W-:Y:S02]  /*9b510*/  VIADD R82, R6.reuse, 0xdb ;  /* 0x000000db06527836 */ /* 0x040fe40000000000 */
[----:B------:R-:W-:Y:S01]  /*9b520*/  IMAD.WIDE R244, R11, 0x4, R4 ;  /* 0x000000040bf47825 */ /* 0x000fe200078e0204 */
[----:B------:R-:W-:-:S03]  /*9b530*/  IADD3 R11, R6, 0xdc, RZ ;  /* 0x000000dc060b7810 */ /* 0x000fc60007ffe0ff */
[----:B------:R-:W-:Y:S01]  /*9b540*/  IMAD.WIDE R242, R8, 0x4, R2 ;  /* 0x0000000408f27825 */ /* 0x000fe200078e0202 */
[----:B------:R-:W-:Y:S01]  /*9b550*/  ISETP.GE.AND P5, PT, R82, R223, PT ;  /* 0x000000df5200720c */ /* 0x000fe20003fa6270 */
[----:B------:R3:W-:Y:S01]  /*9b560*/  @P1 STG.E desc[UR60][R244.64], R112 ;  /* 0x00000070f4001986 */ /* 0x0007e2000c10193c */
[----:B----4-:R-:W4:Y:S02]  /*9b570*/  LDC.64 R230, c[0x0][0x228] ;  /* 0x00008a00ffe67b82 */ /* 0x010f240000000a00 */
[----:B------:R-:W-:Y:S01]  /*9b580*/  ISETP.LT.AND P1, PT, R7, R158, !P5 ;  /* 0x0000009e0700720c */ /* 0x000fe20006f21270 */
[----:B------:R1:W-:Y:S01]  /*9b590*/  @P0 STG.E desc[UR60][R242.64], R114 ;  /* 0x00000072f2000986 */ /* 0x0003e2000c10193c */
[----:B------:R-:W-:Y:S01]  /*9b5a0*/  ISETP.GE.AND P0, PT, R11, R225, PT ;  /* 0x000000e10b00720c */ /* 0x000fe20003f06270 */
[C---:B---3--:R-:W-:Y:S01]  /*9b5b0*/  IMAD.WIDE R244, R8.reuse, 0x4, R4 ;  /* 0x0000000408f47825 */ /* 0x048fe200078e0204 */
[----:B------:R-:W-:Y:S01]  /*9b5c0*/  ISETP.LT.AND P5, PT, R9, R234, !P5 ;  /* 0x000000ea0900720c */ /* 0x000fe20006fa1270 */
[----:B------:R-:W3:Y:S02]  /*9b5d0*/  LDL.LU R158, [R1+0x2f68] ;  /* 0x002f6800019e7983 */ /* 0x000ee40000300800 */
[----:B------:R-:W-:Y:S01]  /*9b5e0*/  IMAD.IADD R82, R8, 0x1, R0 ;  /* 0x0000000108527824 */ /* 0x000fe200078e0200 */
[----:B------:R-:W-:Y:S01]  /*9b5f0*/  IADD3 R11, R6, 0xdd, RZ ;  /* 0x000000dd060b7810 */ /* 0x000fe20007ffe0ff */
[----:B------:R1:W-:Y:S01]  /*9b600*/  @P6 STG.E desc[UR60][R244.64], R204 ;  /* 0x000000ccf4006986 */ /* 0x0003e2000c10193c */
[----:B------:R-:W-:Y:S01]  /*9b610*/  ISETP.LT.AND P6, PT, R7, R159, !P0 ;  /* 0x0000009f0700720c */ /* 0x000fe200047c1270 */
[----:B------:R-:W2:Y:S02]  /*9b620*/  LDC.64 R234, c[0x0][0x228] ;  /* 0x00008a00ffea7b82 */ /* 0x000ea40000000a00 */
[----:B------:R-:W3:Y:S01]  /*9b630*/  LDL.LU R159, [R1+0x2f64] ;  /* 0x002f6400019f7983 */ /* 0x000ee20000300800 */
[----:B------:R-:W-:-:S03]  /*9b640*/  ISETP.LT.AND P0, PT, R9, R238, !P0 ;  /* 0x000000ee0900720c */ /* 0x000fc60004701270 */
[----:B------:R-:W3:Y:S01]  /*9b650*/  LDL.LU R206, [R1+0xd88] ;  /* 0x000d880001ce7983 */ /* 0x000ee20000300800 */
[----:B-1----:R-:W-:-:S03]  /*9b660*/  IMAD.WIDE R242, R82, 0x4, R2 ;  /* 0x0000000452f27825 */ /* 0x002fc600078e0202 */
[----:B------:R-:W3:Y:S01]  /*9b670*/  LDL.LU R112, [R1+0x5b8] ;  /* 0x0005b80001707983 */ /* 0x000ee20000300800 */
[----:B------:R-:W-:-:S03]  /*9b680*/  IMAD.WIDE R238, R82, 0x4, R4 ;  /* 0x0000000452ee7825 */ /* 0x000fc600078e0204 */
[----:B------:R-:W3:Y:S01]  /*9b690*/  LDL.LU R114, [R1+0x9bc] ;  /* 0x0009bc0001727983 */ /* 0x000ee20000300800 */
[----:B------:R-:W-:Y:S02]  /*9b6a0*/  IMAD.IADD R8, R82, 0x1, R0 ;  /* 0x0000000152087824 */ /* 0x000fe400078e0200 */
[----:B------:R-:W-:Y:S01]  /*9b6b0*/  VIADD R82, R6, 0xde ;  /* 0x000000de06527836 */ /* 0x000fe20000000000 */
[----:B------:R-:W3:Y:S04]  /*9b6c0*/  LDL.LU R204, [R1+0xd7c] ;  /* 0x000d7c0001cc7983 */ /* 0x000ee80000300800 */
[----:B------:R1:W-:Y:S01]  /*9b6d0*/  @P1 STG.E desc[UR60][R242.64], R210 ;  /* 0x000000d2f2001986 */ /* 0x0003e2000c10193c */
[----:B------:R-:W-:-:S03]  /*9b6e0*/  ISETP.GE.AND P1, PT, R11, R221, PT ;  /* 0x000000dd0b00720c */ /* 0x000fc60003f26270 */
[----:B------:R2:W-:Y:S01]  /*9b6f0*/  @P5 STG.E desc[UR60][R238.64], R208 ;  /* 0x000000d0ee005986 */ /* 0x0005e2000c10193c */
[----:B----4-:R-:W-:Y:S01]  /*9b700*/  ISETP.GE.AND P5, PT, R82, R231, PT ;  /* 0x000000e75200720c */ /* 0x010fe20003fa6270 */
[----:B-1----:R-:W-:-:S04]  /*9b710*/  IMAD.WIDE R242, R8, 0x4, R2 ;  /* 0x0000000408f27825 */ /* 0x002fc800078e0202 */
[----:B--2---:R-:W-:Y:S01]  /*9b720*/  IMAD.WIDE R238, R8, 0x4, R4 ;  /* 0x0000000408ee7825 */ /* 0x004fe200078e0204 */
[----:B------:R1:W-:Y:S01]  /*9b730*/  @P6 STG.E desc[UR60][R242.64], R150 ;  /* 0x00000096f2006986 */ /* 0x0003e2000c10193c */
[----:B------:R-:W-:-:S03]  /*9b740*/  ISETP.LT.AND P6, PT, R7, R160, !P1 ;  /* 0x000000a00700720c */ /* 0x000fc60004fc1270 */
[----:B------:R2:W-:Y:S01]  /*9b750*/  @P0 STG.E desc[UR60][R238.64], R148 ;  /* 0x00000094ee000986 */ /* 0x0005e2000c10193c */
[----:B------:R-:W-:-:S03]  /*9b760*/  ISETP.LT.AND P0, PT, R7, R132, !P5 ;  /* 0x000000840700720c */ /* 0x000fc60006f01270 */
[----:B------:R-:W4:Y:S04]  /*9b770*/  LDL.LU R160, [R1+0x2f60] ;  /* 0x002f600001a07983 */ /* 0x000f280000300800 */
[----:B------:R-:W4:Y:S04]  /*9b780*/  LDL.LU R132, [R1+0x2f5c] ;  /* 0x002f5c0001847983 */ /* 0x000f280000300800 */
[----:B-1----:R-:W4:Y:S01]  /*9b790*/  LDL.LU R150, [R1+0xd8c] ;  /* 0x000d8c0001967983 */ /* 0x002f220000300800 */
[C---:B------:R-:W-:Y:S01]  /*9b7a0*/  ISETP.LT.AND P1, PT, R9.reuse, R240, !P1 ;  /* 0x000000f00900720c */ /* 0x040fe20004f21270 */
[----:B------:R-:W-:Y:S01]  /*9b7b0*/  IMAD.IADD R82, R8, 0x1, R0 ;  /* 0x0000000108527824 */ /* 0x000fe200078e0200 */
[----:B--2---:R-:W1:Y:S01]  /*9b7c0*/  LDC.64 R238, c[0x0][0x228] ;  /* 0x00008a00ffee7b82 */ /* 0x004e620000000a00 */
[----:B------:R-:W2:Y:S02]  /*9b7d0*/  LDL.LU R148, [R1+0x5bc] ;  /* 0x0005bc0001947983 */ /* 0x000ea40000300800 */
[C---:B------:R-:W-:Y:S01]  /*9b7e0*/  IMAD.WIDE R242, R82.reuse, 0x4, R2 ;  /* 0x0000000452f27825 */ /* 0x040fe200078e0202 */
[C---:B------:R-:W-:Y:S01]  /*9b7f0*/  IADD3 R8, R82.reuse, R0, RZ ;  /* 0x0000000052087210 */ /* 0x040fe20007ffe0ff */
[----:B------:R-:W2:Y:S02]  /*9b800*/  LDL.LU R208, [R1+0xda0] ;  /* 0x000da00001d07983 */ /* 0x000ea40000300800 */
[----:B------:R-:W-:Y:S01]  /*9b810*/  IMAD.WIDE R244, R82, 0x4, R4 ;  /* 0x0000000452f47825 */ /* 0x000fe200078e0204 */
[----:B------:R-:W-:Y:S01]  /*9b820*/  ISETP.LT.AND P5, PT, R9, R232, !P5 ;  /* 0x000000e80900720c */ /* 0x000fe20006fa1270 */
[----:B------:R-:W2:Y:S02]  /*9b830*/  LDC.64 R240, c[0x0][0x228] ;  /* 0x00008a00fff07b82 */ /* 0x000ea40000000a00 */
[----:B------:R-:W-:-:S02]  /*9b840*/  VIADD R11, R6, 0xe0 ;  /* 0x000000e0060b7836 */ /* 0x000fc40000000000 */
[----:B------:R-:W-:Y:S01]  /*9b850*/  IMAD.WIDE R232, R8, 0x4, R2 ;  /* 0x0000000408e87825 */ /* 0x000fe200078e0202 */
[----:B---3--:R3:W-:Y:S04]  /*9b860*/  @P6 STG.E desc[UR60][R242.64], R206 ;  /* 0x000000cef2006986 */ /* 0x0087e8000c10193c */
[----:B------:R1:W-:Y:S01]  /*9b870*/  @P1 STG.E desc[UR60][R244.64], R112 ;  /* 0x00000070f4001986 */ /* 0x0003e2000c10193c */
[----:B------:R-:W-:-:S03]  /*9b880*/  ISETP.LT.AND P1, PT, R7, R133, !P4 ;  /* 0x000000850700720c */ /* 0x000fc60006721270 */
[----:B------:R-:W2:Y:S01]  /*9b890*/  LDL.LU R133, [R1+0x2f58] ;  /* 0x002f580001857983 */ /* 0x000ea20000300800 */
[----:B------:R-:W-:-:S03]  /*9b8a0*/  ISETP.GE.AND P6, PT, R11, R235, PT ;  /* 0x000000eb0b00720c */ /* 0x000fc60003fc6270 */
[----:B---3--:R-:W3:Y:S01]  /*9b8b0*/  LDL.LU R206, [R1+0xd90] ;  /* 0x000d900001ce7983 */ /* 0x008ee20000300800 */
[----:B------:R-:W-:Y:S01]  /*9b8c0*/  ISETP.LT.AND P4, PT, R9, R226, !P4 ;  /* 0x000000e20900720c */ /* 0x000fe20006781270 */
[C---:B------:R-:W-:Y:S02]  /*9b8d0*/  IMAD.WIDE R242, R8.reuse, 0x4, R4 ;  /* 0x0000000408f27825 */ /* 0x040fe400078e0204 */
[----:B------:R1:W-:Y:S01]  /*9b8e0*/  @P0 STG.E desc[UR60][R232.64], R114 ;  /* 0x00000072e8000986 */ /* 0x0003e2000c10193c */
[----:B------:R-:W-:Y:S01]  /*9b8f0*/  ISETP.LT.AND P0, PT, R7, R134, !P6 ;  /* 0x000000860700720c */ /* 0x000fe20007701270 */
[----:B------:R-:W-:Y:S01]  /*9b900*/  IMAD.IADD R8, R8, 0x1, R0 ;  /* 0x0000000108087824 */ /* 0x000fe200078e0200 */
[----:B------:R-:W-:Y:S01]  /*9b910*/  ISETP.LT.AND P6, PT, R9, R228, !P6 ;  /* 0x000000e40900720c */ /* 0x000fe200077c1270 */
[----:B------:R-:W3:Y:S01]  /*9b920*/  LDL.LU R134, [R1+0x2f54] ;  /* 0x002f540001867983 */ /* 0x000ee20000300800 */
[----:B------:R-:W-:Y:S01]  /*9b930*/  IADD3 R11, R6, 0xe1, RZ ;  /* 0x000000e1060b7810 */ /* 0x000fe20007ffe0ff */
[----:B------:R-:W-:Y:S01]  /*9b940*/  IMAD.WIDE R228, R8, 0x4, R2 ;  /* 0x0000000408e47825 */ /* 0x000fe200078e0202 */
[----:B------:R-:W3:Y:S01]  /*9b950*/  LDC.64 R226, c[0x0][0x228] ;  /* 0x00008a00ffe27b82 */ /* 0x000ee20000000a00 */
[----:B-1----:R-:W3:Y:S04]  /*9b960*/  LDL.LU R112, [R1+0x9c0] ;  /* 0x0009c00001707983 */ /* 0x002ee80000300800 */
[----:B------:R1:W-:Y:S01]  /*9b970*/  @P5 STG.E desc[UR60][R242.64], R204 ;  /* 0x000000ccf2005986 */ /* 0x0003e2000c10193c */
[----:B------:R-:W-:-:S02]  /*9b980*/  ISETP.GE.AND P5, PT, R11, R239, PT ;  /* 0x000000ef0b00720c */ /* 0x000fc40003fa6270 */
[----:B------:R-:W3:Y:S01]  /*9b990*/  LDC.64 R232, c[0x0][0x228] ;  /* 0x00008a00ffe87b82 */ /* 0x000ee20000000a00 */
[----:B------:R-:W3:Y:S01]  /*9b9a0*/  LDL.LU R114, [R1+0x5c0] ;  /* 0x0005c00001727983 */ /* 0x000ee20000300800 */
[----:B-1----:R-:W-:-:S03]  /*9b9b0*/  IMAD.WIDE R242, R8, 0x4, R4 ;  /* 0x0000000408f27825 */ /* 0x002fc600078e0204 */
[----:B------:R-:W3:Y:S04]  /*9b9c0*/  LDL.LU R204, [R1+0xda4] ;  /* 0x000da40001cc7983 */ /* 0x000ee80000300800 */
[----:B----4-:R1:W-:Y:S04]  /*9b9d0*/  @P1 STG.E desc[UR60][R228.64], R150 ;  /* 0x00000096e4001986 */ /* 0x0103e8000c10193c */
[----:B--2---:R2:W-:Y:S01]  /*9b9e0*/  @P4 STG.E desc[UR60][R242.64], R148 ;  /* 0x00000094f2004986 */ /* 0x0045e2000c10193c */
[----:B------:R-:W-:-:S03]  /*9b9f0*/  ISETP.LT.AND P4, PT, R7, R135, !P5 ;  /* 0x000000870700720c */ /* 0x000fc60006f81270 */
[----:B------:R-:W4:Y:S04]  /*9ba00*/  LDL.LU R135, [R1+0x2f50] ;  /* 0x002f500001877983 */ /* 0x000f280000300800 */
[----:B-1----:R-:W4:Y:S04]  /*9ba10*/  LDL.LU R150, [R1+0x1070] ;  /* 0x0010700001967983 */ /* 0x002f280000300800 */
[----:B--2---:R-:W2:Y:S01]  /*9ba20*/  LDL.LU R148, [R1+0xd94] ;  /* 0x000d940001947983 */ /* 0x004ea20000300800 */
[----:B------:R-:W-:Y:S02]  /*9ba30*/  IMAD.IADD R8, R8, 0x1, R0 ;  /* 0x0000000108087824 */ /* 0x000fe400078e0200 */
[----:B------:R-:W-:-:S02]  /*9ba40*/  VIADD R82, R6, 0xe2 ;  /* 0x000000e206527836 */ /* 0x000fc40000000000 */
[----:B------:R-:W-:Y:S01]  /*9ba50*/  IMAD.WIDE R228, R8, 0x4, R2 ;  /* 0x0000000408e47825 */ /* 0x000fe200078e0202 */
[----:B------:R-:W-:-:S03]  /*9ba60*/  ISETP.LT.AND P5, PT, R9, R222, !P5 ;  /* 0x000000de0900720c */ /* 0x000fc60006fa1270 */
[----:B------:R-:W-:Y:S01]  /*9ba70*/  IMAD.WIDE R242, R8, 0x4, R4 ;  /* 0x0000000408f27825 */ /* 0x000fe200078e0204 */
[----:B------:R-:W-:Y:S01]  /*9ba80*/  ISETP.GE.AND P1, PT, R82, R241, PT ;  /* 0x000000f15200720c */ /* 0x000fe20003f26270 */
[----:B------:R1:W-:Y:S01]  /*9ba90*/  @P0 STG.E desc[UR60][R228.64], R208 ;  /* 0x000000d0e4000986 */ /* 0x0003e2000c10193c */
[----:B------:R-:W-:Y:S01]  /*9baa0*/  IADD3 R11, R6, 0xe3, RZ ;  /* 0x000000e3060b7810 */ /* 0x000fe20007ffe0ff */
[----:B------:R-:W-:Y:S01]  /*9bab0*/  IMAD.IADD R8, R8, 0x1, R0 ;  /* 0x0000000108087824 */ /* 0x000fe200078e0200 */
[----:B------:R-:W2:Y:S01]  /*9bac0*/  LDC.64 R222, c[0x0][0x228] ;  /* 0x00008a00ffde7b82 */ /* 0x000ea20000000a00 */
[----:B---3--:R-:W-:Y:S01]  /*9bad0*/  @P6 STG.E desc[UR60][R242.64], R206 ;  /* 0x000000cef2006986 */ /* 0x008fe2000c10193c */
[----:B------:R-:W-:Y:S02]  /*9bae0*/  ISETP.LT.AND P6, PT, R7, R152, !P1 ;  /* 0x000000980700720c */ /* 0x000fe40004fc1270 */
[----:B------:R-:W-:Y:S01]  /*9baf0*/  ISETP.LT.AND P1, PT, R9, R224, !P1 ;  /* 0x000000e00900720c */ /* 0x000fe20004f21270 */
[----:B------:R-:W-:Y:S01]  /*9bb00*/  IMAD.WIDE R224, R8, 0x4, R2 ;  /* 0x0000000408e07825 */ /* 0x000fe200078e0202 */
[----:B------:R-:W3:Y:S01]  /*9bb10*/  LDL.LU R152, [R1+0x2f4c] ;  /* 0x002f4c0001987983 */ /* 0x000ee20000300800 */
[----:B------:R-:W-:-:S02]  /*9bb20*/  ISETP.GE.AND P0, PT, R11, R233, PT ;  /* 0x000000e90b00720c */ /* 0x000fc40003f06270 */
[C---:B-1----:R-:W-:Y:S01]  /*9bb30*/  IMAD.WIDE R228, R8.reuse, 0x4, R4 ;  /* 0x0000000408e47825 */ /* 0x042fe200078e0204 */
[----:B------:R-:W3:Y:S01]  /*9bb40*/  LDL.LU R212, [R1+0x9c4] ;  /* 0x0009c40001d47983 */ /* 0x000ee20000300800 */
[----:B------:R-:W-:-:S03]  /*9bb50*/  IADD3 R8, R8, R0, RZ ;  /* 0x0000000008087210 */ /* 0x000fc60007ffe0ff */
[----:B------:R1:W-:Y:S01]  /*9bb60*/  @P4 STG.E desc[UR60][R224.64], R112 ;  /* 0x00000070e0004986 */ /* 0x0003e2000c10193c */
[----:B------:R-:W-:-:S03]  /*9bb70*/  VIADD R11, R6, 0xe4 ;  /* 0x000000e4060b7836 */ /* 0x000fc60000000000 */
[----:B------:R-:W3:Y:S04]  /*9bb80*/  LDL.LU R210, [R1+0x5c4] ;  /* 0x0005c40001d27983 */ /* 0x000ee80000300800 */
[----:B------:R1:W-:Y:S01]  /*9bb90*/  @P5 STG.E desc[UR60][R228.64], R114 ;  /* 0x00000072e4005986 */ /* 0x0003e2000c10193c */
[----:B------:R-:W-:-:S03]  /*9bba0*/  ISETP.LT.AND P5, PT, R7, R153, !P0 ;  /* 0x000000990700720c */ /* 0x000fc600047a1270 */
[----:B------:R-:W3:Y:S01]  /*9bbb0*/  LDL.LU R153, [R1+0x2f48] ;  /* 0x002f480001997983 */ /* 0x000ee20000300800 */
[----:B-1----:R-:W-:-:S03]  /*9bbc0*/  IMAD.WIDE R224, R8, 0x4, R2 ;  /* 0x0000000408e07825 */ /* 0x002fc600078e0202 */
[----:B------:R-:W3:Y:S01]  /*9bbd0*/  LDL.LU R208, [R1+0xda8] ;  /* 0x000da80001d07983 */ /* 0x000ee20000300800 */
[----:B------:R-:W-:Y:S01]  /*9bbe0*/  IMAD.WIDE R242, R8, 0x4, R4 ;  /* 0x0000000408f27825 */ /* 0x000fe200078e0204 */
[----:B------:R-:W-:Y:S02]  /*9bbf0*/  ISETP.GE.AND P4, PT, R11, R227, PT ;  /* 0x000000e30b00720c */ /* 0x000fe40003f86270 */
[----:B------:R-:W3:Y:S01]  /*9bc00*/  LDL.LU R114, [R1+0xd98] ;  /* 0x000d980001727983 */ /* 0x000ee20000300800 */
[----:B------:R-:W1:Y:S03]  /*9bc10*/  LDC.64 R228, c[0x0][0x228] ;  /* 0x00008a00ffe47b82 */ /* 0x000e660000000a00 */
[----:B------:R1:W-:Y:S04]  /*9bc20*/  @P6 STG.E desc[UR60][R224.64], R204 ;  /* 0x000000cce0006986 */ /* 0x0003e8000c10193c */
[----:B-1----:R-:W3:Y:S01]  /*9bc30*/  LDL.LU R204, [R1+0x9c8] ;  /* 0x0009c80001cc7983 */ /* 0x002ee20000300800 */
[----:B------:R-:W1:Y:S01]  /*9bc40*/  LDC.64 R224, c[0x0][0x228] ;  /* 0x00008a00ffe07b82 */ /* 0x000e620000000a00 */
[----:B----4-:R-:W-:-:S02]  /*9bc50*/  ISETP.LT.AND P6, PT, R7, R150, !P2 ;  /* 0x000000960700720c */ /* 0x010fc400057c1270 */
[----:B--2---:R2:W-:Y:S01]  /*9bc60*/  @P1 STG.E desc[UR60][R242.64], R148 ;  /* 0x00000094f2001986 */ /* 0x0045e2000c10193c */
[----:B------:R-:W-:-:S03]  /*9bc70*/  ISETP.LT.AND P1, PT, R7, R154, !P4 ;  /* 0x0000009a0700720c */ /* 0x000fc60006721270 */
[----:B------:R-:W4:Y:S04]  /*9bc80*/  LDL.LU R154, [R1+0x2f44] ;  /* 0x002f4400019a7983 */ /* 0x000f280000300800 */
[----:B------:R-:W4:Y:S04]  /*9bc90*/  LDL.LU R150, [R1+0x5c8] ;  /* 0x0005c80001967983 */ /* 0x000f280000300800 */
[----:B------:R-:W4:Y:S04]  /*9bca0*/  LDL.LU R206, [R1+0xdac] ;  /* 0x000dac0001ce7983 */ /* 0x000f280000300800 */
[----:B------:R-:W4:Y:S04]  /*9bcb0*/  LDL.LU R112, [R1+0xd9c] ;  /* 0x000d9c0001707983 */ /* 0x000f280000300800 */
[----:B--2---:R-:W2:Y:S01]  /*9bcc0*/  LDL.LU R148, [R1+0x9cc] ;  /* 0x0009cc0001947983 */ /* 0x004ea20000300800 */
[C---:B------:R-:W-:Y:S01]  /*9bcd0*/  ISETP.LT.AND P0, PT, R9.reuse, R220, !P0 ;  /* 0x000000dc0900720c */ /* 0x040fe20004701270 */
[----:B------:R-:W-:Y:S01]  /*9bce0*/  IMAD.IADD R8, R8, 0x1, R0 ;  /* 0x0000000108087824 */ /* 0x000fe200078e0200 */
[C---:B------:R-:W-:Y:S01]  /*9bcf0*/  ISETP.LT.AND P4, PT, R9.reuse, R230, !P4 ;  /* 0x000000e60900720c */ /* 0x040fe20006781270 */
[----:B------:R-:W-:Y:S01]  /*9bd00*/  VIADD R100, R6, 0xe6 ;  /* 0x000000e606647836 */ /* 0x000fe20000000000 */
[----:B------:R-:W-:Y:S01]  /*9bd10*/  ISETP.LT.AND P2, PT, R9, R236, !P2 ;  /* 0x000000ec0900720c */ /* 0x000fe20005741270 */
[C---:B------:R-:W-:Y:S01]  /*9bd20*/  IMAD.WIDE R242, R8.reuse, 0x4, R2 ;  /* 0x0000000408f27825 */ /* 0x040fe200078e0202 */
[CC--:B------:R-:W-:Y:S01]  /*9bd30*/  IADD3 R11, R8.reuse, R0.reuse, RZ ;  /* 0x00000000080b7210 */ /* 0x0c0fe20007ffe0ff */
[----:B------:R-:W1:Y:S02]  /*9bd40*/  LDC.64 R220, c[0x0][0x228] ;  /* 0x00008a00ffdc7b82 */ /* 0x000e640000000a00 */
[----:B------:R-:W-:Y:S01]  /*9bd50*/  IMAD.WIDE R236, R8, 0x4, R4 ;  /* 0x0000000408ec7825 */ /* 0x000fe200078e0204 */
[----:B---3--:R3:W-:Y:S01]  /*9bd60*/  @P5 STG.E desc[UR60][R242.64], R212 ;  /* 0x000000d4f2005986 */ /* 0x0087e2000c10193c */
[----:B------:R-:W-:-:S02]  /*9bd70*/  IADD3 R8, R11, R0, RZ ;  /* 0x000000000b087210 */ /* 0x000fc40007ffe0ff */
[----:B------:R-:W-:Y:S02]  /*9bd80*/  VIADD R82, R6, 0xf3 ;  /* 0x000000f306527836 */ /* 0x000fe40000000000 */
[----:B------:R-:W2:Y:S01]  /*9bd90*/  LDC.64 R230, c[0x0][0x228] ;  /* 0x00008a00ffe67b82 */ /* 0x000ea20000000a00 */
[----:B------:R3:W-:Y:S02]  /*9bda0*/  @P0 STG.E desc[UR60][R236.64], R210 ;  /* 0x000000d2ec000986 */ /* 0x0007e4000c10193c */
[----:B---3--:R-:W-:-:S04]  /*9bdb0*/  IMAD.WIDE R242, R11, 0x4, R2 ;  /* 0x000000040bf27825 */ /* 0x008fc800078e0202 */
[----:B------:R-:W-:Y:S01]  /*9bdc0*/  IMAD.WIDE R236, R11, 0x4, R4 ;  /* 0x000000040bec7825 */ /* 0x000fe200078e0204 */
[----:B------:R3:W-:Y:S01]  /*9bdd0*/  @P1 STG.E desc[UR60][R242.64], R208 ;  /* 0x000000d0f2001986 */ /* 0x0007e2000c10193c */
[----:B------:R-:W-:Y:S02]  /*9bde0*/  ISETP.GE.AND P1, PT, R100, R229, PT ;  /* 0x000000e56400720c */ /* 0x000fe40003f26270 */
[----:B------:R-:W-:Y:S01]  /*9bdf0*/  VIADD R11, R6, 0xe7 ;  /* 0x000000e7060b7836 */ /* 0x000fe20000000000 */
[----:B------:R3:W-:Y:S01]  /*9be00*/  @P4 STG.E desc[UR60][R236.64], R114 ;  /* 0x00000072ec004986 */ /* 0x0007e2000c10193c */
[----:B------:R-:W-:Y:S01]  /*9be10*/  ISETP.LT.AND P4, PT, R7, R155, !P1 ;  /* 0x0000009b0700720c */ /* 0x000fe20004f81270 */
[----:B------:R-:W2:Y:S02]  /*9be20*/  LDC R100, c[0x0][0x228] ;  /* 0x00008a00ff647b82 */ /* 0x000ea40000000800 */
[----:B------:R-:W2:Y:S01]  /*9be30*/  LDL.LU R155, [R1+0x2f40] ;  /* 0x002f4000019b7983 */ /* 0x000ea20000300800 */
[----:B---3--:R-:W-:-:S04]  /*9be40*/  IMAD.WIDE R242, R8, 0x4, R2 ;  /* 0x0000000408f27825 */ /* 0x008fc800078e0202 */
[C---:B------:R-:W-:Y:S01]  /*9be50*/  IMAD.WIDE R236, R8.reuse, 0x4, R4 ;  /* 0x0000000408ec7825 */ /* 0x040fe200078e0204 */
[----:B------:R-:W3:Y:S04]  /*9be60*/  LDL.LU R114, [R1+0x5cc] ;  /* 0x0005cc0001727983 */ /* 0x000ee80000300800 */
[----:B------:R1:W-:Y:S02]  /*9be70*/  @P6 STG.E desc[UR60][R242.64], R204 ;  /* 0x000000ccf2006986 */ /* 0x0003e4000c10193c */
[----:B-1----:R-:W-:Y:S02]  /*9be80*/  ISETP.GE.AND P6, PT, R11, R225, PT ;  /* 0x000000e10b00720c */ /* 0x002fe40003fc6270 */
[----:B------:R-:W-:Y:S01]  /*9be90*/  ISETP.LT.AND P1, PT, R9, R234, !P1 ;  /* 0x000000ea0900720c */ /* 0x000fe20004f21270 */
[----:B------:R-:W-:Y:S01]  /*9bea0*/  IMAD.IADD R8, R8, 0x1, R0 ;  /* 0x0000000108087824 */ /* 0x000fe200078e0200 */
[----:B------:R-:W-:Y:S01]  /*9beb0*/  ISETP.GE.AND P5, PT, R82, R223, PT ;  /* 0x000000df5200720c */ /* 0x000fe20003fa6270 */
[C---:B------:R-:W-:Y:S01]  /*9bec0*/  VIADD R82, R6.reuse, 0xe8 ;  /* 0x000000e806527836 */ /* 0x040fe20000000000 */
[----:B------:R-:W-:Y:S01]  /*9bed0*/  IADD3 R11, R6, 0xe9, RZ ;  /* 0x000000e9060b7810 */ /* 0x000fe20007ffe0ff */
[C---:B------:R-:W-:Y:S01]  /*9bee0*/  IMAD.WIDE R244, R8.reuse, 0x4, R4 ;  /* 0x0000000408f47825 */ /* 0x040fe200078e0204 */
[----:B------:R-:W1:Y:S03]  /*9bef0*/  LDC.64 R234, c[0x0][0x228] ;  /* 0x00008a00ffea7b82 */ /* 0x000e660000000a00 */
[----:B------:R-:W-:Y:S01]  /*9bf00*/  IMAD.WIDE R242, R8, 0x4, R2 ;  /* 0x0000000408f27825 */ /* 0x000fe200078e0202 */
[----:B------:R-:W-:-:S03]  /*9bf10*/  ISETP.GE.AND P0, PT, R82, R221, PT ;  /* 0x000000dd5200720c */ /* 0x000fc60003f06270 */
[----:B------:R-:W-:Y:S01]  /*9bf20*/  IMAD.IADD R8, R8, 0x1, R0 ;  /* 0x0000000108087824 */ /* 0x000fe200078e0200 */
[----:B----4-:R4:W-:Y:S01]  /*9bf30*/  @P2 STG.E desc[UR60][R236.64], R150 ;  /* 0x00000096ec002986 */ /* 0x0109e2000c10193c */
[----:B------:R-:W-:-:S03]  /*9bf40*/  ISETP.LT.AND P2, PT, R7, R124, !P6 ;  /* 0x0000007c0700720c */ /* 0x000fc60007741270 */
[----:B------:R-:W3:Y:S04]  /*9bf50*/  LDL.LU R124, [R1+0x2f3c] ;  /* 0x002f3c00017c7983 */ /* 0x000ee80000300800 */
[----:B------:R-:W3:Y:S04]  /*9bf60*/  LDL.LU R204, [R1+0x9d0] ;  /* 0x0009d00001cc7983 */ /* 0x000ee80000300800 */
[----:B----4-:R-:W4:Y:S01]  /*9bf70*/  LDL.LU R150, [R1+0xdb0] ;  /* 0x000db00001967983 */ /* 0x010f220000300800 */
[----:B------:R-:W4:Y:S03]  /*9bf80*/  LDC.64 R236, c[0x0][0x228] ;  /* 0x00008a00ffec7b82 */ /* 0x000f260000000a00 */
[----:B------:R1:W-:Y:S04]  /*9bf90*/  @P4 STG.E desc[UR60][R242.64], R206 ;  /* 0x000000cef2004986 */ /* 0x0003e8000c10193c */
[----:B------:R-:W-:Y:S01]  /*9bfa0*/  @P1 STG.E desc[UR60][R244.64], R112 ;  /* 0x00000070f4001986 */ /* 0x000fe2000c10193c */
[----:B------:R-:W-:-:S02]  /*9bfb0*/  ISETP.LT.AND P1, PT, R9, R240, !P0 ;  /* 0x000000f00900720c */ /* 0x000fc40004721270 */
[----:B------:R-:W-:Y:S02]  /*9bfc0*/  ISETP.LT.AND P0, PT, R7, R125, !P0 ;  /* 0x0000007d0700720c */ /* 0x000fe40004701270 */
[----:B------:R-:W4:Y:S01]  /*9bfd0*/  LDL.LU R125, [R1+0x2f38] ;  /* 0x002f3800017d7983 */ /* 0x000f220000300800 */
[----:B-1----:R-:W-:-:S03]  /*9bfe0*/  IMAD.WIDE R242, R8, 0x4, R2 ;  /* 0x0000000408f27825 */ /* 0x002fc600078e0202 */
[----:B------:R-:W4:Y:S04]  /*9bff0*/  LDL.LU R210, [R1+0x5d0] ;  /* 0x0005d00001d27983 */ /* 0x000f280000300800 */
[----:B------:R-:W4:Y:S04]  /*9c000*/  LDL.LU R208, [R1+0xdc0] ;  /* 0x000dc00001d07983 */ /* 0x000f280000300800 */
[----:B--2---:R1:W-:Y:S04]  /*9c010*/  @P2 STG.E desc[UR60][R242.64], R148 ;  /* 0x00000094f2002986 */ /* 0x0043e8000c10193c */
[----:B-1----:R-:W2:Y:S01]  /*9c020*/  LDL.LU R148, [R1+0x1078] ;  /* 0x0010780001947983 */ /* 0x002ea20000300800 */
[----:B------:R-:W-:-:S04]  /*9c030*/  ISETP.GE.AND P4, PT, R11, R231, PT ;  /* 0x000000e70b00720c */ /* 0x000fc80003f86270 */
[----:B------:R-:W-:Y:S02]  /*9c040*/  ISETP.LT.AND P2, PT, R9, R232, !P4 ;  /* 0x000000e80900720c */ /* 0x000fe40006741270 */
[----:B------:R-:W-:Y:S02]  /*9c050*/  ISETP.LT.AND P4, PT, R7, R126, !P4 ;  /* 0x0000007e0700720c */ /* 0x000fe40006781270 */
[----:B------:R-:W2:Y:S04]  /*9c060*/  LDL.LU R126, [R1+0x2f34] ;  /* 0x002f3400017e7983 */ /* 0x000ea80000300800 */
[----:B------:R-:W2:Y:S04]  /*9c070*/  LDL.LU R206, [R1+0x9d4] ;  /* 0x0009d40001ce7983 */ /* 0x000ea80000300800 */
[----:B------:R-:W2:Y:S01]  /*9c080*/  LDL.LU R112, [R1+0xdb4] ;  /* 0x000db40001707983 */ /* 0x000ea20000300800 */
[----:B------:R-:W-:Y:S01]  /*9c090*/  ISETP.LT.AND P6, PT, R9, R238, !P6 ;  /* 0x000000ee0900720c */ /* 0x000fe200077c1270 */
[----:B------:R-:W-:Y:S01]  /*9c0a0*/  IMAD.WIDE R240, R8, 0x4, R4 ;  /* 0x0000000408f07825 */ /* 0x000fe200078e0204 */
[----:B------:R-:W-:Y:S01]  /*9c0b0*/  IADD3 R82, R6, 0xea, RZ ;  /* 0x000000ea06527810 */ /* 0x000fe20007ffe0ff */
[----:B------:R-:W1:Y:S02]  /*9c0c0*/  LDC.64 R238, c[0x0][0x228] ;  /* 0x00008a00ffee7b82 */ /* 0x000e640000000a00 */
[----:B------:R-:W-:-:S04]  /*9c0d0*/  IMAD.IADD R8, R8, 0x1, R0 ;  /* 0x0000000108087824 */ /* 0x000fc800078e0200 */
[----:B------:R-:W-:-:S04]  /*9c0e0*/  IMAD.WIDE R232, R8, 0x4, R2 ;  /* 0x0000000408e87825 */ /* 0x000fc800078e0202 */
[----:B------:R-:W-:Y:S01]  /*9c0f0*/  IMAD.WIDE R242, R8, 0x4, R4 ;  /* 0x0000000408f27825 */ /* 0x000fe200078e0204 */
[----:B---3--:R3:W-:Y:S01]  /*9c100*/  @P6 STG.E desc[UR60][R240.64], R114 ;  /* 0x00000072f0006986 */ /* 0x0087e2000c10193c */
[----:B------:R-:W-:Y:S02]  /*9c110*/  ISETP.GE.AND P6, PT, R82, R235, PT ;  /* 0x000000eb5200720c */ /* 0x000fe40003fc6270 */
[----:B------:R-:W-:Y:S02]  /*9c120*/  IMAD.IADD R8, R8, 0x1, R0 ;  /* 0x0000000108087824 */ /* 0x000fe400078e0200 */
[----:B------:R-:W-:Y:S02]  /*9c130*/  VIADD R11, R6, 0xeb ;  /* 0x000000eb060b7836 */ /* 0x000fe40000000000 */
[----:B------:R-:W-:Y:S01]  /*9c140*/  IMAD.WIDE R244, R8, 0x4, R4 ;  /* 0x0000000408f47825 */ /* 0x000fe200078e0204 */
[----:B---3--:R-:W3:Y:S01]  /*9c150*/  LDC.64 R240, c[0x0][0x228] ;  /* 0x00008a00fff07b82 */ /* 0x008ee20000000a00 */
[----:B------:R1:W-:Y:S04]  /*9c160*/  @P0 STG.E desc[UR60][R232.64], R204 ;  /* 0x000000cce8000986 */ /* 0x0003e8000c10193c */
[----:B----4-:R4:W-:Y:S01]  /*9c170*/  @P1 STG.E desc[UR60][R242.64], R150 ;  /* 0x00000096f2001986 */ /* 0x0109e2000c10193c */
[----:B------:R-:W-:-:S03]  /*9c180*/  ISETP.LT.AND P1, PT, R7, R128, !P6 ;  /* 0x000000800700720c */ /* 0x000fc60007721270 */
[----:B------:R-:W3:Y:S04]  /*9c190*/  LDL.LU R128, [R1+0x2f30] ;  /* 0x002f300001807983 */ /* 0x000ee80000300800 */
[----:B------:R-:W3:Y:S01]  /*9c1a0*/  LDL.LU R114, [R1+0x5d4] ;  /* 0x0005d40001727983 */ /* 0x000ee20000300800 */
[----:B------:R-:W-:Y:S01]  /*9c1b0*/  ISETP.GE.AND P0, PT, R11, R237, PT ;  /* 0x000000ed0b00720c */ /* 0x000fe20003f06270 */
[----:B-1----:R-:W1:Y:S01]  /*9c1c0*/  LDC.64 R232, c[0x0][0x228] ;  /* 0x00008a00ffe87b82 */ /* 0x002e620000000a00 */
[----:B----4-:R-:W-:Y:S01]  /*9c1d0*/  IMAD.WIDE R242, R8, 0x4, R2 ;  /* 0x0000000408f27825 */ /* 0x010fe200078e0202 */
[----:B------:R-:W4:Y:S04]  /*9c1e0*/  LDL.LU R204, [R1+0xdc4] ;  /* 0x000dc40001cc7983 */ /* 0x000f280000300800 */
[----:B------:R2:W-:Y:S04]  /*9c1f0*/  @P4 STG.E desc[UR60][R242.64], R210 ;  /* 0x000000d2f2004986 */ /* 0x0005e8000c10193c */
[----:B------:R-:W-:Y:S04]  /*9c200*/  @P2 STG.E desc[UR60][R244.64], R208 ;  /* 0x000000d0f4002986 */ /* 0x000fe8000c10193c */
[----:B------:R-:W4:Y:S01]  /*9c210*/  LDL.LU R150, [R1+0x9d8] ;  /* 0x0009d80001967983 */ /* 0x000f220000300800 */
[----:B--2---:R-:W-:-:S02]  /*9c220*/  ISETP.LT.AND P2, PT, R9, R148, !P0 ;  /* 0x000000940900720c */ /* 0x004fc40004741270 */
[----:B------:R-:W-:Y:S02]  /*9c230*/  ISETP.LT.AND P0, PT, R7, R116, !P0 ;  /* 0x000000740700720c */ /* 0x000fe40004701270 */
[----:B------:R-:W2:Y:S04]  /*9c240*/  LDL.LU R116, [R1+0x2f2c] ;  /* 0x002f2c0001747983 */ /* 0x000ea80000300800 */
[----:B------:R-:W2:Y:S01]  /*9c250*/  LDL.LU R148, [R1+0xdb8] ;  /* 0x000db80001947983 */ /* 0x000ea20000300800 */
[----:B------:R-:W-:Y:S01]  /*9c260*/  ISETP.LT.AND P6, PT, R9, R226, !P6 ;  /* 0x000000e20900720c */ /* 0x000fe200077c1270 */
[----:B------:R-:W-:Y:S01]  /*9c270*/  IMAD.IADD R8, R8, 0x1, R0 ;  /* 0x0000000108087824 */ /* 0x000fe200078e0200 */
[----:B------:R-:W-:Y:S01]  /*9c280*/  IADD3 R11, R6, 0xec, RZ ;  /* 0x000000ec060b7810 */ /* 0x000fe20007ffe0ff */
[----:B------:R-:W2:Y:S02]  /*9c290*/  LDL.LU R210, [R1+0x5d8] ;  /* 0x0005d80001d27983 */ /* 0x000ea40000300800 */
[----:B------:R-:W-:Y:S01]  /*9c2a0*/  IMAD.WIDE R226, R8, 0x4, R2 ;  /* 0x0000000408e27825 */ /* 0x000fe200078e0202 */
[----:B------:R-:W-:-:S03]  /*9c2b0*/  ISETP.GE.AND P4, PT, R11, R239, PT ;  /* 0x000000ef0b00720c */ /* 0x000fc60003f86270 */
[C---:B------:R-:W-:Y:S01]  /*9c2c0*/  IMAD.WIDE R242, R8.reuse, 0x4, R4 ;  /* 0x0000000408f27825 */ /* 0x040fe200078e0204 */
[----:B------:R1:W-:Y:S04]  /*9c2d0*/  @P1 STG.E desc[UR60][R226.64], R206 ;  /* 0x000000cee2001986 */ /* 0x0003e8000c10193c */
[----:B------:R3:W-:Y:S01]  /*9c2e0*/  @P6 STG.E desc[UR60][R242.64], R112 ;  /* 0x00000070f2006986 */ /* 0x0007e2000c10193c */
[----:B------:R-:W-:Y:S02]  /*9c2f0*/  ISETP.LT.AND P6, PT, R9, R228, !P4 ;  /* 0x000000e40900720c */ /* 0x000fe400067c1270 */
[----:B------:R-:W-:Y:S02]  /*9c300*/  ISETP.LT.AND P4, PT, R7, R117, !P4 ;  /* 0x000000750700720c */ /* 0x000fe40006781270 */
[----:B------:R-:W2:Y:S01]  /*9c310*/  LDL.LU R117, [R1+0x2f28] ;  /* 0x002f280001757983 */ /* 0x000ea20000300800 */
[----:B------:R-:W-:Y:S01]  /*9c320*/  IADD3 R8, R8, R0, RZ ;  /* 0x0000000008087210 */ /* 0x000fe20007ffe0ff */
[----:B------:R-:W-:Y:S01]  /*9c330*/  VIADD R11, R6, 0xed ;  /* 0x000000ed060b7836 */ /* 0x000fe20000000000 */
[----:B-1----:R-:W1:Y:S01]  /*9c340*/  LDC.64 R226, c[0x0][0x228] ;  /* 0x00008a00ffe27b82 */ /* 0x002e620000000a00 */
[----:B------:R-:W2:Y:S02]  /*9c350*/  LDL.LU R208, [R1+0xdc8] ;  /* 0x000dc80001d07983 */ /* 0x000ea40000300800 */
[----:B------:R-:W-:Y:S01]  /*9c360*/  IMAD.WIDE R228, R8, 0x4, R2 ;  /* 0x0000000408e47825 */ /* 0x000fe200078e0202 */
[----:B---3--:R-:W-:-:S03]  /*9c370*/  ISETP.GE.AND P1, PT, R11, R241, PT ;  /* 0x000000f10b00720c */ /* 0x008fc60003f26270 */
[----:B------:R-:W-:-:S04]  /*9c380*/  IMAD.WIDE R242, R8, 0x4, R4 ;  /* 0x0000000408f27825 */ /* 0x000fc800078e0204 */
[----:B------:R-:W-:Y:S02]  /*9c390*/  IMAD.IADD R8, R8, 0x1, R0 ;  /* 0x0000000108087824 */ /* 0x000fe400078e0200 */
[----:B------:R-:W-:Y:S01]  /*9c3a0*/  VIADD R11, R6, 0xee ;  /* 0x000000ee060b7836 */ /* 0x000fe20000000000 */
[----:B------:R3:W-:Y:S01]  /*9c3b0*/  @P0 STG.E desc[UR60][R228.64], R114 ;  /* 0x00000072e4000986 */ /* 0x0007e2000c10193c */
[----:B------:R-:W-:-:S03]  /*9c3c0*/  ISETP.LT.AND P0, PT, R7, R118, !P1 ;  /* 0x000000760700720c */ /* 0x000fc60004f01270 */
[----:B------:R-:W2:Y:S04]  /*9c3d0*/  LDL.LU R118, [R1+0x2f24] ;  /* 0x002f240001767983 */ /* 0x000ea80000300800 */
[----:B------:R-:W2:Y:S04]  /*9c3e0*/  LDL.LU R206, [R1+0x9dc] ;  /* 0x0009dc0001ce7983 */ /* 0x000ea80000300800 */
[----:B------:R-:W2:Y:S01]  /*9c3f0*/  LDL.LU R112, [R1+0xdbc] ;  /* 0x000dbc0001707983 */ /* 0x000ea20000300800 */
[----:B------:R-:W-:Y:S01]  /*9c400*/  ISETP.LT.AND P1, PT, R9, R224, !P1 ;  /* 0x000000e00900720c */ /* 0x000fe20004f21270 */
[----:B------:R-:W-:Y:S01]  /*9c410*/  IMAD.WIDE R224, R8, 0x4, R4 ;  /* 0x0000000408e07825 */ /* 0x000fe200078e0204 */
[----:B---3--:R-:W3:Y:S01]  /*9c420*/  LDC.64 R228, c[0x0][0x228] ;  /* 0x00008a00ffe47b82 */ /* 0x008ee20000000a00 */
[----:B----4-:R4:W-:Y:S01]  /*9c430*/  @P2 STG.E desc[UR60][R242.64], R204 ;  /* 0x000000ccf2002986 */ /* 0x0109e2000c10193c */
[----:B------:R-:W-:-:S03]  /*9c440*/  ISETP.GE.AND P2, PT, R11, R233, PT ;  /* 0x000000e90b00720c */ /* 0x000fc60003f46270 */
[----:B------:R-:W3:Y:S01]  /*9c450*/  LDL.LU R114, [R1+0x1080] ;  /* 0x0010800001727983 */ /* 0x000ee20000300800 */
[----:B----4-:R-:W-:-:S05]  /*9c460*/  IMAD.WIDE R242, R8, 0x4, R2 ;  /* 0x0000000408f27825 */ /* 0x010fca00078e0202 */
[----:B------:R4:W-:Y:S04]  /*9c470*/  @P4 STG.E desc[UR60][R242.64], R150 ;  /* 0x00000096f2004986 */ /* 0x0009e8000c10193c */
[----:B--2---:R2:W-:Y:S01]  /*9c480*/  @P6 STG.E desc[UR60][R224.64], R148 ;  /* 0x00000094e0006986 */ /* 0x0045e2000c10193c */
[----:B------:R-:W-:-:S03]  /*9c490*/  ISETP.LT.AND P6, PT, R7, R119, !P2 ;  /* 0x000000770700720c */ /* 0x000fc600057c1270 */
[----:B------:R-:W3:Y:S04]  /*9c4a0*/  LDL.LU R119, [R1+0x2f20] ;  /* 0x002f200001777983 */ /* 0x000ee80000300800 */
[----:B------:R-:W3:Y:S04]  /*9c4b0*/  LDL.LU R204, [R1+0x5dc] ;  /* 0x0005dc0001cc7983 */ /* 0x000ee80000300800 */
[----:B----4-:R-:W4:Y:S01]  /*9c4c0*/  LDL.LU R150, [R1+0xdcc] ;  /* 0x000dcc0001967983 */ /* 0x010f220000300800 */
[----:B------:R-:W-:Y:S01]  /*9c4d0*/  IADD3 R11, R8, R0, RZ ;  /* 0x00000000080b7210 */ /* 0x000fe20007ffe0ff */
[----:B--2---:R-:W2:Y:S02]  /*9c4e0*/  LDC.64 R224, c[0x0][0x228] ;  /* 0x00008a00ffe07b82 */ /* 0x004ea40000000a00 */
[----:B------:R-:W2:Y:S01]  /*9c4f0*/  LDL.LU R148, [R1+0x1088] ;  /* 0x0010880001947983 */ /* 0x000ea20000300800 */
[----:B------:R-:W-:-:S02]  /*9c500*/  VIADD R8, R6, 0xef ;  /* 0x000000ef06087836 */ /* 0x000fc40000000000 */
[----:B------:R-:W-:Y:S01]  /*9c510*/  IMAD.WIDE R242, R11, 0x4, R2 ;  /* 0x000000040bf27825 */ /* 0x000fe200078e0202 */
[----:B------:R-:W-:-:S03]  /*9c520*/  ISETP.LT.AND P4, PT, R7, R238, !P5 ;  /* 0x000000ee0700720c */ /* 0x000fc60006f81270 */
[----:B------:R-:W-:Y:S01]  /*9c530*/  IMAD.WIDE R238, R11, 0x4, R4 ;  /* 0x000000040bee7825 */ /* 0x000fe200078e0204 */
[----:B------:R1:W-:Y:S02]  /*9c540*/  @P0 STG.E desc[UR60][R242.64], R210 ;  /* 0x000000d2f2000986 */ /* 0x0003e4000c10193c */
[----:B-1----:R-:W-:Y:S02]  /*9c550*/  ISETP.GE.AND P0, PT, R8, R227, PT ;  /* 0x000000e30800720c */ /* 0x002fe40003f06270 */
[----:B------:R1:W-:Y:S02]  /*9c560*/  @P1 STG.E desc[UR60][R238.64], R208 ;  /* 0x000000d0ee001986 */ /* 0x0003e4000c10193c */
[----:B------:R-:W-:Y:S02]  /*9c570*/  ISETP.LT.AND P1, PT, R7, R120, !P0 ;  /* 0x000000780700720c */ /* 0x000fe40004721270 */
        /* <DEDUP_REMOVED lines=10> */
[----:B-1----:R-:W2:Y:S01]  /*9c620*/  LDL.LU R208, [R1+0xdd8] ;  /* 0x000dd80001d07983 */ /* 0x002ea20000300800 */
[----:B------:R-:W-:Y:S01]  /*9c630*/  IMAD.IADD R8, R11, 0x1, R0 ;  /* 0x000000010b087824 */ /* 0x000fe200078e0200 */
[----:B------:R-:W-:-:S02]  /*9c640*/  ISETP.LT.AND P2, PT, R9, R220, !P2 ;  /* 0x000000dc0900720c */ /* 0x000fc40005741270 */
[C---:B------:R-:W-:Y:S01]  /*9c650*/  ISETP.LT.AND P5, PT, R9.reuse, R240, !P5 ;  /* 0x000000f00900720c */ /* 0x040fe20006fa1270 */
[----:B------:R-:W-:Y:S01]  /*9c660*/  IMAD.WIDE R240, R8, 0x4, R2 ;  /* 0x0000000408f07825 */ /* 0x000fe200078e0202 */
[----:B------:R-:W-:Y:S01]  /*9c670*/  IADD3 R11, R6, 0xf0, RZ ;  /* 0x000000f0060b7810 */ /* 0x000fe20007ffe0ff */
[----:B------:R-:W1:Y:S02]  /*9c680*/  LDC.64 R220, c[0x0][0x228] ;  /* 0x00008a00ffdc7b82 */ /* 0x000e640000000a00 */
[----:B------:R-:W-:Y:S01]  /*9c690*/  IMAD.WIDE R238, R8, 0x4, R4 ;  /* 0x0000000408ee7825 */ /* 0x000fe200078e0204 */
[----:B------:R-:W-:-:S03]  /*9c6a0*/  ISETP.LT.AND P0, PT, R9, R230, !P0 ;  /* 0x000000e60900720c */ /* 0x000fc60004701270 */
[----:B------:R-:W-:Y:S02]  /*9c6b0*/  IMAD.IADD R8, R8, 0x1, R0 ;  /* 0x0000000108087824 */ /* 0x000fe400078e0200 */
[----:B------:R-:W-:Y:S01]  /*9c6c0*/  VIADD R82, R6, 0xf1 ;  /* 0x000000f106527836 */ /* 0x000fe20000000000 */
[----:B------:R-:W1:Y:S01]  /*9c6d0*/  LDC.64 R230, c[0x0][0x228] ;  /* 0x00008a00ffe67b82 */ /* 0x000e620000000a00 */
[----:B------:R1:W-:Y:S04]  /*9c6e0*/  @P6 STG.E desc[UR60][R240.64], R206 ;  /* 0x000000cef0006986 */ /* 0x0003e8000c10193c */
[----:B------:R3:W-:Y:S04]  /*9c6f0*/  @P2 STG.E desc[UR60][R238.64], R112 ;  /* 0x00000070ee002986 */ /* 0x0007e8000c10193c */
[----:B-1----:R-:W2:Y:S04]  /*9c700*/  LDL.LU R206, [R1+0x5e8] ;  /* 0x0005e80001ce7983 */ /* 0x002ea80000300800 */
[----:B---3--:R-:W3:Y:S01]  /*9c710*/  LDL.LU R112, [R1+0x9e8] ;  /* 0x0009e80001707983 */ /* 0x008ee20000300800 */
[----:B------:R-:W-:Y:S01]  /*9c720*/  ISETP.GE.AND P6, PT, R11, R229, PT ;  /* 0x000000e50b00720c */ /* 0x000fe20003fc6270 */
[----:B------:R-:W-:-:S03]  /*9c730*/  IMAD.WIDE R238, R8, 0x4, R2 ;  /* 0x0000000408ee7825 */ /* 0x000fc600078e0202 */
[C---:B------:R-:W-:Y:S02]  /*9c740*/  ISETP.LT.AND P2, PT, R7.reuse, R114, !P6 ;  /* 0x000000720700720c */ /* 0x040fe40007741270 */
[----:B------:R-:W3:Y:S04]  /*9c750*/  LDL.LU R114, [R1+0xdec] ;  /* 0x000dec0001727983 */ /* 0x000ee80000300800 */
[----:B------:R1:W-:Y:S02]  /*9c760*/  @P1 STG.E desc[UR60][R238.64], R204 ;  /* 0x000000ccee001986 */ /* 0x0003e4000c10193c */
[----:B-1----:R-:W-:Y:S02]  /*9c770*/  IMAD.WIDE R238, R8, 0x4, R4 ;  /* 0x0000000408ee7825 */ /* 0x002fe400078e0204 */
[----:B------:R-:W3:Y:S04]  /*9c780*/  LDL.LU R204, [R1+0xddc] ;  /* 0x000ddc0001cc7983 */ /* 0x000ee80000300800 */
[----:B----4-:R1:W-:Y:S04]  /*9c790*/  @P0 STG.E desc[UR60][R238.64], R150 ;  /* 0x00000096ee000986 */ /* 0x0103e8000c10193c */
[----:B-1----:R-:W4:Y:S01]  /*9c7a0*/  LDL.LU R150, [R1+0x5ec] ;  /* 0x0005ec0001967983 */ /* 0x002f220000300800 */
[----:B--2---:R-:W-:Y:S01]  /*9c7b0*/  ISETP.GE.AND P1, PT, R82, R225, PT ;  /* 0x000000e15200720c */ /* 0x004fe20003f26270 */
[----:B------:R-:W1:Y:S03]  /*9c7c0*/  LDC.64 R238, c[0x0][0x228] ;  /* 0x00008a00ffee7b82 */ /* 0x000e660000000a00 */
[----:B------:R-:W-:-:S02]  /*9c7d0*/  ISETP.LT.AND P0, PT, R7, R148, !P1 ;  /* 0x000000940700720c */ /* 0x000fc40004f01270 */
[----:B------:R-:W2:Y:S01]  /*9c7e0*/  LDL.LU R148, [R1+0x9ec] ;  /* 0x0009ec0001947983 */ /* 0x000ea20000300800 */
[----:B------:R-:W-:Y:S01]  /*9c7f0*/  IADD3 R11, R8, R0, RZ ;  /* 0x00000000080b7210 */ /* 0x000fe20007ffe0ff */
[----:B------:R-:W-:Y:S01]  /*9c800*/  VIADD R8, R6, 0xf2 ;  /* 0x000000f206087836 */ /* 0x000fe20000000000 */
[----:B------:R-:W-:Y:S01]  /*9c810*/  ISETP.LT.AND P6, PT, R9, R234, !P6 ;  /* 0x000000ea0900720c */ /* 0x000fe200077c1270 */
[----:B------:R-:W2:Y:S01]  /*9c820*/  LDL.LU R251, [R1+0x9f0] ;  /* 0x0009f00001fb7983 */ /* 0x000ea20000300800 */
[----:B------:R-:W1:Y:S01]  /*9c830*/  LDC.64 R234, c[0x0][0x228] ;  /* 0x00008a00ffea7b82 */ /* 0x000e620000000a00 */
[----:B------:R-:W-:Y:S01]  /*9c840*/  IMAD.WIDE R240, R11, 0x4, R2 ;  /* 0x000000040bf07825 */ /* 0x000fe200078e0202 */
[----:B------:R-:W-:Y:S01]  /*9c850*/  ISETP.LT.AND P1, PT, R9, R100, !P1 ;  /* 0x000000640900720c */ /* 0x000fe20004f21270 */
[----:B------:R-:W2:Y:S04]  /*9c860*/  LDL.LU R249, [R1+0xdf0] ;  /* 0x000df00001f97983 */ /* 0x000ea80000300800 */
[----:B------:R1:W-:Y:S01]  /*9c870*/  @P2 STG.E desc[UR60][R240.64], R102 ;  /* 0x00000066f0002986 */ /* 0x0003e2000c10193c */
[----:B------:R-:W-:Y:S01]  /*9c880*/  ISETP.GE.AND P2, PT, R8, R221, PT ;  /* 0x000000dd0800720c */ /* 0x000fe20003f46270 */
[----:B------:R-:W-:Y:S01]  /*9c890*/  IMAD.IADD R8, R11, 0x1, R0 ;  /* 0x000000010b087824 */ /* 0x000fe200078e0200 */
[----:B------:R-:W1:Y:S03]  /*9c8a0*/  LDC R100, c[0x0][0x228] ;  /* 0x00008a00ff647b82 */ /* 0x000e660000000800 */
[----:B------:R-:W-:-:S04]  /*9c8b0*/  IMAD.WIDE R242, R8, 0x4, R2 ;  /* 0x0000000408f27825 */ /* 0x000fc800078e0202 */
[--C-:B-1----:R-:W-:Y:S01]  /*9c8c0*/  IMAD.WIDE R240, R11, 0x4, R4.reuse ;  /* 0x000000040bf07825 */ /* 0x102fe200078e0204 */
[----:B------:R-:W1:Y:S04]  /*9c8d0*/  LDC R102, c[0x0][0x228] ;  /* 0x00008a00ff667b82 */ /* 0x000e680000000800 */
[----:B------:R1:W-:Y:S04]  /*9c8e0*/  @P6 STG.E desc[UR60][R240.64], R110 ;  /* 0x0000006ef0006986 */ /* 0x0003e8000c10193c */
[----:B------:R1:W-:Y:S01]  /*9c8f0*/  @P0 STG.E desc[UR60][R242.64], R106 ;  /* 0x0000006af2000986 */ /* 0x0003e2000c10193c */
[----:B------:R-:W-:Y:S01]  /*9c900*/  ISETP.LT.AND P0, PT, R7, R236, !P2 ;  /* 0x000000ec0700720c */ /* 0x000fe20005701270 */
[----:B------:R-:W-:Y:S01]  /*9c910*/  IMAD.WIDE R236, R8, 0x4, R4 ;  /* 0x0000000408ec7825 */ /* 0x000fe200078e0204 */
[----:B------:R-:W-:-:S02]  /*9c920*/  IADD3 R11, R6, 0xff, RZ ;  /* 0x000000ff060b7810 */ /* 0x000fc40007ffe0ff */
[----:B------:R-:W-:Y:S01]  /*9c930*/  ISETP.LT.AND P2, PT, R9, R104, !P2 ;  /* 0x000000680900720c */ /* 0x000fe20005741270 */
[----:B------:R-:W-:Y:S01]  /*9c940*/  IMAD.IADD R82, R8, 0x1, R0 ;  /* 0x0000000108527824 */ /* 0x000fe200078e0200 */
[----:B-1----:R-:W2:Y:S01]  /*9c950*/  LDL.LU R110, [R1+0x5f0] ;  /* 0x0005f000016e7983 */ /* 0x002ea20000300800 */
[----:B------:R-:W-:Y:S01]  /*9c960*/  ISETP.GE.AND P6, PT, R11, R231, PT ;  /* 0x000000e70b00720c */ /* 0x000fe20003fc6270 */
[----:B------:R-:W-:Y:S01]  /*9c970*/  VIADD R11, R6, 0xf4 ;  /* 0x000000f4060b7836 */ /* 0x000fe20000000000 */
[----:B------:R-:W1:Y:S01]  /*9c980*/  LDC.64 R240, c[0x0][0x228] ;  /* 0x00008a00fff07b82 */ /* 0x000e620000000a00 */
[----:B------:R1:W-:Y:S01]  /*9c990*/  @P1 STG.E desc[UR60][R236.64], R108 ;  /* 0x0000006cec001986 */ /* 0x0003e2000c10193c */
[C---:B------:R-:W-:Y:S01]  /*9c9a0*/  IMAD.WIDE R242, R82.reuse, 0x4, R2 ;  /* 0x0000000452f27825 */ /* 0x040fe200078e0202 */
[----:B------:R-:W-:-:S03]  /*9c9b0*/  IADD3 R8, R82, R0, RZ ;  /* 0x0000000052087210 */ /* 0x000fc60007ffe0ff */
[----:B------:R-:W-:Y:S01]  /*9c9c0*/  IMAD.WIDE R244, R82, 0x4, R4 ;  /* 0x0000000452f47825 */ /* 0x000fe200078e0204 */
[----:B------:R1:W-:Y:S01]  /*9c9d0*/  @P0 STG.E desc[UR60][R242.64], R216 ;  /* 0x000000d8f2000986 */ /* 0x0003e2000c10193c */
[----:B------:R-:W1:Y:S03]  /*9c9e0*/  LDC R106, c[0x0][0x228] ;  /* 0x00008a00ff6a7b82 */ /* 0x000e660000000800 */
[----:B-1----:R-:W2:Y:S01]  /*9c9f0*/  LDL.LU R108, [R1+0xe40] ;  /* 0x000e4000016c7983 */ /* 0x002ea20000300800 */
[----:B------:R-:W-:Y:S01]  /*9ca00*/  ISETP.GE.AND P1, PT, R11, R235, PT ;  /* 0x000000eb0b00720c */ /* 0x000fe20003f26270 */
[----:B------:R-:W-:-:S03]  /*9ca10*/  IMAD.WIDE R246, R8, 0x4, R2 ;  /* 0x0000000408f67825 */ /* 0x000fc600078e0202 */
[----:B------:R-:W1:Y:S01]  /*9ca20*/  LDC.64 R236, c[0x0][0x228] ;  /* 0x00008a00ffec7b82 */ /* 0x000e620000000a00 */
[----:B------:R-:W2:Y:S04]  /*9ca30*/  LDL.LU R216, [R1+0x9f4] ;  /* 0x0009f40001d87983 */ /* 0x000ea80000300800 */
[----:B------:R1:W-:Y:S01]  /*9ca40*/  @P2 STG.E desc[UR60][R244.64], R218 ;  /* 0x000000daf4002986 */ /* 0x0003e2000c10193c */
[----:B------:R-:W-:Y:S01]  /*9ca50*/  ISETP.LT.AND P2, PT, R9, R232, !P1 ;  /* 0x000000e80900720c */ /* 0x000fe20004f41270 */
[C-C-:B------:R-:W-:Y:S01]  /*9ca60*/  IMAD.WIDE R232, R8.reuse, 0x4, R4.reuse ;  /* 0x0000000408e87825 */ /* 0x140fe200078e0204 */
[----:B------:R-:W-:Y:S01]  /*9ca70*/  ISETP.LT.AND P1, PT, R7, R100, !P1 ;  /* 0x000000640700720c */ /* 0x000fe20004f21270 */
[----:B------:R1:W-:Y:S01]  /*9ca80*/  @P4 STG.E desc[UR60][R246.64], R214 ;  /* 0x000000d6f6004986 */ /* 0x0003e2000c10193c */
[----:B------:R-:W-:Y:S01]  /*9ca90*/  IADD3 R82, R8, R0, RZ ;  /* 0x0000000008527210 */ /* 0x000fe20007ffe0ff */
[----:B------:R-:W-:Y:S01]  /*9caa0*/  VIADD R11, R6, 0xf5 ;  /* 0x000000f5060b7836 */ /* 0x000fe20000000000 */
[----:B------:R-:W1:Y:S02]  /*9cab0*/  LDC R104, c[0x0][0x228] ;  /* 0x00008a00ff687b82 */ /* 0x000e640000000800 */
[----:B-1----:R-:W2:Y:S06]  /*9cac0*/  LDL.LU R218, [R1+0xdf4] ;  /* 0x000df40001da7983 */ /* 0x002eac0000300800 */
[----:B------:R-:W1:Y:S01]  /*9cad0*/  LDC.64 R242, c[0x0][0x228] ;  /* 0x00008a00fff27b82 */ /* 0x000e620000000a00 */
[----:B------:R-:W2:Y:S01]  /*9cae0*/  LDL.LU R214, [R1+0x5f4] ;  /* 0x0005f40001d67983 */ /* 0x000ea20000300800 */
[----:B------:R-:W-:-:S03]  /*9caf0*/  IMAD.WIDE R244, R82, 0x4, R4 ;  /* 0x0000000452f47825 */ /* 0x000fc600078e0204 */
[----:B------:R1:W-:Y:S03]  /*9cb00*/  @P5 STG.E desc[UR60][R232.64], R212 ;  /* 0x000000d4e8005986 */ /* 0x0003e6000c10193c */
[----:B------:R-:W2:Y:S01]  /*9cb10*/  LDC R100, c[0x0][0x228] ;  /* 0x00008a00ff647b82 */ /* 0x000ea20000000800 */
[----:B-1----:R-:W2:Y:S01]  /*9cb20*/  LDL.LU R212, [R1+0xe44] ;  /* 0x000e440001d47983 */ /* 0x002ea20000300800 */
[----:B------:R-:W-:-:S05]  /*9cb30*/  IMAD.WIDE R232, R82, 0x4, R2 ;  /* 0x0000000452e87825 */ /* 0x000fca00078e0202 */
[----:B------:R1:W-:Y:S04]  /*9cb40*/  @P1 STG.E desc[UR60][R232.64], R210 ;  /* 0x000000d2e8001986 */ /* 0x0003e8000c10193c */
[----:B------:R1:W-:Y:S01]  /*9cb50*/  @P2 STG.E desc[UR60][R244.64], R208 ;  /* 0x000000d0f4002986 */ /* 0x0003e2000c10193c */
[----:B------:R-:W-:-:S03]  /*9cb60*/  ISETP.GE.AND P0, PT, R11, R239, PT ;  /* 0x000000ef0b00720c */ /* 0x000fc60003f06270 */
[----:B-1----:R-:W2:Y:S01]  /*9cb70*/  LDL.LU R210, [R1+0x9f8] ;  /* 0x0009f80001d27983 */ /* 0x002ea20000300800 */
[----:B------:R-:W-:Y:S01]  /*9cb80*/  IMAD.IADD R8, R82, 0x1, R0 ;  /* 0x0000000152087824 */ /* 0x000fe200078e0200 */
[----:B------:R-:W1:Y:S02]  /*9cb90*/  LDC.64 R232, c[0x0][0x228] ;  /* 0x00008a00ffe87b82 */ /* 0x000e640000000a00 */
[----:B------:R-:W2:Y:S01]  /*9cba0*/  LDL.LU R208, [R1+0xdf8] ;  /* 0x000df80001d07983 */ /* 0x000ea20000300800 */
[----:B------:R-:W-:Y:S01]  /*9cbb0*/  VIADD R11, R6, 0xf7 ;  /* 0x000000f7060b7836 */ /* 0x000fe20000000000 */
[----:B------:R-:W-:-:S04]  /*9cbc0*/  ISETP.LT.AND P4, PT, R7, R102, !P0 ;  /* 0x000000660700720c */ /* 0x000fc80004781270 */
[----:B------:R-:W1:Y:S01]  /*9cbd0*/  LDC R102, c[0x0][0x228] ;  /* 0x00008a00ff667b82 */ /* 0x000e620000000800 */
[----:B------:R-:W-:Y:S01]  /*9cbe0*/  ISETP.GE.AND P5, PT, R11, R241, PT ;  /* 0x000000f10b00720c */ /* 0x000fe20003fa6270 */
[----:B------:R-:W-:Y:S01]  /*9cbf0*/  VIADD R11, R6, 0xf6 ;  /* 0x000000f6060b7836 */ /* 0x000fe20000000000 */
[----:B------:R-:W-:Y:S01]  /*9cc00*/  ISETP.LT.AND P0, PT, R9, R106, !P0 ;  /* 0x0000006a0900720c */ /* 0x000fe20004701270 */
[----:B------:R-:W-:-:S03]  /*9cc10*/  IMAD.WIDE R246, R8, 0x4, R2 ;  /* 0x0000000408f67825 */ /* 0x000fc600078e0202 */
[----:B------:R-:W-:Y:S01]  /*9cc20*/  ISETP.GE.AND P1, PT, R11, R237, PT ;  /* 0x000000ed0b00720c */ /* 0x000fe20003f26270 */
[----:B------:R-:W-:Y:S01]  /*9cc30*/  IMAD.IADD R11, R8, 0x1, R0 ;  /* 0x00000001080b7824 */ /* 0x000fe200078e0200 */
[----:B------:R-:W-:Y:S01]  /*9cc40*/  ISETP.LT.AND P2, PT, R7, R228, !P5 ;  /* 0x000000e40700720c */ /* 0x000fe20006f41270 */
[----:B------:R-:W2:Y:S02]  /*9cc50*/  LDC R106, c[0x0][0x228] ;  /* 0x00008a00ff6a7b82 */ /* 0x000ea40000000800 */
[----:B------:R-:W-:-:S04]  /*9cc60*/  IMAD.WIDE R228, R11, 0x4, R2 ;  /* 0x000000040be47825 */ /* 0x000fc800078e0202 */
[--C-:B------:R-:W-:Y:S01]  /*9cc70*/  IMAD.WIDE R244, R11, 0x4, R4.reuse ;  /* 0x000000040bf47825 */ /* 0x100fe200078e0204 */
[----:B------:R-:W-:Y:S02]  /*9cc80*/  ISETP.LT.AND P5, PT, R9, R104, !P5 ;  /* 0x000000680900720c */ /* 0x000fe40006fa1270 */
[----:B------:R-:W-:Y:S01]  /*9cc90*/  IADD3 R82, R6, 0xf8, RZ ;  /* 0x000000f806527810 */ /* 0x000fe20007ffe0ff */
[----:B------:R-:W2:Y:S01]  /*9cca0*/  LDC R104, c[0x0][0x228] ;  /* 0x00008a00ff687b82 */ /* 0x000ea20000000800 */
[----:B------:R1:W-:Y:S01]  /*9ccb0*/  @P4 STG.E desc[UR60][R246.64], R206 ;  /* 0x000000cef6004986 */ /* 0x0003e2000c10193c */
[----:B------:R-:W-:Y:S01]  /*9ccc0*/  ISETP.LT.AND P4, PT, R7, R226, !P1 ;  /* 0x000000e20700720c */ /* 0x000fe20004f81270 */
[----:B------:R-:W-:-:S05]  /*9ccd0*/  IMAD.WIDE R226, R8, 0x4, R4 ;  /* 0x0000000408e27825 */ /* 0x000fca00078e0204 */
[----:B---3--:R3:W-:Y:S04]  /*9cce0*/  @P0 STG.E desc[UR60][R226.64], R112 ;  /* 0x00000070e2000986 */ /* 0x0087e8000c10193c */
[----:B-1----:R-:W2:Y:S01]  /*9ccf0*/  LDL.LU R206, [R1+0x5f8] ;  /* 0x0005f80001ce7983 */ /* 0x002ea20000300800 */
[----:B------:R-:W-:Y:S01]  /*9cd00*/  ISETP.LT.AND P1, PT, R9, R102, !P1 ;  /* 0x000000660900720c */ /* 0x000fe20004f21270 */
[----:B------:R-:W-:Y:S01]  /*9cd10*/  IMAD.IADD R8, R11, 0x1, R0 ;  /* 0x000000010b087824 */ /* 0x000fe200078e0200 */
[----:B------:R-:W1:Y:S01]  /*9cd20*/  LDC R102, c[0x0][0x228] ;  /* 0x00008a00ff667b82 */ /* 0x000e620000000800 */
[----:B---3--:R-:W3:Y:S02]  /*9cd30*/  LDL.LU R112, [R1+0xe48] ;  /* 0x000e480001707983 */ /* 0x008ee40000300800 */
[----:B------:R-:W-:-:S02]  /*9cd40*/  IMAD.WIDE R246, R8, 0x4, R2 ;  /* 0x0000000408f67825 */ /* 0x000fc400078e0202 */
[----:B------:R4:W-:Y:S03]  /*9cd50*/  @P4 STG.E desc[UR60][R228.64], R114 ;  /* 0x00000072e4004986 */ /* 0x0009e6000c10193c */
[----:B------:R-:W1:Y:S01]  /*9cd60*/  LDC.64 R226, c[0x0][0x228] ;  /* 0x00008a00ffe27b82 */ /* 0x000e620000000a00 */
[----:B----4-:R-:W4:Y:S04]  /*9cd70*/  LDL.LU R114, [R1+0x9fc] ;  /* 0x0009fc0001727983 */ /* 0x010f280000300800 */
[----:B------:R1:W-:Y:S04]  /*9cd80*/  @P1 STG.E desc[UR60][R244.64], R204 ;  /* 0x000000ccf4001986 */ /* 0x0003e8000c10193c */
[----:B-1----:R-:W4:Y:S04]  /*9cd90*/  LDL.LU R204, [R1+0xdfc] ;  /* 0x000dfc0001cc7983 */ /* 0x002f280000300800 */
[----:B------:R1:W-:Y:S04]  /*9cda0*/  @P2 STG.E desc[UR60][R246.64], R150 ;  /* 0x00000096f6002986 */ /* 0x0003e8000c10193c */
[----:B-1----:R-:W4:Y:S01]  /*9cdb0*/  LDL.LU R150, [R1+0x5fc] ;  /* 0x0005fc0001967983 */ /* 0x002f220000300800 */
[----:B------:R-:W-:-:S05]  /*9cdc0*/  IMAD.WIDE R228, R8, 0x4, R4 ;  /* 0x0000000408e47825 */ /* 0x000fca00078e0204 */
[----:B--2---:R1:W-:Y:S04]  /*9cdd0*/  @P5 STG.E desc[UR60][R228.64], R148 ;  /* 0x00000094e4005986 */ /* 0x0043e8000c10193c */
[----:B-1----:R-:W2:Y:S01]  /*9cde0*/  LDL.LU R148, [R1+0xe4c] ;  /* 0x000e4c0001947983 */ /* 0x002ea20000300800 */
[----:B------:R-:W-:Y:S02]  /*9cdf0*/  ISETP.GE.AND P0, PT, R82, R243, PT ;  /* 0x000000f35200720c */ /* 0x000fe40003f06270 */
[----:B------:R-:W1:Y:S02]  /*9ce00*/  LDC R82, c[0x0][0x228] ;  /* 0x00008a00ff527b82 */ /* 0x000e640000000800 */
[----:B------:R-:W-:Y:S02]  /*9ce10*/  ISETP.LT.AND P2, PT, R7, R224, !P0 ;  /* 0x000000e00700720c */ /* 0x000fe40004741270 */
[----:B------:R-:W-:-:S04]  /*9ce20*/  IADD3 R11, R6, 0xf9, RZ ;  /* 0x000000f9060b7810 */ /* 0x000fc80007ffe0ff */
[----:B------:R-:W1:Y:S01]  /*9ce30*/  LDC.64 R224, c[0x0][0x228] ;  /* 0x00008a00ffe07b82 */ /* 0x000e620000000a00 */
[----:B------:R-:W-:Y:S01]  /*9ce40*/  ISETP.LT.AND P0, PT, R9, R100, !P0 ;  /* 0x000000640900720c */ /* 0x000fe20004701270 */
[----:B------:R-:W-:Y:S01]  /*9ce50*/  IMAD.IADD R8, R8, 0x1, R0 ;  /* 0x0000000108087824 */ /* 0x000fe200078e0200 */
[----:B------:R-:W-:Y:S01]  /*9ce60*/  ISETP.GE.AND P1, PT, R11, R233, PT ;  /* 0x000000e90b00720c */ /* 0x000fe20003f26270 */
[----:B------:R-:W-:Y:S01]  /*9ce70*/  VIADD R11, R6, 0xfa ;  /* 0x000000fa060b7836 */ /* 0x000fe20000000000 */
[C---:B------:R-:W-:Y:S01]  /*9ce80*/  ISETP.LT.AND P4, PT, R7.reuse, R242, !P6 ;  /* 0x000000f20700720c */ /* 0x040fe20007781270 */
[C---:B------:R-:W-:Y:S01]  /*9ce90*/  IMAD.WIDE R228, R8.reuse, 0x4, R2 ;  /* 0x0000000408e47825 */ /* 0x040fe200078e0202 */
[----:B------:R-:W-:Y:S01]  /*9cea0*/  ISETP.LT.AND P5, PT, R7, R220, !P1 ;  /* 0x000000dc0700720c */ /* 0x000fe20004fa1270 */
[----:B------:R-:W1:Y:S01]  /*9ceb0*/  LDC R100, c[0x0][0x228] ;  /* 0x00008a00ff647b82 */ /* 0x000e620000000800 */
[C---:B------:R-:W-:Y:S01]  /*9cec0*/  ISETP.LT.AND P6, PT, R9.reuse, R232, !P6 ;  /* 0x000000e80900720c */ /* 0x040fe200077c1270 */
[C---:B------:R-:W-:Y:S01]  /*9ced0*/  IMAD.WIDE R232, R8.reuse, 0x4, R4 ;  /* 0x0000000408e87825 */ /* 0x040fe200078e0204 */
[----:B------:R-:W-:Y:S01]  /*9cee0*/  IADD3 R8, R8, R0, RZ ;  /* 0x0000000008087210 */ /* 0x000fe20007ffe0ff */
[----:B------:R1:W-:Y:S01]  /*9cef0*/  @P2 STG.E desc[UR60][R228.64], R251 ;  /* 0x000000fbe4002986 */ /* 0x0003e2000c10193c */
[----:B------:R-:W-:-:S03]  /*9cf00*/  ISETP.LT.AND P1, PT, R9, R102, !P1 ;  /* 0x000000660900720c */ /* 0x000fc60004f21270 */
[----:B------:R-:W1:Y:S01]  /*9cf10*/  LDC.64 R220, c[0x0][0x228] ;  /* 0x00008a00ffdc7b82 */ /* 0x000e620000000a00 */
[----:B------:R-:W-:Y:S01]  /*9cf20*/  ISETP.GE.AND P2, PT, R11, R227, PT ;  /* 0x000000e30b00720c */ /* 0x000fe20003f46270 */
[----:B------:R1:W-:Y:S01]  /*9cf30*/  @P0 STG.E desc[UR60][R232.64], R249 ;  /* 0x000000f9e8000986 */ /* 0x0003e2000c10193c */
[----:B------:R-:W-:Y:S02]  /*9cf40*/  VIADD R11, R6, 0xfb ;  /* 0x000000fb060b7836 */ /* 0x000fe40000000000 */
[----:B------:R-:W-:-:S03]  /*9cf50*/  ISETP.LT.AND P0, PT, R7, R222, !P2 ;  /* 0x000000de0700720c */ /* 0x000fc60005701270 */
[----:B------:R-:W1:Y:S02]  /*9cf60*/  LDC R102, c[0x0][0x228] ;  /* 0x00008a00ff667b82 */ /* 0x000e640000000800 */
[C---:B-1----:R-:W-:Y:S01]  /*9cf70*/  IMAD.WIDE R228, R8.reuse, 0x4, R2 ;  /* 0x0000000408e47825 */ /* 0x042fe200078e0202 */
[----:B------:R-:W2:Y:S03]  /*9cf80*/  LDL.LU R251, [R1+0xe60] ;  /* 0x000e600001fb7983 */ /* 0x000ea60000300800 */
[C---:B------:R-:W-:Y:S01]  /*9cf90*/  IMAD.WIDE R222, R8.reuse, 0x4, R4 ;  /* 0x0000000408de7825 */ /* 0x040fe200078e0204 */
[----:B------:R1:W-:Y:S01]  /*9cfa0*/  @P5 STG.E desc[UR60][R228.64], R110 ;  /* 0x0000006ee4005986 */ /* 0x0003e2000c10193c */
[----:B------:R-:W-:Y:S02]  /*9cfb0*/  ISETP.GE.AND P5, PT, R11, R225, PT ;  /* 0x000000e10b00720c */ /* 0x000fe40003fa6270 */
[----:B------:R-:W-:Y:S01]  /*9cfc0*/  IMAD.IADD R8, R8, 0x1, R0 ;  /* 0x0000000108087824 */ /* 0x000fe200078e0200 */
[----:B------:R-:W-:Y:S01]  /*9cfd0*/  ISETP.LT.AND P2, PT, R9, R82, !P2 ;  /* 0x000000520900720c */ /* 0x000fe20005741270 */
[----:B------:R1:W-:Y:S01]  /*9cfe0*/  @P1 STG.E desc[UR60][R222.64], R108 ;  /* 0x0000006cde001986 */ /* 0x0003e2000c10193c */
[----:B------:R-:W-:Y:S01]  /*9cff0*/  ISETP.LT.AND P1, PT, R7, R234, !P5 ;  /* 0x000000ea0700720c */ /* 0x000fe20006f21270 */
[----:B------:R-:W-:-:S02]  /*9d000*/  IMAD.WIDE R232, R8, 0x4, R2 ;  /* 0x0000000408e87825 */ /* 0x000fc400078e0202 */
[----:B------:R-:W2:Y:S01]  /*9d010*/  LDL.LU R249, [R1+0xe50] ;  /* 0x000e500001f97983 */ /* 0x000ea20000300800 */
[----:B------:R-:W-:Y:S01]  /*9d020*/  IADD3 R82, R6, 0xfc, RZ ;  /* 0x000000fc06527810 */ /* 0x000fe20007ffe0ff */
[----:B------:R-:W-:Y:S01]  /*9d030*/  IMAD.IADD R11, R8, 0x1, R0 ;  /* 0x00000001080b7824 */ /* 0x000fe200078e0200 */
[----:B------:R-:W-:Y:S01]  /*9d040*/  ISETP.LT.AND P5, PT, R9, R106, !P5 ;  /* 0x0000006a0900720c */ /* 0x000fe20006fa1270 */
[----:B------:R1:W-:Y:S01]  /*9d050*/  @P0 STG.E desc[UR60][R232.64], R216 ;  /* 0x000000d8e8000986 */ /* 0x0003e2000c10193c */
[----:B------:R-:W-:Y:S01]  /*9d060*/  ISETP.GE.AND P0, PT, R82, R221, PT ;  /* 0x000000dd5200720c */ /* 0x000fe20003f06270 */
[----:B-1----:R-:W1:Y:S02]  /*9d070*/  LDC.64 R228, c[0x0][0x228] ;  /* 0x00008a00ffe47b82 */ /* 0x002e640000000a00 */
[----:B------:R-:W2:Y:S01]  /*9d080*/  LDL.LU R110, [R1+0xa00] ;  /* 0x000a0000016e7983 */ /* 0x000ea20000300800 */
[----:B------:R-:W-:-:S03]  /*9d090*/  IMAD.WIDE R234, R11, 0x4, R2 ;  /* 0x000000040bea7825 */ /* 0x000fc600078e0202 */
[----:B------:R-:W2:Y:S02]  /*9d0a0*/  LDL.LU R108, [R1+0x600] ;  /* 0x00060000016c7983 */ /* 0x000ea40000300800 */
[----:B------:R-:W1:Y:S01]  /*9d0b0*/  LDC.64 R222, c[0x0][0x228] ;  /* 0x00008a00ffde7b82 */ /* 0x000e620000000a00 */
[--C-:B------:R-:W-:Y:S01]  /*9d0c0*/  IMAD.WIDE R232, R8, 0x4, R4.reuse ;  /* 0x0000000408e87825 */ /* 0x100fe200078e0204 */
[----:B------:R-:W2:Y:S04]  /*9d0d0*/  LDL.LU R216, [R1+0xe64] ;  /* 0x000e640001d87983 */ /* 0x000ea80000300800 */
[----:B------:R1:W-:Y:S01]  /*9d0e0*/  @P2 STG.E desc[UR60][R232.64], R218 ;  /* 0x000000dae8002986 */ /* 0x0003e2000c10193c */
[----:B------:R-:W-:Y:S01]  /*9d0f0*/  ISETP.LT.AND P2, PT, R7, R238, !P0 ;  /* 0x000000ee0700720c */ /* 0x000fe20004741270 */
[----:B------:R-:W-:Y:S01]  /*9d100*/  IMAD.WIDE R238, R11, 0x4, R4 ;  /* 0x000000040bee7825 */ /* 0x000fe200078e0204 */
[----:B------:R-:W-:Y:S01]  /*9d110*/  ISETP.LT.AND P0, PT, R9, R102, !P0 ;  /* 0x000000660900720c */ /* 0x000fe20004701270 */
[----:B------:R1:W-:Y:S01]  /*9d120*/  @P1 STG.E desc[UR60][R234.64], R214 ;  /* 0x000000d6ea001986 */ /* 0x0003e2000c10193c */
[----:B------:R-:W-:Y:S01]  /*9d130*/  IADD3 R82, R6, 0xfd, RZ ;  /* 0x000000fd06527810 */ /* 0x000fe20007ffe0ff */
[----:B------:R-:W-:Y:S01]  /*9d140*/  IMAD.IADD R8, R11, 0x1, R0 ;  /* 0x000000010b087824 */ /* 0x000fe200078e0200 */
[----:B------:R-:W2:Y:S01]  /*9d150*/  LDC R102, c[0x0][0x22c] ;  /* 0x00008b00ff667b82 */ /* 0x000ea20000000800 */
[----:B-1----:R-:W2:Y:S07]  /*9d160*/  LDL.LU R218, [R1+0xe54] ;  /* 0x000e540001da7983 */ /* 0x002eae0000300800 */
[----:B------:R-:W1:Y:S01]  /*9d170*/  LDC.64 R232, c[0x0][0x228] ;  /* 0x00008a00ffe87b82 */ /* 0x000e620000000a00 */
[----:B------:R-:W2:Y:S01]  /*9d180*/  LDL.LU R214, [R1+0xa04] ;  /* 0x000a040001d67983 */ /* 0x000ea20000300800 */
[----:B------:R-:W-:-:S03]  /*9d190*/  IMAD.WIDE R242, R8, 0x4, R2 ;  /* 0x0000000408f27825 */ /* 0x000fc600078e0202 */
[----:B------:R1:W-:Y:S03]  /*9d1a0*/  @P5 STG.E desc[UR60][R238.64], R212 ;  /* 0x000000d4ee005986 */ /* 0x0003e6000c10193c */
[----:B------:R-:W3:Y:S01]  /*9d1b0*/  LDC.64 R234, c[0x0][0x228] ;  /* 0x00008a00ffea7b82 */ /* 0x000ee20000000a00 */
[----:B------:R1:W-:Y:S07]  /*9d1c0*/  @P2 STG.E desc[UR60][R242.64], R210 ;  /* 0x000000d2f2002986 */ /* 0x0003ee000c10193c */
[----:B------:R-:W2:Y:S01]  /*9d1d0*/  LDC R106, c[0x0][0x22c] ;  /* 0x00008b00ff6a7b82 */ /* 0x000ea20000000800 */
[----:B-1----:R-:W2:Y:S01]  /*9d1e0*/  LDL.LU R212, [R1+0x604] ;  /* 0x0006040001d47983 */ /* 0x002ea20000300800 */
[----:B------:R-:W-:-:S03]  /*9d1f0*/  IMAD.WIDE R238, R8, 0x4, R4 ;  /* 0x0000000408ee7825 */ /* 0x000fc600078e0204 */
[----:B------:R-:W2:Y:S04]  /*9d200*/  LDL.LU R210, [R1+0xe68] ;  /* 0x000e680001d27983 */ /* 0x000ea80000300800 */
[----:B------:R1:W-:Y:S01]  /*9d210*/  @P0 STG.E desc[UR60][R238.64], R208 ;  /* 0x000000d0ee000986 */ /* 0x0003e2000c10193c */
[----:B------:R-:W-:-:S03]  /*9d220*/  ISETP.GE.AND P1, PT, R82, R223, PT ;  /* 0x000000df5200720c */ /* 0x000fc60003f26270 */
[----:B-1----:R-:W2:Y:S01]  /*9d230*/  LDL.LU R208, [R1+0xe58] ;  /* 0x000e580001d07983 */ /* 0x002ea20000300800 */
[----:B------:R-:W-:Y:S01]  /*9d240*/  VIADD R11, R6, 0xfe ;  /* 0x000000fe060b7836 */ /* 0x000fe20000000000 */
[----:B------:R-:W-:Y:S01]  /*9d250*/  ISETP.LT.AND P2, PT, R7, R236, !P1 ;  /* 0x000000ec0700720c */ /* 0x000fe20004f41270 */
[----:B------:R-:W1:Y:S01]  /*9d260*/  LDC.64 R238, c[0x0][0x228] ;  /* 0x00008a00ffee7b82 */ /* 0x000e620000000a00 */
[----:B------:R-:W-:Y:S01]  /*9d270*/  ISETP.LT.AND P1, PT, R9, R104, !P1 ;  /* 0x000000680900720c */ /* 0x000fe20004f21270 */
[----:B------:R-:W-:Y:S01]  /*9d280*/  IMAD.IADD R82, R8, 0x1, R0 ;  /* 0x0000000108527824 */ /* 0x000fe200078e0200 */
[----:B------:R-:W-:-:S04]  /*9d290*/  ISETP.GE.AND P5, PT, R11, R229, PT ;  /* 0x000000e50b00720c */ /* 0x000fc80003fa6270 */
[----:B------:R-:W-:Y:S01]  /*9d2a0*/  ISETP.LT.AND P0, PT, R7, R240, !P5 ;  /* 0x000000f00700720c */ /* 0x000fe20006f01270 */
[C---:B------:R-:W-:Y:S01]  /*9d2b0*/  IMAD.WIDE R240, R82.reuse, 0x4, R2 ;  /* 0x0000000452f07825 */ /* 0x040fe200078e0202 */
[----:B------:R-:W1:Y:S03]  /*9d2c0*/  LDC.64 R236, c[0x0][0x228] ;  /* 0x00008a00ffec7b82 */ /* 0x000e660000000a00 */
[C---:B------:R-:W-:Y:S01]  /*9d2d0*/  IMAD.WIDE R242, R82.reuse, 0x4, R4 ;  /* 0x0000000452f27825 */ /* 0x040fe200078e0204 */
[----:B------:R-:W-:-:S03]  /*9d2e0*/  IADD3 R8, R82, R0, RZ ;  /* 0x0000000052087210 */ /* 0x000fc60007ffe0ff */
[C---:B------:R-:W-:Y:S01]  /*9d2f0*/  VIADD R11, R6.reuse, 0x103 ;  /* 0x00000103060b7836 */ /* 0x040fe20000000000 */
[----:B------:R-:W1:Y:S01]  /*9d300*/  LDC R104, c[0x0][0x22c] ;  /* 0x00008b00ff687b82 */ /* 0x000e620000000800 */
[----:B------:R-:W-:Y:S01]  /*9d310*/  VIADD R82, R6, 0x100 ;  /* 0x0000010006527836 */ /* 0x000fe20000000000 */
[----:B------:R-:W-:Y:S01]  /*9d320*/  ISETP.LT.AND P5, PT, R9, R100, !P5 ;  /* 0x000000640900720c */ /* 0x000fe20006fa1270 */
[----:B------:R-:W-:-:S05]  /*9d330*/  IMAD.WIDE R244, R8, 0x4, R2 ;  /* 0x0000000408f47825 */ /* 0x000fca00078e0202 */
[----:B------:R-:W1:Y:S01]  /*9d340*/  LDC R100, c[0x0][0x22c] ;  /* 0x00008b00ff647b82 */ /* 0x000e620000000800 */
[----:B------:R1:W-:Y:S04]  /*9d350*/  @P2 STG.E desc[UR60][R240.64], R206 ;  /* 0x000000cef0002986 */ /* 0x0003e8000c10193c */
[----:B---3--:R3:W-:Y:S04]  /*9d360*/  @P1 STG.E desc[UR60][R242.64], R112 ;  /* 0x00000070f2001986 */ /* 0x0087e8000c10193c */
[----:B-1----:R-:W2:Y:S04]  /*9d370*/  LDL.LU R206, [R1+0xa08] ;  /* 0x000a080001ce7983 */ /* 0x002ea80000300800 */
[----:B---3--:R-:W3:Y:S01]  /*9d380*/  LDL.LU R112, [R1+0x608] ;  /* 0x0006080001707983 */ /* 0x008ee20000300800 */
[----:B------:R-:W-:-:S02]  /*9d390*/  ISETP.GE.AND P2, PT, R11, R235, PT ;  /* 0x000000eb0b00720c */ /* 0x000fc40003f46270 */
[----:B------:R-:W-:Y:S02]  /*9d3a0*/  ISETP.GE.AND P1, PT, R82, R233, PT ;  /* 0x000000e95200720c */ /* 0x000fe40003f26270 */
[C---:B------:R-:W-:Y:S01]  /*9d3b0*/  IADD3 R11, R8.reuse, R0, RZ ;  /* 0x00000000080b7210 */ /* 0x040fe20007ffe0ff */
[----:B----4-:R1:W-:Y:S01]  /*9d3c0*/  @P0 STG.E desc[UR60][R244.64], R114 ;  /* 0x00000072f4000986 */ /* 0x0103e2000c10193c */
[----:B------:R-:W-:Y:S01]  /*9d3d0*/  ISETP.LT.AND P0, PT, R7, R226, !P1 ;  /* 0x000000e20700720c */ /* 0x000fe20004f01270 */
[----:B------:R-:W-:Y:S01]  /*9d3e0*/  IMAD.WIDE R240, R8, 0x4, R4 ;  /* 0x0000000408f07825 */ /* 0x000fe200078e0204 */
[----:B------:R-:W-:Y:S01]  /*9d3f0*/  ISETP.LT.AND P1, PT, R9, R224, !P1 ;  /* 0x000000e00900720c */ /* 0x000fe20004f21270 */
[----:B------:R-:W4:Y:S02]  /*9d400*/  LDC.64 R226, c[0x0][0x228] ;  /* 0x00008a00ffe27b82 */ /* 0x000f240000000a00 */
[C---:B------:R-:W-:Y:S01]  /*9d410*/  IMAD.WIDE R224, R11.reuse, 0x4, R2 ;  /* 0x000000040be07825 */ /* 0x040fe200078e0202 */
[----:B-1----:R-:W3:Y:S04]  /*9d420*/  LDL.LU R114, [R1+0xe6c] ;  /* 0x000e6c0001727983 */ /* 0x002ee80000300800 */
[----:B------:R1:W-:Y:S04]  /*9d430*/  @P5 STG.E desc[UR60][R240.64], R204 ;  /* 0x000000ccf0005986 */ /* 0x0003e8000c10193c */
[----:B-1----:R-:W3:Y:S04]  /*9d440*/  LDL.LU R204, [R1+0xe5c] ;  /* 0x000e5c0001cc7983 */ /* 0x002ee80000300800 */
[----:B------:R1:W-:Y:S04]  /*9d450*/  @P4 STG.E desc[UR60][R224.64], R150 ;  /* 0x00000096e0004986 */ /* 0x0003e8000c10193c */
[----:B-1----:R-:W3:Y:S01]  /*9d460*/  LDL.LU R150, [R1+0xa0c] ;  /* 0x000a0c0001967983 */ /* 0x002ee20000300800 */
[----:B------:R-:W-:-:S05]  /*9d470*/  IMAD.WIDE R240, R11, 0x4, R4 ;  /* 0x000000040bf07825 */ /* 0x000fca00078e0204 */
[----:B--2---:R1:W-:Y:S04]  /*9d480*/  @P6 STG.E desc[UR60][R240.64], R148 ;  /* 0x00000094f0006986 */ /* 0x0043e8000c10193c */
[----:B-1----:R-:W2:Y:S01]  /*9d490*/  LDL.LU R148, [R1+0x60c] ;  /* 0x00060c0001947983 */ /* 0x002ea20000300800 */
[C---:B------:R-:W-:Y:S01]  /*9d4a0*/  VIADD R8, R6.reuse, 0x101 ;  /* 0x0000010106087836 */ /* 0x040fe20000000000 */
[----:B------:R-:W-:Y:S02]  /*9d4b0*/  IADD3 R82, R6, 0x104, RZ ;  /* 0x0000010406527810 */ /* 0x000fe40007ffe0ff */
[----:B------:R-:W2:Y:S02]  /*9d4c0*/  LDL.LU R246, [R1+0xe80] ;  /* 0x000e800001f67983 */ /* 0x000ea40000300800 */
[----:B------:R-:W-:Y:S01]  /*9d4d0*/  ISETP.GE.AND P5, PT, R8, R237, PT ;  /* 0x000000ed0800720c */ /* 0x000fe20003fa6270 */
[----:B------:R-:W-:Y:S01]  /*9d4e0*/  IMAD.IADD R8, R11, 0x1, R0 ;  /* 0x000000010b087824 */ /* 0x000fe200078e0200 */
[----:B------:R-:W-:Y:S01]  /*9d4f0*/  IADD3 R11, R6, 0x102, RZ ;  /* 0x00000102060b7810 */ /* 0x000fe20007ffe0ff */
[----:B------:R-:W2:Y:S01]  /*9d500*/  LDL.LU R247, [R1+0xe70] ;  /* 0x000e700001f77983 */ /* 0x000ea20000300800 */
[----:B------:R-:W-:Y:S01]  /*9d510*/  ISETP.LT.AND P4, PT, R7, R220, !P5 ;  /* 0x000000dc0700720c */ /* 0x000fe20006f81270 */
[C---:B------:R-:W-:Y:S01]  /*9d520*/  IMAD.WIDE R220, R8.reuse, 0x4, R2 ;  /* 0x0000000408dc7825 */ /* 0x040fe200078e0202 */
[----:B------:R-:W-:Y:S01]  /*9d530*/  ISETP.LT.AND P5, PT, R9, R222, !P5 ;  /* 0x000000de0900720c */ /* 0x000fe20006fa1270 */
[----:B------:R-:W2:Y:S01]  /*9d540*/  LDL.LU R231, [R1+0x610] ;  /* 0x0006100001e77983 */ /* 0x000ea20000300800 */
[----:B------:R-:W-:Y:S01]  /*9d550*/  ISETP.GE.AND P6, PT, R11, R239, PT ;  /* 0x000000ef0b00720c */ /* 0x000fe20003fc6270 */
[----:B------:R-:W-:-:S04]  /*9d560*/  IMAD.WIDE R224, R8, 0x4, R4 ;  /* 0x0000000408e07825 */ /* 0x000fc800078e0204 */
[----:B------:R-:W-:Y:S01]  /*9d570*/  IMAD.IADD R8, R8, 0x1, R0 ;  /* 0x0000000108087824 */ /* 0x000fe200078e0200 */
[----:B------:R1:W-:Y:S01]  /*9d580*/  @P0 STG.E desc[UR60][R220.64], R251 ;  /* 0x000000fbdc000986 */ /* 0x0003e2000c10193c */
[----:B------:R-:W-:Y:S02]  /*9d590*/  ISETP.LT.AND P0, PT, R7, R228, !P6 ;  /* 0x000000e40700720c */ /* 0x000fe40007701270 */
[----:B------:R-:W-:Y:S01]  /*9d5a0*/  IMAD.WIDE R222, R8, 0x4, R2 ;  /* 0x0000000408de7825 */ /* 0x000fe200078e0202 */
[----:B------:R-:W-:-:S03]  /*9d5b0*/  ISETP.LT.AND P6, PT, R9, R230, !P6 ;  /* 0x000000e60900720c */ /* 0x000fc600077c1270 */
[C---:B------:R-:W-:Y:S02]  /*9d5c0*/  IMAD.IADD R11, R8.reuse, 0x1, R0 ;  /* 0x00000001080b7824 */ /* 0x040fe400078e0200 */
[----:B-1----:R-:W-:Y:S01]  /*9d5d0*/  IMAD.WIDE R220, R8, 0x4, R4 ;  /* 0x0000000408dc7825 */ /* 0x002fe200078e0204 */
[----:B------:R1:W-:Y:S01]  /*9d5e0*/  @P1 STG.E desc[UR60][R224.64], R249 ;  /* 0x000000f9e0001986 */ /* 0x0003e2000c10193c */
[----:B------:R-:W-:Y:S02]  /*9d5f0*/  ISETP.LT.AND P1, PT, R7, R232, !P2 ;  /* 0x000000e80700720c */ /* 0x000fe40005721270 */
[----:B------:R-:W-:Y:S01]  /*9d600*/  ISETP.LT.AND P2, PT, R9, R236, !P2 ;  /* 0x000000ec0900720c */ /* 0x000fe20005741270 */
[C---:B------:R-:W-:Y:S01]  /*9d610*/  IMAD.IADD R8, R11.reuse, 0x1, R0 ;  /* 0x000000010b087824 */ /* 0x040fe200078e0200 */
[----:B------:R1:W-:Y:S01]  /*9d620*/  @P4 STG.E desc[UR60][R222.64], R110 ;  /* 0x0000006ede004986 */ /* 0x0003e2000c10193c */
[----:B----4-:R-:W-:Y:S01]  /*9d630*/  ISETP.GE.AND P4, PT, R82, R227, PT ;  /* 0x000000e35200720c */ /* 0x010fe20003f86270 */
[----:B-1----:R-:W-:-:S02]  /*9d640*/  IMAD.WIDE R224, R11, 0x4, R2 ;  /* 0x000000040be07825 */ /* 0x002fc400078e0202 */
[----:B------:R1:W-:Y:S01]  /*9d650*/  @P5 STG.E desc[UR60][R220.64], R108 ;  /* 0x0000006cdc005986 */ /* 0x0003e2000c10193c */
[----:B------:R-:W-:-:S03]  /*9d660*/  IADD3 R82, R6, 0x109, RZ ;  /* 0x0000010906527810 */ /* 0x000fc60007ffe0ff */
[----:B------:R4:W-:Y:S01]  /*9d670*/  @P0 STG.E desc[UR60][R224.64], R216 ;  /* 0x000000d8e0000986 */ /* 0x0009e2000c10193c */
[----:B------:R-:W-:Y:S01]  /*9d680*/  ISETP.LT.AND P0, PT, R9, R234, !P4 ;  /* 0x000000ea0900720c */ /* 0x000fe20006701270 */
[----:B------:R-:W-:-:S04]  /*9d690*/  IMAD.WIDE R222, R8, 0x4, R2 ;  /* 0x0000000408de7825 */ /* 0x000fc800078e0202 */
[----:B-1----:R-:W-:-:S04]  /*9d6a0*/  IMAD.WIDE R220, R11, 0x4, R4 ;  /* 0x000000040bdc7825 */ /* 0x002fc800078e0204 */
[----:B------:R-:W-:Y:S01]  /*9d6b0*/  VIADD R11, R6, 0x107 ;  /* 0x00000107060b7836 */ /* 0x000fe20000000000 */
[----:B------:R-:W-:Y:S01]  /*9d6c0*/  ISETP.LT.AND P4, PT, R7, R238, !P4 ;  /* 0x000000ee0700720c */ /* 0x000fe20006781270 */
[----:B------:R-:W-:Y:S03]  /*9d6d0*/  @P6 STG.E desc[UR60][R220.64], R218 ;  /* 0x000000dadc006986 */ /* 0x000fe6000c10193c */
[----:B------:R-:W-:Y:S01]  /*9d6e0*/  ISETP.GE.AND P6, PT, R11, R217, PT ;  /* 0x000000d90b00720c */ /* 0x000fe20003fc6270 */
[----:B----4-:R-:W-:Y:S01]  /*9d6f0*/  IMAD.WIDE R216, R8, 0x4, R4 ;  /* 0x0000000408d87825 */ /* 0x010fe200078e0204 */
[----:B------:R1:W-:Y:S01]  /*9d700*/  @P1 STG.E desc[UR60][R222.64], R214 ;  /* 0x000000d6de001986 */ /* 0x0003e2000c10193c */
[----:B------:R-:W-:Y:S02]  /*9d710*/  ISETP.GE.AND P1, PT, R82, R219, PT ;  /* 0x000000db5200720c */ /* 0x000fe40003f26270 */
[----:B------:R-:W-:-:S02]  /*9d720*/  VIADD R11, R6, 0x10b ;  /* 0x0000010b060b7836 */ /* 0x000fc40000000000 */
[----:B------:R-:W-:Y:S01]  /*9d730*/  IMAD.IADD R82, R8, 0x1, R0 ;  /* 0x0000000108527824 */ /* 0x000fe200078e0200 */
[----:B------:R4:W-:Y:S02]  /*9d740*/  @P2 STG.E desc[UR60][R216.64], R212 ;  /* 0x000000d4d8002986 */ /* 0x0009e4000c10193c */
[----:B------:R-:W-:Y:S01]  /*9d750*/  ISETP.GE.AND P2, PT, R11, R215, PT ;  /* 0x000000d70b00720c */ /* 0x000fe20003f46270 */
[----:B-1----:R-:W-:-:S05]  /*9d760*/  IMAD.WIDE R214, R82, 0x4, R2 ;  /* 0x0000000452d67825 */ /* 0x002fca00078e0202 */
[----:B------:R-:W-:Y:S01]  /*9d770*/  @P4 STG.E desc[UR60][R214.64], R210 ;  /* 0x000000d2d6004986 */ /* 0x000fe2000c10193c */
[----:B----4-:R-:W-:-:S05]  /*9d780*/  IMAD.WIDE R216, R82, 0x4, R4 ;  /* 0x0000000452d87825 */ /* 0x010fca00078e0204 */
[----:B------:R1:W-:Y:S04]  /*9d790*/  @P0 STG.E desc[UR60][R216.64], R208 ;  /* 0x000000d0d8000986 */ /* 0x0003e8000c10193c */
[----:B-1----:R-:W4:Y:S04]  /*9d7a0*/  LDL.LU R208, [R1+0xa10] ;  /* 0x000a100001d07983 */ /* 0x002f280000300800 */
[----:B------:R-:W4:Y:S01]  /*9d7b0*/  LDL.LU R250, [R1+0xe84] ;  /* 0x000e840001fa7983 */ /* 0x000f220000300800 */
[----:B------:R-:W-:-:S03]  /*9d7c0*/  ISETP.LT.AND P5, PT, R7, R226, !P3 ;  /* 0x000000e20700720c */ /* 0x000fc60005fa1270 */
[----:B------:R-:W4:Y:S01]  /*9d7d0*/  LDL.LU R248, [R1+0xe74] ;  /* 0x000e740001f87983 */ /* 0x000f220000300800 */
[----:B------:R-:W-:-:S03]  /*9d7e0*/  ISETP.LT.AND P3, PT, R9, R80, !P3 ;  /* 0x000000500900720c */ /* 0x000fc60005f61270 */
[----:B------:R-:W4:Y:S01]  /*9d7f0*/  LDL.LU R251, [R1+0x614] ;  /* 0x0006140001fb7983 */ /* 0x000f220000300800 */
[----:B------:R-:W-:Y:S01]  /*9d800*/  IADD3 R8, R82, R0, RZ ;  /* 0x0000000052087210 */ /* 0x000fe20007ffe0ff */
[----:B------:R-:W-:Y:S02]  /*9d810*/  VIADD R11, R6, 0x106 ;  /* 0x00000106060b7836 */ /* 0x000fe40000000000 */
[----:B------:R-:W4:Y:S02]  /*9d820*/  LDL.LU R249, [R1+0xa14] ;  /* 0x000a140001f97983 */ /* 0x000f240000300800 */
[C---:B------:R-:W-:Y:S01]  /*9d830*/  IMAD.WIDE R218, R8.reuse, 0x4, R2 ;  /* 0x0000000408da7825 */ /* 0x040fe200078e0202 */
[----:B------:R-:W-:Y:S01]  /*9d840*/  ISETP.GE.AND P4, PT, R11, R102, PT ;  /* 0x000000660b00720c */ /* 0x000fe20003f86270 */
[----:B------:R-:W4:Y:S01]  /*9d850*/  LDL.LU R110, [R1+0xe88] ;  /* 0x000e8800016e7983 */ /* 0x000f220000300800 */
[C---:B------:R-:W-:Y:S01]  /*9d860*/  IADD3 R82, R8.reuse, R0, RZ ;  /* 0x0000000008527210 */ /* 0x040fe20007ffe0ff */
[----:B------:R-:W-:Y:S01]  /*9d870*/  IMAD.WIDE R220, R8, 0x4, R4 ;  /* 0x0000000408dc7825 */ /* 0x000fe200078e0204 */
[----:B------:R-:W1:Y:S01]  /*9d880*/  LDC R102, c[0x0][0x22c] ;  /* 0x00008b00ff667b82 */ /* 0x000e620000000800 */
[----:B------:R-:W4:Y:S02]  /*9d890*/  LDL.LU R108, [R1+0xe78] ;  /* 0x000e7800016c7983 */ /* 0x000f240000300800 */
[----:B------:R-:W-:-:S02]  /*9d8a0*/  VIADD R11, R6, 0x10d ;  /* 0x0000010d060b7836 */ /* 0x000fc40000000000 */
[----:B------:R-:W-:-:S03]  /*9d8b0*/  IMAD.IADD R8, R82, 0x1, R0 ;  /* 0x0000000152087824 */ /* 0x000fc600078e0200 */
[----:B------:R-:W-:Y:S01]  /*9d8c0*/  ISETP.GE.AND P0, PT, R11, R213, PT ;  /* 0x000000d50b00720c */ /* 0x000fe20003f06270 */
[----:B------:R-:W-:-:S04]  /*9d8d0*/  IMAD.WIDE R212, R82, 0x4, R2 ;  /* 0x0000000452d47825 */ /* 0x000fc800078e0202 */
[----:B------:R-:W-:-:S04]  /*9d8e0*/  IMAD.WIDE R214, R82, 0x4, R4 ;  /* 0x0000000452d67825 */ /* 0x000fc800078e0204 */
[----:B------:R-:W-:Y:S01]  /*9d8f0*/  IMAD.WIDE R216, R8, 0x4, R2 ;  /* 0x0000000408d87825 */ /* 0x000fe200078e0202 */
[----:B------:R1:W-:Y:S04]  /*9d900*/  @P5 STG.E desc[UR60][R218.64], R206 ;  /* 0x000000ceda005986 */ /* 0x0003e8000c10193c */
[----:B---3--:R3:W-:Y:S01]  /*9d910*/  @P3 STG.E desc[UR60][R220.64], R112 ;  /* 0x00000070dc003986 */ /* 0x0087e2000c10193c */
[----:B------:R-:W-:-:S03]  /*9d920*/  ISETP.LT.AND P3, PT, R7, R80, !P4 ;  /* 0x000000500700720c */ /* 0x000fc60006761270 */
[----:B-1----:R-:W4:Y:S01]  /*9d930*/  LDL.LU R206, [R1+0x618] ;  /* 0x0006180001ce7983 */ /* 0x002f220000300800 */
[-C--:B------:R-:W-:Y:S02]  /*9d940*/  ISETP.LT.AND P4, PT, R9, R80.reuse, !P4 ;  /* 0x000000500900720c */ /* 0x080fe40006781270 */
[-C--:B------:R-:W-:Y:S01]  /*9d950*/  ISETP.LT.AND P5, PT, R7, R80.reuse, !P6 ;  /* 0x000000500700720c */ /* 0x080fe200077a1270 */
[----:B---3--:R-:W3:Y:S06]  /*9d960*/  LDL.LU R112, [R1+0xa18] ;  /* 0x000a180001707983 */ /* 0x008eec0000300800 */
[----:B------:R1:W-:Y:S01]  /*9d970*/  @P3 STG.E desc[UR60][R212.64], R114 ;  /* 0x00000072d4003986 */ /* 0x0003e2000c10193c */
[----:B------:R-:W-:-:S03]  /*9d980*/  ISETP.LT.AND P6, PT, R9, R80, !P6 ;  /* 0x000000500900720c */ /* 0x000fc600077c1270 */
        /* <DEDUP_REMOVED lines=8> */
[----:B------:R-:W-:Y:S02]  /*9da10*/  VIADD R11, R6, 0x108 ;  /* 0x00000108060b7836 */ /* 0x000fe40000000000 */
[----:B------:R-:W-:Y:S01]  /*9da20*/  IMAD.IADD R82, R8, 0x1, R0 ;  /* 0x0000000108527824 */ /* 0x000fe200078e0200 */
[----:B------:R-:W-:Y:S01]  /*9da30*/  ISETP.LT.AND P5, PT, R7, R80, !P1 ;  /* 0x000000500700720c */ /* 0x000fe20004fa1270 */
[----:B------:R-:W2:Y:S01]  /*9da40*/  LDL.LU R242, [R1+0xa20] ;  /* 0x000a200001f27983 */ /* 0x000ea20000300800 */
[----:B------:R-:W-:-:S02]  /*9da50*/  ISETP.GE.AND P3, PT, R11, R100, PT ;  /* 0x000000640b00720c */ /* 0x000fc40003f66270 */
[----:B------:R-:W-:Y:S01]  /*9da60*/  IADD3 R11, R6, 0x10f, RZ ;  /* 0x0000010f060b7810 */ /* 0x000fe20007ffe0ff */
[----:B------:R-:W1:Y:S01]  /*9da70*/  LDC R100, c[0x0][0x22c] ;  /* 0x00008b00ff647b82 */ /* 0x000e620000000800 */
[-C--:B------:R-:W-:Y:S02]  /*9da80*/  ISETP.LT.AND P4, PT, R7, R80.reuse, !P3 ;  /* 0x000000500700720c */ /* 0x080fe40005f81270 */
[CC--:B------:R-:W-:Y:S01]  /*9da90*/  ISETP.LT.AND P6, PT, R9.reuse, R80.reuse, !P1 ;  /* 0x000000500900720c */ /* 0x0c0fe20004fc1270 */
[C---:B------:R-:W-:Y:S01]  /*9daa0*/  IMAD.WIDE R212, R82.reuse, 0x4, R4 ;  /* 0x0000000452d47825 */ /* 0x040fe200078e0204 */
[----:B------:R-:W-:Y:S01]  /*9dab0*/  ISETP.LT.AND P3, PT, R9, R80, !P3 ;  /* 0x000000500900720c */ /* 0x000fe20005f61270 */
[----:B------:R-:W2:Y:S01]  /*9dac0*/  LDL.LU R243, [R1+0x620] ;  /* 0x0006200001f37983 */ /* 0x000ea20000300800 */
[----:B------:R-:W-:Y:S01]  /*9dad0*/  ISETP.GE.AND P1, PT, R11, R211, PT ;  /* 0x000000d30b00720c */ /* 0x000fe20003f26270 */
[----:B------:R-:W-:Y:S01]  /*9dae0*/  IMAD.WIDE R210, R82, 0x4, R2 ;  /* 0x0000000452d27825 */ /* 0x000fe200078e0202 */
[----:B------:R-:W-:Y:S01]  /*9daf0*/  IADD3 R11, R6, 0x10a, RZ ;  /* 0x0000010a060b7810 */ /* 0x000fe20007ffe0ff */
[----:B------:R-:W2:Y:S02]  /*9db00*/  LDL.LU R235, [R1+0xea0] ;  /* 0x000ea00001eb7983 */ /* 0x000ea40000300800 */
[----:B------:R-:W-:-:S02]  /*9db10*/  IMAD.IADD R8, R82, 0x1, R0 ;  /* 0x0000000152087824 */ /* 0x000fc400078e0200 */
[----:B------:R1:W-:Y:S01]  /*9db20*/  @P4 STG.E desc[UR60][R210.64], R246 ;  /* 0x000000f6d2004986 */ /* 0x0003e2000c10193c */
[----:B------:R-:W-:Y:S01]  /*9db30*/  ISETP.GE.AND P4, PT, R11, R102, PT ;  /* 0x000000660b00720c */ /* 0x000fe20003f86270 */
[C---:B------:R-:W-:Y:S01]  /*9db40*/  IMAD.WIDE R214, R8.reuse, 0x4, R2 ;  /* 0x0000000408d67825 */ /* 0x040fe200078e0202 */
[----:B------:R-:W2:Y:S01]  /*9db50*/  LDC R102, c[0x0][0x22c] ;  /* 0x00008b00ff667b82 */ /* 0x000ea20000000800 */
[----:B------:R1:W-:Y:S01]  /*9db60*/  @P3 STG.E desc[UR60][R212.64], R247 ;  /* 0x000000f7d4003986 */ /* 0x0003e2000c10193c */
[-C--:B------:R-:W-:Y:S01]  /*9db70*/  ISETP.LT.AND P3, PT, R7, R80.reuse, !P4 ;  /* 0x000000500700720c */ /* 0x080fe20006761270 */
[----:B------:R-:W-:Y:S01]  /*9db80*/  IMAD.WIDE R216, R8, 0x4, R4 ;  /* 0x0000000408d87825 */ /* 0x000fe200078e0204 */
[----:B------:R-:W-:Y:S01]  /*9db90*/  ISETP.LT.AND P4, PT, R9, R80, !P4 ;  /* 0x000000500900720c */ /* 0x000fe20006781270 */
[----:B------:R1:W-:Y:S02]  /*9dba0*/  @P5 STG.E desc[UR60][R214.64], R231 ;  /* 0x000000e7d6005986 */ /* 0x0003e4000c10193c */
[----:B------:R-:W-:-:S02]  /*9dbb0*/  VIADD R11, R6, 0x111 ;  /* 0x00000111060b7836 */ /* 0x000fc40000000000 */
[----:B------:R-:W-:Y:S01]  /*9dbc0*/  IMAD.IADD R82, R8, 0x1, R0 ;  /* 0x0000000108527824 */ /* 0x000fe200078e0200 */
[----:B------:R-:W-:-:S03]  /*9dbd0*/  ISETP.LT.AND P5, PT, R7, R80, !P2 ;  /* 0x000000500700720c */ /* 0x000fc600057a1270 */
[C---:B-1----:R-:W-:Y:S01]  /*9dbe0*/  IMAD.WIDE R210, R82.reuse, 0x4, R4 ;  /* 0x0000000452d27825 */ /* 0x042fe200078e0204 */
[----:B------:R-:W-:-:S05]  /*9dbf0*/  IADD3 R8, R82, R0, RZ ;  /* 0x0000000052087210 */ /* 0x000fca0007ffe0ff */
[----:B------:R-:W-:-:S04]  /*9dc00*/  IMAD.WIDE R212, R8, 0x4, R2 ;  /* 0x0000000408d47825 */ /* 0x000fc800078e0202 */
[----:B------:R-:W-:Y:S01]  /*9dc10*/  IMAD.WIDE R214, R8, 0x4, R4 ;  /* 0x0000000408d67825 */ /* 0x000fe200078e0204 */
[----:B----4-:R1:W-:Y:S01]  /*9dc20*/  @P6 STG.E desc[UR60][R216.64], R208 ;  /* 0x000000d0d8006986 */ /* 0x0103e2000c10193c */
[----:B------:R-:W-:Y:S02]  /*9dc30*/  ISETP.LT.AND P6, PT, R9, R80, !P2 ;  /* 0x000000500900720c */ /* 0x000fe400057c1270 */
[----:B------:R-:W-:Y:S01]  /*9dc40*/  ISETP.GE.AND P2, PT, R11, R209, PT ;  /* 0x000000d10b00720c */ /* 0x000fe20003f46270 */
[----:B------:R-:W-:Y:S02]  /*9dc50*/  VIADD R11, R6, 0x10c ;  /* 0x0000010c060b7836 */ /* 0x000fe40000000000 */
[----:B-1----:R-:W-:-:S05]  /*9dc60*/  IMAD.WIDE R208, R82, 0x4, R2 ;  /* 0x0000000452d07825 */ /* 0x002fca00078e0202 */
[----:B------:R1:W-:Y:S01]  /*9dc70*/  @P3 STG.E desc[UR60][R208.64], R250 ;  /* 0x000000fad0003986 */ /* 0x0003e2000c10193c */
[----:B------:R-:W-:-:S03]  /*9dc80*/  ISETP.GE.AND P3, PT, R11, R100, PT ;  /* 0x000000640b00720c */ /* 0x000fc60003f66270 */
[----:B------:R4:W-:Y:S01]  /*9dc90*/  @P4 STG.E desc[UR60][R210.64], R248 ;  /* 0x000000f8d2004986 */ /* 0x0009e2000c10193c */
[-C--:B------:R-:W-:Y:S01]  /*9dca0*/  ISETP.LT.AND P4, PT, R7, R80.reuse, !P3 ;  /* 0x000000500700720c */ /* 0x080fe20005f81270 */
[--C-:B------:R-:W-:Y:S01]  /*9dcb0*/  IMAD.IADD R100, R8, 0x1, R0.reuse ;  /* 0x0000000108647824 */ /* 0x100fe200078e0200 */
[-C--:B------:R-:W-:Y:S01]  /*9dcc0*/  ISETP.LT.AND P3, PT, R9, R80.reuse, !P3 ;  /* 0x000000500900720c */ /* 0x080fe20005f61270 */
[----:B------:R4:W-:Y:S01]  /*9dcd0*/  @P5 STG.E desc[UR60][R212.64], R251 ;  /* 0x000000fbd4005986 */ /* 0x0009e2000c10193c */
[-C--:B------:R-:W-:Y:S01]  /*9dce0*/  ISETP.LT.AND P5, PT, R7, R80.reuse, !P0 ;  /* 0x000000500700720c */ /* 0x080fe200047a1270 */
[C---:B------:R-:W-:Y:S02]  /*9dcf0*/  IMAD.IADD R8, R100.reuse, 0x1, R0 ;  /* 0x0000000164087824 */ /* 0x040fe400078e0200 */
[----:B-1----:R-:W-:Y:S01]  /*9dd00*/  IMAD.WIDE R208, R100, 0x4, R2 ;  /* 0x0000000464d07825 */ /* 0x002fe200078e0202 */
[----:B------:R-:W-:-:S03]  /*9dd10*/  ISETP.LT.AND P0, PT, R9, R80, !P0 ;  /* 0x000000500900720c */ /* 0x000fc60004701270 */
[----:B------:R-:W-:Y:S01]  /*9dd20*/  VIADD R82, R6, 0x10e ;  /* 0x0000010e06527836 */ /* 0x000fe20000000000 */
[----:B------:R-:W-:Y:S01]  /*9dd30*/  @P6 STG.E desc[UR60][R214.64], R249 ;  /* 0x000000f9d6006986 */ /* 0x000fe2000c10193c */
[----:B----4-:R-:W-:Y:S01]  /*9dd40*/  IMAD.WIDE R210, R100, 0x4, R4 ;  /* 0x0000000464d27825 */ /* 0x010fe200078e0204 */
[----:B------:R-:W-:Y:S01]  /*9dd50*/  IADD3 R11, R6, 0x113, RZ ;  /* 0x00000113060b7810 */ /* 0x000fe20007ffe0ff */
[----:B------:R-:W1:Y:S01]  /*9dd60*/  LDC R100, c[0x0][0x248] ;  /* 0x00009200ff647b82 */ /* 0x000e620000000800 */
[----:B------:R-:W-:Y:S01]  /*9dd70*/  @P4 STG.E desc[UR60][R208.64], R110 ;  /* 0x0000006ed0004986 */ /* 0x000fe2000c10193c */
[----:B------:R-:W-:Y:S01]  /*9dd80*/  IMAD.WIDE R212, R8, 0x4, R2 ;  /* 0x0000000408d47825 */ /* 0x000fe200078e0202 */
[----:B------:R-:W-:Y:S02]  /*9dd90*/  ISETP.GE.AND P4, PT, R82, R104, PT ;  /* 0x000000685200720c */ /* 0x000fe40003f86270 */
[----:B------:R-:W-:Y:S01]  /*9dda0*/  ISETP.GE.AND P6, PT, R11, R207, PT ;  /* 0x000000cf0b00720c */ /* 0x000fe20003fc6270 */
[----:B------:R-:W-:Y:S01]  /*9ddb0*/  @P3 STG.E desc[UR60][R210.64], R108 ;  /* 0x0000006cd2003986 */ /* 0x000fe2000c10193c */
[----:B------:R-:W-:Y:S01]  /*9ddc0*/  IADD3 R11, R6, 0x115, RZ ;  /* 0x00000115060b7810 */ /* 0x000fe20007ffe0ff */
[----:B------:R-:W4:Y:S03]  /*9ddd0*/  LDC R104, c[0x0][0x22c] ;  /* 0x00008b00ff687b82 */ /* 0x000f260000000800 */
[----:B------:R-:W-:Y:S01]  /*9dde0*/  ISETP.GE.AND P3, PT, R11, R113, PT ;  /* 0x000000710b00720c */ /* 0x000fe20003f66270 */
[----:B------:R-:W-:-:S04]  /*9ddf0*/  IMAD.IADD R11, R8, 0x1, R0 ;  /* 0x00000001080b7824 */ /* 0x000fc800078e0200 */
[----:B------:R-:W-:Y:S01]  /*9de00*/  IMAD.IADD R0, R11, 0x1, R0 ;  /* 0x000000010b007824 */ /* 0x000fe200078e0200 */
[----:B------:R-:W4:Y:S01]  /*9de10*/  LDC R82, c[0x0][0x248] ;  /* 0x00009200ff527b82 */ /* 0x000f220000000800 */
[----:B------:R1:W-:Y:S01]  /*9de20*/  @P5 STG.E desc[UR60][R212.64], R206 ;  /* 0x000000ced4005986 */ /* 0x0003e2000c10193c */
[-C--:B------:R-:W-:Y:S02]  /*9de30*/  ISETP.LT.AND P5, PT, R7, R80.reuse, !P4 ;  /* 0x000000500700720c */ /* 0x080fe400067a1270 */
[----:B------:R-:W-:Y:S01]  /*9de40*/  ISETP.LT.AND P4, PT, R9, R80, !P4 ;  /* 0x000000500900720c */ /* 0x000fe20006781270 */
[----:B-1----:R-:W-:-:S05]  /*9de50*/  IMAD.WIDE R206, R8, 0x4, R4 ;  /* 0x0000000408ce7825 */ /* 0x002fca00078e0204 */
[----:B---3--:R1:W-:Y:S01]  /*9de60*/  @P0 STG.E desc[UR60][R206.64], R112 ;  /* 0x00000070ce000986 */ /* 0x0083e2000c10193c */
[----:B------:R-:W-:Y:S01]  /*9de70*/  ISETP.LT.AND P0, PT, R7, R80, !P1 ;  /* 0x000000500700720c */ /* 0x000fe20004f01270 */
[----:B-1----:R-:W-:-:S04]  /*9de80*/  IMAD.WIDE R112, R11, 0x4, R2 ;  /* 0x000000040b707825 */ /* 0x002fc800078e0202 */
[----:B------:R-:W-:Y:S01]  /*9de90*/  IMAD.WIDE R206, R11, 0x4, R4 ;  /* 0x000000040bce7825 */ /* 0x000fe200078e0204 */
[----:B------:R1:W-:Y:S01]  /*9dea0*/  @P5 STG.E desc[UR60][R112.64], R114 ;  /* 0x0000007270005986 */ /* 0x0003e2000c10193c */
[----:B------:R-:W-:-:S03]  /*9deb0*/  ISETP.LT.AND P1, PT, R9, R80, !P1 ;  /* 0x000000500900720c */ /* 0x000fc60004f21270 */
[----:B------:R-:W-:Y:S01]  /*9dec0*/  @P4 STG.E desc[UR60][R206.64], R204 ;  /* 0x000000ccce004986 */ /* 0x000fe2000c10193c */
[----:B-1----:R-:W-:-:S05]  /*9ded0*/  IMAD.WIDE R112, R0, 0x4, R2 ;  /* 0x0000000400707825 */ /* 0x002fca00078e0202 */
[----:B------:R1:W-:Y:S04]  /*9dee0*/  @P0 STG.E desc[UR60][R112.64], R150 ;  /* 0x0000009670000986 */ /* 0x0003e8000c10193c */
[----:B-1----:R-:W3:Y:S04]  /*9def0*/  LDL.LU R150, [R1+0xe90] ;  /* 0x000e900001967983 */ /* 0x002ee80000300800 */
[----:B------:R-:W3:Y:S04]  /*9df00*/  LDL.LU R229, [R1+0xa24] ;  /* 0x000a240001e57983 */ /* 0x000ee80000300800 */
[----:B------:R-:W3:Y:S01]  /*9df10*/  LDL.LU R246, [R1+0x624] ;  /* 0x0006240001f67983 */ /* 0x000ee20000300800 */
[----:B------:R-:W-:-:S03]  /*9df20*/  IMAD.WIDE R112, R0, 0x4, R4 ;  /* 0x0000000400707825 */ /* 0x000fc600078e0204 */
[----:B------:R-:W3:Y:S04]  /*9df30*/  LDL.LU R247, [R1+0xea4] ;  /* 0x000ea40001f77983 */ /* 0x000ee80000300800 */
[----:B--2---:R1:W-:Y:S04]  /*9df40*/  @P1 STG.E desc[UR60][R112.64], R148 ;  /* 0x0000009470001986 */ /* 0x0043e8000c10193c */
[----:B-1----:R-:W2:Y:S04]  /*9df50*/  LDL.LU R148, [R1+0xe94] ;  /* 0x000e940001947983 */ /* 0x002ea80000300800 */
        /* <DEDUP_REMOVED lines=8> */
[----:B------:R-:W-:-:S02]  /*9dfe0*/  IADD3 R8, R6, 0x110, RZ ;  /* 0x0000011006087810 */ /* 0x000fc40007ffe0ff */
[----:B------:R-:W-:Y:S01]  /*9dff0*/  IADD3 R11, R6, 0x112, RZ ;  /* 0x00000112060b7810 */ /* 0x000fe20007ffe0ff */
[----:B------:R-:W2:Y:S01]  /*9e000*/  LDL.LU R240, [R1+0x630] ;  /* 0x0006300001f07983 */ /* 0x000ea20000300800 */
[----:B------:R-:W-:Y:S01]  /*9e010*/  ISETP.GE.AND P5, PT, R8, R102, PT ;  /* 0x000000660800720c */ /* 0x000fe20003fa6270 */
[----:B------:R-:W-:Y:S01]  /*9e020*/  VIADD R8, R6, 0x117 ;  /* 0x0000011706087836 */ /* 0x000fe20000000000 */
[----:B------:R-:W1:Y:S01]  /*9e030*/  LDC R102, c[0x0][0x248] ;  /* 0x00009200ff667b82 */ /* 0x000e620000000800 */
[CC--:B------:R-:W-:Y:S01]  /*9e040*/  ISETP.LT.AND P1, PT, R7.reuse, R80.reuse, !P2 ;  /* 0x000000500700720c */ /* 0x0c0fe20005721270 */
[----:B------:R-:W2:Y:S01]  /*9e050*/  LDL.LU R241, [R1+0xa30] ;  /* 0x000a300001f17983 */ /* 0x000ea20000300800 */
[-C--:B------:R-:W-:Y:S02]  /*9e060*/  ISETP.LT.AND P4, PT, R7, R80.reuse, !P5 ;  /* 0x000000500700720c */ /* 0x080fe40006f81270 */
[----:B------:R-:W-:Y:S01]  /*9e070*/  ISETP.GE.AND P0, PT, R8, R205, PT ;  /* 0x000000cd0800720c */ /* 0x000fe20003f06270 */
[----:B------:R-:W-:Y:S01]  /*9e080*/  IMAD.IADD R8, R0, 0x1, R100 ;  /* 0x0000000100087824 */ /* 0x000fe200078e0264 */
[CC--:B------:R-:W-:Y:S01]  /*9e090*/  ISETP.LT.AND P5, PT, R9.reuse, R80.reuse, !P5 ;  /* 0x000000500900720c */ /* 0x0c0fe20006fa1270 */
[----:B------:R-:W1:Y:S01]  /*9e0a0*/  LDC R100, c[0x0][0x248] ;  /* 0x00009200ff647b82 */ /* 0x000e620000000800 */
[----:B------:R-:W-:Y:S01]  /*9e0b0*/  ISETP.LT.AND P2, PT, R9, R80, !P2 ;  /* 0x000000500900720c */ /* 0x000fe20005741270 */
[C---:B------:R-:W-:Y:S01]  /*9e0c0*/  IMAD.WIDE R112, R8.reuse, 0x4, R2 ;  /* 0x0000000408707825 */ /* 0x040fe200078e0202 */
[----:B------:R-:W2:Y:S03]  /*9e0d0*/  LDL.LU R237, [R1+0xec0] ;  /* 0x000ec00001ed7983 */ /* 0x000ea60000300800 */
[C---:B------:R-:W-:Y:S01]  /*9e0e0*/  IMAD.WIDE R204, R8.reuse, 0x4, R4 ;  /* 0x0000000408cc7825 */ /* 0x040fe200078e0204 */
[----:B------:R-:W2:Y:S04]  /*9e0f0*/  LDL.LU R244, [R1+0xeb0] ;  /* 0x000eb00001f47983 */ /* 0x000ea80000300800 */
[----:B------:R4:W-:Y:S02]  /*9e100*/  @P4 STG.E desc[UR60][R112.64], R242 ;  /* 0x000000f270004986 */ /* 0x0009e4000c10193c */
[----:B----4-:R-:W-:Y:S01]  /*9e110*/  ISETP.GE.AND P4, PT, R11, R104, PT ;  /* 0x000000680b00720c */ /* 0x010fe20003f86270 */
[----:B------:R-:W-:Y:S01]  /*9e120*/  IMAD.IADD R0, R8, 0x1, R82 ;  /* 0x0000000108007824 */ /* 0x000fe200078e0252 */
[----:B------:R-:W4:Y:S01]  /*9e130*/  LDC R104, c[0x0][0x248] ;  /* 0x00009200ff687b82 */ /* 0x000f220000000800 */
[----:B------:R1:W-:Y:S01]  /*9e140*/  @P5 STG.E desc[UR60][R204.64], R243 ;  /* 0x000000f3cc005986 */ /* 0x0003e2000c10193c */
[----:B------:R-:W-:-:S03]  /*9e150*/  ISETP.LT.AND P5, PT, R7, R80, !P4 ;  /* 0x000000500700720c */ /* 0x000fc600067a1270 */
[----:B------:R-:W4:Y:S03]  /*9e160*/  LDL.LU R245, [R1+0x634] ;  /* 0x0006340001f57983 */ /* 0x000f260000300800 */
[----:B------:R-:W3:Y:S01]  /*9e170*/  LDC R82, c[0x0][0x248] ;  /* 0x00009200ff527b82 */ /* 0x000ee20000000800 */
[C---:B------:R-:W-:Y:S01]  /*9e180*/  IMAD.WIDE R112, R0.reuse, 0x4, R2 ;  /* 0x0000000400707825 */ /* 0x040fe200078e0202 */
[----:B------:R-:W-:Y:S01]  /*9e190*/  ISETP.LT.AND P4, PT, R9, R80, !P4 ;  /* 0x000000500900720c */ /* 0x000fe20006781270 */
[----:B------:R-:W4:Y:S02]  /*9e1a0*/  LDL.LU R233, [R1+0xa34] ;  /* 0x000a340001e97983 */ /* 0x000f240000300800 */
[C---:B-1----:R-:W-:Y:S01]  /*9e1b0*/  IMAD.WIDE R204, R0.reuse, 0x4, R4 ;  /* 0x0000000400cc7825 */ /* 0x042fe200078e0204 */
[----:B------:R-:W-:Y:S01]  /*9e1c0*/  IADD3 R0, R0, R102, RZ ;  /* 0x0000006600007210 */ /* 0x000fe20007ffe0ff */
[----:B------:R1:W-:Y:S01]  /*9e1d0*/  @P1 STG.E desc[UR60][R112.64], R235 ;  /* 0x000000eb70001986 */ /* 0x0003e2000c10193c */
[----:B------:R-:W2:Y:S01]  /*9e1e0*/  LDC R102, c[0x0][0x22c] ;  /* 0x00008b00ff667b82 */ /* 0x000ea20000000800 */
[----:B------:R-:W-:-:S02]  /*9e1f0*/  VIADD R8, R6, 0x119 ;  /* 0x0000011906087836 */ /* 0x000fc40000000000 */
[----:B------:R-:W-:Y:S01]  /*9e200*/  VIADD R11, R6, 0x114 ;  /* 0x00000114060b7836 */ /* 0x000fe20000000000 */
[----:B------:R-:W4:Y:S02]  /*9e210*/  LDL.LU R242, [R1+0xec4] ;  /* 0x000ec40001f27983 */ /* 0x000f240000300800 */
[----:B------:R-:W-:Y:S01]  /*9e220*/  ISETP.GE.AND P1, PT, R8, R151, PT ;  /* 0x000000970800720c */ /* 0x000fe20003f26270 */
[C---:B-1----:R-:W-:Y:S01]  /*9e230*/  IMAD.WIDE R112, R0.reuse, 0x4, R2 ;  /* 0x0000000400707825 */ /* 0x042fe200078e0202 */
[----:B------:R-:W4:Y:S03]  /*9e240*/  LDL.LU R243, [R1+0xeb4] ;  /* 0x000eb40001f37983 */ /* 0x000f260000300800 */
[----:B------:R-:W-:Y:S01]  /*9e250*/  IMAD.IADD R8, R0, 0x1, R100 ;  /* 0x0000000100087824 */ /* 0x000fe200078e0264 */
[----:B------:R-:W4:Y:S01]  /*9e260*/  LDL.LU R235, [R1+0x638] ;  /* 0x0006380001eb7983 */ /* 0x000f220000300800 */
[----:B------:R-:W1:Y:S03]  /*9e270*/  LDC R100, c[0x0][0x248] ;  /* 0x00009200ff647b82 */ /* 0x000e660000000800 */
[----:B---3--:R3:W-:Y:S01]  /*9e280*/  @P2 STG.E desc[UR60][R204.64], R150 ;  /* 0x00000096cc002986 */ /* 0x0087e2000c10193c */
[----:B------:R-:W-:-:S03]  /*9e290*/  ISETP.LT.AND P2, PT, R7, R80, !P6 ;  /* 0x000000500700720c */ /* 0x000fc60007741270 */
[----:B------:R1:W-:Y:S01]  /*9e2a0*/  @P5 STG.E desc[UR60][R112.64], R229 ;  /* 0x000000e570005986 */ /* 0x0003e2000c10193c */
[----:B------:R-:W-:Y:S02]  /*9e2b0*/  ISETP.GE.AND P5, PT, R11, R106, PT ;  /* 0x0000006a0b00720c */ /* 0x000fe40003fa6270 */
[-C--:B------:R-:W-:Y:S01]  /*9e2c0*/  ISETP.LT.AND P6, PT, R9, R80.reuse, !P6 ;  /* 0x000000500900720c */ /* 0x080fe200077c1270 */
[----:B------:R-:W4:Y:S01]  /*9e2d0*/  LDC R106, c[0x0][0x248] ;  /* 0x00009200ff6a7b82 */ /* 0x000f220000000800 */
[----:B---3--:R-:W-:Y:S01]  /*9e2e0*/  IMAD.WIDE R150, R0, 0x4, R4 ;  /* 0x0000000400967825 */ /* 0x008fe200078e0204 */
[----:B-1----:R-:W3:Y:S03]  /*9e2f0*/  LDL.LU R229, [R1+0xa38] ;  /* 0x000a380001e57983 */ /* 0x002ee60000300800 */
[----:B------:R-:W-:Y:S01]  /*9e300*/  IMAD.WIDE R112, R8, 0x4, R2 ;  /* 0x0000000408707825 */ /* 0x000fe200078e0202 */
[----:B------:R1:W-:Y:S01]  /*9e310*/  @P4 STG.E desc[UR60][R150.64], R246 ;  /* 0x000000f696004986 */ /* 0x0003e2000c10193c */
[----:B------:R-:W-:-:S02]  /*9e320*/  ISETP.LT.AND P4, PT, R7, R80, !P5 ;  /* 0x000000500700720c */ /* 0x000fc40006f81270 */
[----:B------:R-:W-:Y:S01]  /*9e330*/  IMAD.IADD R0, R8, 0x1, R82 ;  /* 0x0000000108007824 */ /* 0x000fe200078e0252 */
[C---:B------:R-:W-:Y:S01]  /*9e340*/  IADD3 R11, R6.reuse, 0x11b, RZ ;  /* 0x0000011b060b7810 */ /* 0x040fe20007ffe0ff */
[----:B------:R2:W-:Y:S01]  /*9e350*/  @P2 STG.E desc[UR60][R112.64], R247 ;  /* 0x000000f770002986 */ /* 0x0005e2000c10193c */
[-C--:B------:R-:W-:Y:S01]  /*9e360*/  ISETP.LT.AND P5, PT, R9, R80.reuse, !P5 ;  /* 0x000000500900720c */ /* 0x080fe20006fa1270 */
[----:B------:R-:W4:Y:S01]  /*9e370*/  LDC R82, c[0x0][0x22c] ;  /* 0x00008b00ff527b82 */ /* 0x000f220000000800 */
[----:B------:R-:W-:Y:S01]  /*9e380*/  ISETP.GE.AND P2, PT, R11, R149, PT ;  /* 0x000000950b00720c */ /* 0x000fe20003f46270 */
[----:B------:R-:W-:Y:S02]  /*9e390*/  VIADD R11, R6, 0x116 ;  /* 0x00000116060b7836 */ /* 0x000fe40000000000 */
[----:B-1----:R-:W-:Y:S01]  /*9e3a0*/  IMAD.WIDE R150, R8, 0x4, R4 ;  /* 0x0000000408967825 */ /* 0x002fe200078e0204 */
[----:B------:R-:W3:Y:S03]  /*9e3b0*/  LDL.LU R246, [R1+0xec8] ;  /* 0x000ec80001f67983 */ /* 0x000ee60000300800 */
[----:B--2---:R-:W-:Y:S01]  /*9e3c0*/  IMAD.WIDE R112, R0, 0x4, R2 ;  /* 0x0000000400707825 */ /* 0x004fe200078e0202 */
[----:B------:R1:W-:Y:S01]  /*9e3d0*/  @P6 STG.E desc[UR60][R150.64], R148 ;  /* 0x0000009496006986 */ /* 0x0003e2000c10193c */
[----:B------:R-:W-:-:S03]  /*9e3e0*/  ISETP.LT.AND P6, PT, R7, R80, !P3 ;  /* 0x000000500700720c */ /* 0x000fc60005fc1270 */
[----:B------:R2:W-:Y:S01]  /*9e3f0*/  @P4 STG.E desc[UR60][R112.64], R231 ;  /* 0x000000e770004986 */ /* 0x0005e2000c10193c */
[----:B------:R-:W-:Y:S02]  /*9e400*/  ISETP.GE.AND P4, PT, R11, R102, PT ;  /* 0x000000660b00720c */ /* 0x000fe40003f86270 */
[C---:B----4-:R-:W-:Y:S01]  /*9e410*/  IADD3 R8, R0.reuse, R104, RZ ;  /* 0x0000006800087210 */ /* 0x050fe20007ffe0ff */
[----:B------:R-:W4:Y:S01]  /*9e420*/  LDL.LU R247, [R1+0xeb8] ;  /* 0x000eb80001f77983 */ /* 0x000f220000300800 */
[----:B-1----:R-:W-:Y:S01]  /*9e430*/  IMAD.WIDE R148, R0, 0x4, R4 ;  /* 0x0000000400947825 */ /* 0x002fe200078e0204 */
[-C--:B------:R-:W-:Y:S01]  /*9e440*/  ISETP.LT.AND P3, PT, R9, R80.reuse, !P3 ;  /* 0x000000500900720c */ /* 0x080fe20005f61270 */
[----:B------:R-:W1:Y:S03]  /*9e450*/  LDC R104, c[0x0][0x248] ;  /* 0x00009200ff687b82 */ /* 0x000e660000000800 */
[----:B------:R2:W-:Y:S01]  /*9e460*/  @P5 STG.E desc[UR60][R148.64], R250 ;  /* 0x000000fa94005986 */ /* 0x0005e2000c10193c */
[----:B------:R-:W-:Y:S01]  /*9e470*/  ISETP.LT.AND P5, PT, R7, R80, !P4 ;  /* 0x000000500700720c */ /* 0x000fe200067a1270 */
[----:B--2---:R-:W-:-:S03]  /*9e480*/  IMAD.WIDE R112, R8, 0x4, R2 ;  /* 0x0000000408707825 */ /* 0x004fc600078e0202 */
[----:B------:R-:W2:Y:S01]  /*9e490*/  LDC R102, c[0x0][0x248] ;  /* 0x00009200ff667b82 */ /* 0x000ea20000000800 */
[C---:B------:R-:W-:Y:S01]  /*9e4a0*/  IMAD.IADD R0, R8.reuse, 0x1, R100 ;  /* 0x0000000108007824 */ /* 0x040fe200078e0264 */
[----:B------:R1:W-:Y:S01]  /*9e4b0*/  @P6 STG.E desc[UR60][R112.64], R248 ;  /* 0x000000f870006986 */ /* 0x0003e2000c10193c */
[----:B------:R-:W-:Y:S01]  /*9e4c0*/  ISETP.LT.AND P4, PT, R9, R80, !P4 ;  /* 0x000000500900720c */ /* 0x000fe20006781270 */
[----:B------:R-:W-:Y:S01]  /*9e4d0*/  IMAD.WIDE R148, R8, 0x4, R4 ;  /* 0x0000000408947825 */ /* 0x000fe200078e0204 */
[----:B------:R-:W-:-:S03]  /*9e4e0*/  IADD3 R8, R6, 0x118, RZ ;  /* 0x0000011806087810 */ /* 0x000fc60007ffe0ff */
[----:B------:R-:W2:Y:S01]  /*9e4f0*/  LDC R100, c[0x0][0x248] ;  /* 0x00009200ff647b82 */ /* 0x000ea20000000800 */
[----:B------:R-:W-:Y:S02]  /*9e500*/  VIADD R11, R6, 0x11d ;  /* 0x0000011d060b7836 */ /* 0x000fe40000000000 */
[----:B-1----:R-:W-:Y:S01]  /*9e510*/  IMAD.WIDE R112, R0, 0x4, R2 ;  /* 0x0000000400707825 */ /* 0x002fe200078e0202 */
[----:B------:R1:W-:Y:S02]  /*9e520*/  @P3 STG.E desc[UR60][R148.64], R114 ;  /* 0x0000007294003986 */ /* 0x0003e4000c10193c */
[----:B------:R-:W-:Y:S02]  /*9e530*/  ISETP.GE.AND P6, PT, R11, R115, PT ;  /* 0x000000730b00720c */ /* 0x000fe40003fc6270 */
[----:B------:R1:W-:Y:S01]  /*9e540*/  @P5 STG.E desc[UR60][R112.64], R251 ;  /* 0x000000fb70005986 */ /* 0x0003e2000c10193c */
[-C--:B------:R-:W-:Y:S02]  /*9e550*/  ISETP.LT.AND P5, PT, R7, R80.reuse, !P0 ;  /* 0x000000500700720c */ /* 0x080fe400047a1270 */
[----:B------:R-:W-:-:S02]  /*9e560*/  ISETP.LT.AND P0, PT, R9, R80, !P0 ;  /* 0x000000500900720c */ /* 0x000fc40004701270 */
[----:B------:R-:W-:Y:S01]  /*9e570*/  ISETP.GE.AND P3, PT, R8, R82, PT ;  /* 0x000000520800720c */ /* 0x000fe20003f66270 */
[C---:B------:R-:W-:Y:S01]  /*9e580*/  IMAD.IADD R8, R0.reuse, 0x1, R106 ;  /* 0x0000000100087824 */ /* 0x040fe200078e026a */
[----:B------:R-:W2:Y:S01]  /*9e590*/  LDC R82, c[0x0][0x22c] ;  /* 0x00008b00ff527b82 */ /* 0x000ea20000000800 */
[----:B-1----:R-:W-:-:S04]  /*9e5a0*/  IMAD.WIDE R114, R0, 0x4, R4 ;  /* 0x0000000400727825 */ /* 0x002fc800078e0204 */
[C---:B------:R-:W-:Y:S01]  /*9e5b0*/  IMAD.WIDE R112, R8.reuse, 0x4, R2 ;  /* 0x0000000408707825 */ /* 0x040fe200078e0202 */
[----:B------:R1:W-:Y:S02]  /*9e5c0*/  @P4 STG.E desc[UR60][R114.64], R110 ;  /* 0x0000006e72004986 */ /* 0x0003e4000c10193c */
[----:B------:R-:W2:Y:S02]  /*9e5d0*/  LDC R106, c[0x0][0x22c] ;  /* 0x00008b00ff6a7b82 */ /* 0x000ea40000000800 */
[----:B------:R-:W4:Y:S04]  /*9e5e0*/  LDL.LU R251, [R1+0x63c] ;  /* 0x00063c0001fb7983 */ /* 0x000f280000300800 */
[----:B------:R-:W-:Y:S01]  /*9e5f0*/  @P5 STG.E desc[UR60][R112.64], R108 ;  /* 0x0000006c70005986 */ /* 0x000fe2000c10193c */
[C---:B-1----:R-:W-:Y:S01]  /*9e600*/  IMAD.WIDE R114, R8.reuse, 0x4, R4 ;  /* 0x0000000408727825 */ /* 0x042fe200078e0204 */
[----:B------:R-:W-:Y:S01]  /*9e610*/  IADD3 R0, R8, R104, RZ ;  /* 0x0000006808007210 */ /* 0x000fe20007ffe0ff */
[----:B------:R-:W1:Y:S03]  /*9e620*/  LDC R110, c[0x0][0x248] ;  /* 0x00009200ff6e7b82 */ /* 0x000e660000000800 */
[----:B------:R2:W-:Y:S01]  /*9e630*/  @P0 STG.E desc[UR60][R114.64], R249 ;  /* 0x000000f972000986 */ /* 0x0005e2000c10193c */
[----:B------:R-:W-:Y:S01]  /*9e640*/  ISETP.LT.AND P4, PT, R7, R80, !P3 ;  /* 0x000000500700720c */ /* 0x000fe20005f81270 */
[----:B------:R-:W-:-:S02]  /*9e650*/  VIADD R11, R6, 0x11f ;  /* 0x0000011f060b7836 */ /* 0x000fc40000000000 */
[----:B------:R-:W-:Y:S01]  /*9e660*/  VIADD R8, R6, 0x11a ;  /* 0x0000011a06087836 */ /* 0x000fe20000000000 */
[----:B------:R-:W1:Y:S01]  /*9e670*/  LDC R104, c[0x0][0x22c] ;  /* 0x00008b00ff687b82 */ /* 0x000e620000000800 */
[----:B--2---:R-:W2:Y:S01]  /*9e680*/  LDL.LU R249, [R1+0xa3c] ;  /* 0x000a3c0001f97983 */ /* 0x004ea20000300800 */
[-C--:B------:R-:W-:Y:S02]  /*9e690*/  ISETP.LT.AND P3, PT, R9, R80.reuse, !P3 ;  /* 0x000000500900720c */ /* 0x080fe40005f61270 */
[----:B------:R-:W-:Y:S01]  /*9e6a0*/  ISETP.GE.AND P5, PT, R11, R109, PT ;  /* 0x0000006d0b00720c */ /* 0x000fe20003fa6270 */
[C---:B------:R-:W-:Y:S01]  /*9e6b0*/  IMAD.WIDE R108, R0.reuse, 0x4, R2 ;  /* 0x00000004006c7825 */ /* 0x040fe200078e0202 */
[----:B------:R-:W-:Y:S01]  /*9e6c0*/  ISETP.LT.AND P0, PT, R7, R80, !P1 ;  /* 0x000000500700720c */ /* 0x000fe20004f01270 */
[----:B------:R-:W2:Y:S02]  /*9e6d0*/  LDL.LU R231, [R1+0xecc] ;  /* 0x000ecc0001e77983 */ /* 0x000ea40000300800 */
[----:B------:R-:W-:-:S02]  /*9e6e0*/  IMAD.WIDE R112, R0, 0x4, R4 ;  /* 0x0000000400707825 */ /* 0x000fc400078e0204 */
[----:B------:R1:W-:Y:S01]  /*9e6f0*/  @P4 STG.E desc[UR60][R108.64], R240 ;  /* 0x000000f06c004986 */ /* 0x0003e2000c10193c */
[----:B------:R-:W-:Y:S01]  /*9e700*/  ISETP.GE.AND P4, PT, R8, R82, PT ;  /* 0x000000520800720c */ /* 0x000fe20003f86270 */
[----:B------:R-:W-:Y:S01]  /*9e710*/  IMAD.IADD R0, R0, 0x1, R102 ;  /* 0x0000000100007824 */ /* 0x000fe200078e0266 */
[----:B------:R-:W1:Y:S01]  /*9e720*/  LDC R82, c[0x0][0x248] ;  /* 0x00009200ff527b82 */ /* 0x000e620000000800 */
[----:B------:R1:W-:Y:S01]  /*9e730*/  @P3 STG.E desc[UR60][R112.64], R241 ;  /* 0x000000f170003986 */ /* 0x0003e2000c10193c */
[-C--:B------:R-:W-:Y:S02]  /*9e740*/  ISETP.LT.AND P1, PT, R9, R80.reuse, !P1 ;  /* 0x000000500900720c */ /* 0x080fe40004f21270 */
[-C--:B------:R-:W-:Y:S01]  /*9e750*/  ISETP.LT.AND P3, PT, R7, R80.reuse, !P4 ;  /* 0x000000500700720c */ /* 0x080fe20006761270 */
[C---:B------:R-:W-:Y:S01]  /*9e760*/  IMAD.IADD R8, R0.reuse, 0x1, R100 ;  /* 0x0000000100087824 */ /* 0x040fe200078e0264 */
[----:B------:R-:W-:Y:S01]  /*9e770*/  ISETP.LT.AND P4, PT, R9, R80, !P4 ;  /* 0x000000500900720c */ /* 0x000fe20006781270 */
[----:B------:R-:W2:Y:S01]  /*9e780*/  LDL.LU R250, [R1+0xebc] ;  /* 0x000ebc0001fa7983 */ /* 0x000ea20000300800 */
[----:B------:R-:W1:Y:S02]  /*9e790*/  LDC R102, c[0x0][0x248] ;  /* 0x00009200ff667b82 */ /* 0x000e640000000800 */
[--C-:B-1----:R-:W-:Y:S01]  /*9e7a0*/  IMAD.WIDE R108, R0, 0x4, R2.reuse ;  /* 0x00000004006c7825 */ /* 0x102fe200078e0202 */
[----:B------:R-:W-:Y:S01]  /*9e7b0*/  IADD3 R11, R6, 0x11c, RZ ;  /* 0x0000011c060b7810 */ /* 0x000fe20007ffe0ff */
[----:B------:R-:W2:Y:S02]  /*9e7c0*/  LDL.LU R248, [R1+0xa40] ;  /* 0x000a400001f87983 */ /* 0x000ea40000300800 */
[----:B------:R-:W-:-:S02]  /*9e7d0*/  IMAD.WIDE R112, R8, 0x4, R2 ;  /* 0x0000000408707825 */ /* 0x000fc400078e0202 */
[----:B------:R1:W-:Y:S01]  /*9e7e0*/  @P0 STG.E desc[UR60][R108.64], R237 ;  /* 0x000000ed6c000986 */ /* 0x0003e2000c10193c */
[----:B------:R-:W1:Y:S01]  /*9e7f0*/  LDC R100, c[0x0][0x248] ;  /* 0x00009200ff647b82 */ /* 0x000e620000000800 */
[----:B------:R-:W-:Y:S01]  /*9e800*/  IMAD.WIDE R114, R8, 0x4, R4 ;  /* 0x0000000408727825 */ /* 0x000fe200078e0204 */
[----:B------:R-:W-:-:S03]  /*9e810*/  ISETP.GE.AND P0, PT, R11, R106, PT ;  /* 0x0000006a0b00720c */ /* 0x000fc60003f06270 */
[----:B-1----:R-:W-:Y:S01]  /*9e820*/  IMAD.WIDE R108, R0, 0x4, R4 ;  /* 0x00000004006c7825 */ /* 0x002fe200078e0204 */
[----:B------:R-:W-:Y:S02]  /*9e830*/  IADD3 R11, R6, 0x121, RZ ;  /* 0x00000121060b7810 */ /* 0x000fe40007ffe0ff */
[----:B------:R-:W1:Y:S02]  /*9e840*/  LDC R106, c[0x0][0x22c] ;  /* 0x00008b00ff6a7b82 */ /* 0x000e640000000800 */
[----:B------:R1:W-:Y:S04]  /*9e850*/  @P1 STG.E desc[UR60][R108.64], R244 ;  /* 0x000000f46c001986 */ /* 0x0003e8000c10193c */
[----:B------:R1:W-:Y:S01]  /*9e860*/  @P3 STG.E desc[UR60][R112.64], R245 ;  /* 0x000000f570003986 */ /* 0x0003e2000c10193c */
[----:B------:R-:W-:-:S02]  /*9e870*/  ISETP.LT.AND P3, PT, R7, R80, !P2 ;  /* 0x000000500700720c */ /* 0x000fc40005761270 */
[-C--:B------:R-:W-:Y:S01]  /*9e880*/  ISETP.LT.AND P2, PT, R9, R80.reuse, !P2 ;  /* 0x000000500900720c */ /* 0x080fe20005741270 */
[----:B------:R-:W-:Y:S01]  /*9e890*/  @P4 STG.E desc[UR60][R114.64], R233 ;  /* 0x000000e972004986 */ /* 0x000fe2000c10193c */
[----:B------:R-:W-:Y:S01]  /*9e8a0*/  IMAD.IADD R0, R8, 0x1, R110 ;  /* 0x0000000108007824 */ /* 0x000fe200078e026e */
[-C--:B------:R-:W-:Y:S02]  /*9e8b0*/  ISETP.LT.AND P4, PT, R7, R80.reuse, !P0 ;  /* 0x000000500700720c */ /* 0x080fe40004781270 */
[----:B------:R-:W-:Y:S01]  /*9e8c0*/  ISETP.GE.AND P1, PT, R11, R111, PT ;  /* 0x0000006f0b00720c */ /* 0x000fe20003f26270 */
[C---:B------:R-:W-:Y:S02]  /*9e8d0*/  IMAD.IADD R8, R0.reuse, 0x1, R82 ;  /* 0x0000000100087824 */ /* 0x040fe400078e0252 */
[----:B-1----:R-:W-:Y:S01]  /*9e8e0*/  IMAD.WIDE R108, R0, 0x4, R2 ;  /* 0x00000004006c7825 */ /* 0x002fe200078e0202 */
[----:B------:R-:W-:Y:S01]  /*9e8f0*/  ISETP.LT.AND P0, PT, R9, R80, !P0 ;  /* 0x000000500900720c */ /* 0x000fe20004701270 */
[----:B------:R-:W1:Y:S02]  /*9e900*/  LDC R82, c[0x0][0x248] ;  /* 0x00009200ff527b82 */ /* 0x000e640000000800 */
[----:B------:R-:W-:-:S02]  /*9e910*/  VIADD R11, R6, 0x11e ;  /* 0x0000011e060b7836 */ /* 0x000fc40000000000 */
[----:B------:R-:W-:Y:S01]  /*9e920*/  IMAD.WIDE R110, R0, 0x4, R4 ;  /* 0x00000004006e7825 */ /* 0x000fe200078e0204 */
[----:B------:R1:W-:Y:S03]  /*9e930*/  @P3 STG.E desc[UR60][R108.64], R242 ;  /* 0x000000f26c003986 */ /* 0x0003e6000c10193c */
[C---:B------:R-:W-:Y:S01]  /*9e940*/  IMAD.WIDE R112, R8.reuse, 0x4, R2 ;  /* 0x0000000408707825 */ /* 0x040fe200078e0202 */
[----:B------:R-:W-:Y:S01]  /*9e950*/  ISETP.GE.AND P3, PT, R11, R104, PT ;  /* 0x000000680b00720c */ /* 0x000fe20003f66270 */
[----:B------:R1:W-:Y:S01]  /*9e960*/  @P2 STG.E desc[UR60][R110.64], R243 ;  /* 0x000000f36e002986 */ /* 0x0003e2000c10193c */
[-C--:B------:R-:W-:Y:S01]  /*9e970*/  ISETP.LT.AND P2, PT, R7, R80.reuse, !P6 ;  /* 0x000000500700720c */ /* 0x080fe20007741270 */
[----:B------:R-:W2:Y:S01]  /*9e980*/  LDC R104, c[0x0][0x22c] ;  /* 0x00008b00ff687b82 */ /* 0x000ea20000000800 */
[----:B------:R-:W-:Y:S01]  /*9e990*/  ISETP.LT.AND P6, PT, R9, R80, !P6 ;  /* 0x000000500900720c */ /* 0x000fe200077c1270 */
[----:B------:R1:W-:Y:S01]  /*9e9a0*/  @P4 STG.E desc[UR60][R112.64], R235 ;  /* 0x000000eb70004986 */ /* 0x0003e2000c10193c */
[C---:B------:R-:W-:Y:S01]  /*9e9b0*/  IADD3 R11, R8.reuse, R102, RZ ;  /* 0x00000066080b7210 */ /* 0x040fe20007ffe0ff */
[----:B-1----:R-:W-:Y:S01]  /*9e9c0*/  IMAD.WIDE R108, R8, 0x4, R4 ;  /* 0x00000004086c7825 */ /* 0x002fe200078e0204 */
[----:B------:R-:W-:-:S03]  /*9e9d0*/  ISETP.LT.AND P4, PT, R7, R80, !P3 ;  /* 0x000000500700720c */ /* 0x000fc60005f81270 */
[----:B------:R-:W1:Y:S01]  /*9e9e0*/  LDC R102, c[0x0][0x248] ;  /* 0x00009200ff667b82 */ /* 0x000e620000000800 */
[----:B------:R-:W-:Y:S01]  /*9e9f0*/  IMAD.IADD R0, R11, 0x1, R100 ;  /* 0x000000010b007824 */ /* 0x000fe200078e0264 */
[----:B------:R-:W-:Y:S01]  /*9ea00*/  ISETP.LT.AND P3, PT, R9, R80, !P3 ;  /* 0x000000500900720c */ /* 0x000fe20005f61270 */
[----:B------:R-:W-:-:S04]  /*9ea10*/  IMAD.WIDE R110, R11, 0x4, R4 ;  /* 0x000000040b6e7825 */ /* 0x000fc800078e0204 */
[----:B------:R-:W-:Y:S01]  /*9ea20*/  IMAD.WIDE R112, R0, 0x4, R2 ;  /* 0x0000000400707825 */ /* 0x000fe200078e0202 */
[----:B------:R-:W1:Y:S03]  /*9ea30*/  LDC R114, c[0x0][0x22c] ;  /* 0x00008b00ff727b82 */ /* 0x000e660000000800 */
[----:B------:R-:W-:-:S05]  /*9ea40*/  VIADD R8, R6, 0x120 ;  /* 0x0000012006087836 */ /* 0x000fca0000000000 */
[----:B------:R-:W1:Y:S01]  /*9ea50*/  LDC R100, c[0x0][0x248] ;  /* 0x00009200ff647b82 */ /* 0x000e620000000800 */
[----:B---3--:R3:W-:Y:S02]  /*9ea60*/  @P0 STG.E desc[UR60][R108.64], R229 ;  /* 0x000000e56c000986 */ /* 0x0087e4000c10193c */
[----:B---3--:R-:W-:-:S05]  /*9ea70*/  IMAD.WIDE R108, R11, 0x4, R2 ;  /* 0x000000040b6c7825 */ /* 0x008fca00078e0202 */
[----:B------:R3:W-:Y:S04]  /*9ea80*/  @P2 STG.E desc[UR60][R108.64], R246 ;  /* 0x000000f66c002986 */ /* 0x0007e8000c10193c */
[----:B----4-:R-:W-:Y:S01]  /*9ea90*/  @P6 STG.E desc[UR60][R110.64], R247 ;  /* 0x000000f76e006986 */ /* 0x010fe2000c10193c */
[----:B---3--:R-:W-:-:S03]  /*9eaa0*/  IMAD.WIDE R108, R0, 0x4, R4 ;  /* 0x00000004006c7825 */ /* 0x008fc600078e0204 */
[----:B------:R3:W-:Y:S04]  /*9eab0*/  @P4 STG.E desc[UR60][R112.64], R251 ;  /* 0x000000fb70004986 */ /* 0x0007e8000c10193c */
[----:B---3--:R-:W3:Y:S01]  /*9eac0*/  LDL.LU R251, [R1+0xee0] ;  /* 0x000ee00001fb7983 */ /* 0x008ee20000300800 */
[----:B------:R-:W-:Y:S01]  /*9ead0*/  ISETP.GE.AND P0, PT, R8, R106, PT ;  /* 0x0000006a0800720c */ /* 0x000fe20003f06270 */
[----:B------:R-:W4:Y:S02]  /*9eae0*/  LDC R112, c[0x0][0x248] ;  /* 0x00009200ff707b82 */ /* 0x000f240000000800 */
[----:B--2---:R2:W-:Y:S04]  /*9eaf0*/  @P3 STG.E desc[UR60][R108.64], R249 ;  /* 0x000000f96c003986 */ /* 0x0045e8000c10193c */
[----:B--2---:R-:W2:Y:S01]  /*9eb00*/  LDL.LU R249, [R1+0xed0] ;  /* 0x000ed00001f97983 */ /* 0x004ea20000300800 */
[-C--:B------:R-:W-:Y:S01]  /*9eb10*/  ISETP.LT.AND P4, PT, R7, R80.reuse, !P5 ;  /* 0x000000500700720c */ /* 0x080fe20006f81270 */
[----:B------:R-:W-:Y:S01]  /*9eb20*/  IMAD.IADD R8, R0, 0x1, R82 ;  /* 0x0000000100087824 */ /* 0x000fe200078e0252 */
[-C--:B------:R-:W-:Y:S01]  /*9eb30*/  ISETP.LT.AND P5, PT, R9, R80.reuse, !P5 ;  /* 0x000000500900720c */ /* 0x080fe20006fa1270 */
[C---:B------:R-:W-:Y:S01]  /*9eb40*/  VIADD R82, R6.reuse, 0x123 ;  /* 0x0000012306527836 */ /* 0x040fe20000000000 */
[----:B------:R-:W4:Y:S01]  /*9eb50*/  LDL.LU R245, [R1+0x640] ;  /* 0x0006400001f57983 */ /* 0x000f220000300800 */
[----:B------:R-:W-:Y:S01]  /*9eb60*/  IADD3 R11, R6, 0x122, RZ ;  /* 0x00000122060b7810 */ /* 0x000fe20007ffe0ff */
[----:B------:R-:W-:Y:S01]  /*9eb70*/  IMAD.WIDE R108, R8, 0x4, R4 ;  /* 0x00000004086c7825 */ /* 0x000fe200078e0204 */
[-C--:B------:R-:W-:Y:S01]  /*9eb80*/  ISETP.LT.AND P6, PT, R7, R80.reuse, !P0 ;  /* 0x000000500700720c */ /* 0x080fe200047c1270 */
[----:B------:R-:W4:Y:S01]  /*9eb90*/  LDL.LU R233, [R1+0xa44] ;  /* 0x000a440001e97983 */ /* 0x000f220000300800 */
[----:B------:R-:W-:Y:S01]  /*9eba0*/  ISETP.GE.AND P3, PT, R82, R107, PT ;  /* 0x0000006b5200720c */ /* 0x000fe20003f66270 */
[C---:B------:R-:W-:Y:S01]  /*9ebb0*/  IMAD.WIDE R106, R8.reuse, 0x4, R2 ;  /* 0x00000004086a7825 */ /* 0x040fe200078e0202 */
[----:B------:R-:W-:Y:S01]  /*9ebc0*/  ISETP.LT.AND P0, PT, R9, R80, !P0 ;  /* 0x000000500900720c */ /* 0x000fe20004701270 */
[----:B------:R-:W4:Y:S01]  /*9ebd0*/  LDL.LU R243, [R1+0xed4] ;  /* 0x000ed40001f37983 */ /* 0x000f220000300800 */
[----:B-1----:R-:W-:Y:S01]  /*9ebe0*/  IADD3 R0, R8, R102, RZ ;  /* 0x0000006608007210 */ /* 0x002fe20007ffe0ff */
[----:B------:R-:W1:Y:S01]  /*9ebf0*/  LDC R82, c[0x0][0x248] ;  /* 0x00009200ff527b82 */ /* 0x000e620000000800 */
[----:B------:R-:W-:Y:S01]  /*9ec00*/  ISETP.GE.AND P2, PT, R11, R104, PT ;  /* 0x000000680b00720c */ /* 0x000fe20003f46270 */
[----:B------:R-:W4:Y:S01]  /*9ec10*/  LDL.LU R235, [R1+0x644] ;  /* 0x0006440001eb7983 */ /* 0x000f220000300800 */
[----:B------:R-:W-:-:S03]  /*9ec20*/  VIADD R11, R6, 0x124 ;  /* 0x00000124060b7836 */ /* 0x000fc60000000000 */
[----:B------:R1:W-:Y:S01]  /*9ec30*/  @P4 STG.E desc[UR60][R106.64], R231 ;  /* 0x000000e76a004986 */ /* 0x0003e2000c10193c */
[C---:B------:R-:W-:Y:S01]  /*9ec40*/  IMAD.WIDE R110, R0.reuse, 0x4, R2 ;  /* 0x00000004006e7825 */ /* 0x040fe200078e0202 */
[----:B------:R-:W4:Y:S02]  /*9ec50*/  LDC R104, c[0x0][0x248] ;  /* 0x00009200ff687b82 */ /* 0x000f240000000800 */
[----:B------:R-:W4:Y:S04]  /*9ec60*/  LDL.LU R229, [R1+0xa48] ;  /* 0x000a480001e57983 */ /* 0x000f280000300800 */
[----:B------:R1:W-:Y:S01]  /*9ec70*/  @P5 STG.E desc[UR60][R108.64], R250 ;  /* 0x000000fa6c005986 */ /* 0x0003e2000c10193c */
[----:B------:R-:W-:Y:S01]  /*9ec80*/  ISETP.LT.AND P5, PT, R7, R80, !P1 ;  /* 0x000000500700720c */ /* 0x000fe20004fa1270 */
[----:B------:R-:W4:Y:S02]  /*9ec90*/  LDC R102, c[0x0][0x248] ;  /* 0x00009200ff667b82 */ /* 0x000f240000000800 */
[----:B------:R-:W4:Y:S01]  /*9eca0*/  LDL.LU R242, [R1+0xee4] ;  /* 0x000ee40001f27983 */ /* 0x000f220000300800 */
[----:B-1----:R-:W-:Y:S01]  /*9ecb0*/  IMAD.WIDE R106, R0, 0x4, R4 ;  /* 0x00000004006a7825 */ /* 0x002fe200078e0204 */
[----:B------:R-:W-:-:S02]  /*9ecc0*/  ISETP.GE.AND P4, PT, R11, R114, PT ;  /* 0x000000720b00720c */ /* 0x000fc40003f86270 */
[----:B------:R-:W-:Y:S01]  /*9ecd0*/  IADD3 R11, R6, 0x1f1, RZ ;  /* 0x000001f1060b7810 */ /* 0x000fe20007ffe0ff */
[----:B------:R-:W-:Y:S01]  /*9ece0*/  IMAD.IADD R8, R0, 0x1, R100 ;  /* 0x0000000100087824 */ /* 0x000fe200078e0264 */
[----:B------:R1:W-:Y:S01]  /*9ecf0*/  @P6 STG.E desc[UR60][R110.64], R248 ;  /* 0x000000f86e006986 */ /* 0x0003e2000c10193c */
[-C--:B------:R-:W-:Y:S01]  /*9ed00*/  ISETP.LT.AND P1, PT, R9, R80.reuse, !P1 ;  /* 0x000000500900720c */ /* 0x080fe20004f21270 */
[----:B------:R-:W4:Y:S01]  /*9ed10*/  LDC R100, c[0x0][0x22c] ;  /* 0x00008b00ff647b82 */ /* 0x000f220000000800 */
[----:B------:R-:W-:Y:S01]  /*9ed20*/  IMAD.WIDE R108, R8, 0x4, R2 ;  /* 0x00000004086c7825 */ /* 0x000fe200078e0202 */
[----:B---3--:R3:W-:Y:S01]  /*9ed30*/  @P0 STG.E desc[UR60][R106.64], R251 ;  /* 0x000000fb6a000986 */ /* 0x0087e2000c10193c */
[----:B------:R-:W-:Y:S02]  /*9ed40*/  ISETP.GE.AND P0, PT, R11, R81, PT ;  /* 0x000000510b00720c */ /* 0x000fe40003f06270 */
[----:B------:R-:W-:Y:S01]  /*9ed50*/  VIADD R11, R6, 0x1e7 ;  /* 0x000001e7060b7836 */ /* 0x000fe20000000000 */
[----:B------:R-:W-:-:S02]  /*9ed60*/  ISETP.LT.AND P6, PT, R7, R80, !P2 ;  /* 0x000000500700720c */ /* 0x000fc400057c1270 */
[----:B------:R-:W4:Y:S01]  /*9ed70*/  LDC R81, c[0x0][0x248] ;  /* 0x00009200ff517b82 */ /* 0x000f220000000800 */
[----:B--2---:R2:W-:Y:S01]  /*9ed80*/  @P5 STG.E desc[UR60][R108.64], R249 ;  /* 0x000000f96c005986 */ /* 0x0045e2000c10193c */
[----:B------:R-:W-:-:S03]  /*9ed90*/  ISETP.GE.AND P5, PT, R11, R121, PT ;  /* 0x000000790b00720c */ /* 0x000fc60003fa6270 */
[----:B------:R-:W4:Y:S04]  /*9eda0*/  LDL.LU R121, [R1+0x2f18] ;  /* 0x002f180001797983 */ /* 0x000f280000300800 */
[----:B------:R-:W4:Y:S04]  /*9edb0*/  LDL.LU R246, [R1+0xee8] ;  /* 0x000ee80001f67983 */ /* 0x000f280000300800 */
[----:B------:R-:W4:Y:S04]  /*9edc0*/  LDL.LU R247, [R1+0xed8] ;  /* 0x000ed80001f77983 */ /* 0x000f280000300800 */
[----:B------:R-:W4:Y:S04]  /*9edd0*/  LDL.LU R231, [R1+0x648] ;  /* 0x0006480001e77983 */ /* 0x000f280000300800 */
[----:B------:R-:W4:Y:S04]  /*9ede0*/  LDL.LU R250, [R1+0xa4c] ;  /* 0x000a4c0001fa7983 */ /* 0x000f280000300800 */
[----:B-1----:R-:W4:Y:S04]  /*9edf0*/  LDL.LU R248, [R1+0xeec] ;  /* 0x000eec0001f87983 */ /* 0x002f280000300800 */
[----:B---3--:R-:W3:Y:S04]  /*9ee00*/  LDL.LU R251, [R1+0xedc] ;  /* 0x000edc0001fb7983 */ /* 0x008ee80000300800 */
[----:B--2---:R-:W2:Y:S01]  /*9ee10*/  LDL.LU R249, [R1+0x64c] ;  /* 0x00064c0001f97983 */ /* 0x004ea20000300800 */
[----:B------:R-:W-:Y:S01]  /*9ee20*/  IMAD.WIDE R106, R8, 0x4, R4 ;  /* 0x00000004086a7825 */ /* 0x000fe200078e0204 */
[----:B------:R-:W-:-:S03]  /*9ee30*/  ISETP.LT.AND P2, PT, R9, R80, !P2 ;  /* 0x000000500900720c */ /* 0x000fc60005741270 */
[----:B----4-:R-:W-:Y:S01]  /*9ee40*/  IMAD.IADD R0, R8, 0x1, R112 ;  /* 0x0000000108007824 */ /* 0x010fe200078e0270 */
[----:B------:R1:W-:Y:S01]  /*9ee50*/  @P1 STG.E desc[UR60][R106.64], R245 ;  /* 0x000000f56a001986 */ /* 0x0003e2000c10193c */
[-C--:B------:R-:W-:Y:S02]  /*9ee60*/  ISETP.LT.AND P1, PT, R7, R80.reuse, !P3 ;  /* 0x000000500700720c */ /* 0x080fe40005f21270 */
[----:B------:R-:W-:Y:S01]  /*9ee70*/  ISETP.LT.AND P3, PT, R9, R80, !P3 ;  /* 0x000000500900720c */ /* 0x000fe20005f61270 */
[C---:B------:R-:W-:Y:S01]  /*9ee80*/  IMAD.WIDE R108, R0.reuse, 0x4, R2 ;  /* 0x00000004006c7825 */ /* 0x040fe200078e0202 */
[----:B------:R-:W-:Y:S02]  /*9ee90*/  IADD3 R11, R0, R82, RZ ;  /* 0x00000052000b7210 */ /* 0x000fe40007ffe0ff */
[----:B------:R-:W4:Y:S01]  /*9eea0*/  LDC R82, c[0x0][0x22c] ;  /* 0x00008b00ff527b82 */ /* 0x000f220000000800 */
[----:B------:R-:W-:Y:S01]  /*9eeb0*/  VIADD R8, R6, 0x125 ;  /* 0x0000012506087836 */ /* 0x000fe20000000000 */
[----:B------:R1:W-:Y:S02]  /*9eec0*/  @P6 STG.E desc[UR60][R108.64], R233 ;  /* 0x000000e96c006986 */ /* 0x0003e4000c10193c */
[----:B-1----:R-:W-:Y:S01]  /*9eed0*/  IMAD.WIDE R106, R0, 0x4, R4 ;  /* 0x00000004006a7825 */ /* 0x002fe200078e0204 */
[----:B------:R-:W-:-:S03]  /*9eee0*/  ISETP.LT.AND P6, PT, R7, R80, !P4 ;  /* 0x000000500700720c */ /* 0x000fc600067c1270 */
[C---:B------:R-:W-:Y:S01]  /*9eef0*/  IMAD.WIDE R110, R11.reuse, 0x4, R4 ;  /* 0x000000040b6e7825 */ /* 0x040fe200078e0204 */
[----:B------:R-:W-:Y:S01]  /*9ef00*/  @P2 STG.E desc[UR60][R106.64], R242 ;  /* 0x000000f26a002986 */ /* 0x000fe2000c10193c */
[----:B------:R-:W-:Y:S02]  /*9ef10*/  ISETP.GE.AND P2, PT, R8, R105, PT ;  /* 0x000000690800720c */ /* 0x000fe40003f46270 */
[----:B------:R-:W-:Y:S01]  /*9ef20*/  IMAD.WIDE R108, R11, 0x4, R2 ;  /* 0x000000040b6c7825 */ /* 0x000fe200078e0202 */
[----:B------:R-:W-:Y:S01]  /*9ef30*/  IADD3 R8, R6, 0x126, RZ ;  /* 0x0000012606087810 */ /* 0x000fe20007ffe0ff */
[----:B------:R-:W4:Y:S01]  /*9ef40*/  LDL.LU R233, [R1+0xef0] ;  /* 0x000ef00001e97983 */ /* 0x000f220000300800 */
[----:B------:R-:W-:Y:S01]  /*9ef50*/  ISETP.LT.AND P4, PT, R9, R80, !P4 ;  /* 0x000000500900720c */ /* 0x000fe20006781270 */
[----:B------:R-:W-:Y:S02]  /*9ef60*/  IMAD.IADD R0, R11, 0x1, R104 ;  /* 0x000000010b007824 */ /* 0x000fe400078e0268 */
[----:B------:R1:W-:Y:S01]  /*9ef70*/  @P1 STG.E desc[UR60][R108.64], R243 ;  /* 0x000000f36c001986 */ /* 0x0003e2000c10193c */
[----:B------:R-:W-:Y:S01]  /*9ef80*/  ISETP.GE.AND P1, PT, R8, R100, PT ;  /* 0x000000640800720c */ /* 0x000fe20003f26270 */
[----:B------:R-:W-:Y:S01]  /*9ef90*/  IMAD.WIDE R104, R0, 0x4, R2 ;  /* 0x0000000400687825 */ /* 0x000fe200078e0202 */
[----:B------:R-:W1:Y:S01]  /*9efa0*/  LDC R100, c[0x0][0x248] ;  /* 0x00009200ff647b82 */ /* 0x000e620000000800 */
[----:B------:R-:W-:Y:S01]  /*9efb0*/  @P3 STG.E desc[UR60][R110.64], R235 ;  /* 0x000000eb6e003986 */ /* 0x000fe2000c10193c */
[----:B------:R-:W-:-:S02]  /*9efc0*/  ISETP.LT.AND P3, PT, R7, R80, !P2 ;  /* 0x000000500700720c */ /* 0x000fc40005761270 */
[-C--:B------:R-:W-:Y:S01]  /*9efd0*/  ISETP.LT.AND P2, PT, R9, R80.reuse, !P2 ;  /* 0x000000500900720c */ /* 0x080fe20005741270 */
[C---:B------:R-:W-:Y:S01]  /*9efe0*/  IMAD.IADD R11, R0.reuse, 0x1, R81 ;  /* 0x00000001000b7824 */ /* 0x040fe200078e0251 */
[----:B------:R1:W-:Y:S01]  /*9eff0*/  @P6 STG.E desc[UR60][R104.64], R229 ;  /* 0x000000e568006986 */ /* 0x0003e2000c10193c */
[----:B------:R-:W-:Y:S01]  /*9f000*/  ISETP.LT.AND P6, PT, R7, R80, !P1 ;  /* 0x000000500700720c */ /* 0x000fe20004fc1270 */
[----:B-1----:R-:W-:Y:S02]  /*9f010*/  IMAD.WIDE R108, R0, 0x4, R4 ;  /* 0x00000004006c7825 */ /* 0x002fe400078e0204 */
[----:B------:R-:W4:Y:S01]  /*9f020*/  LDL.LU R242, [R1+0xf10] ;  /* 0x000f100001f27983 */ /* 0x000f220000300800 */
[----:B------:R-:W1:Y:S01]  /*9f030*/  LDC R81, c[0x0][0x22c] ;  /* 0x00008b00ff517b82 */ /* 0x000e620000000800 */
[C---:B------:R-:W-:Y:S01]  /*9f040*/  IMAD.WIDE R106, R11.reuse, 0x4, R2 ;  /* 0x000000040b6a7825 */ /* 0x040fe200078e0202 */
[----:B------:R-:W-:-:S03]  /*9f050*/  IADD3 R0, R11, R102, RZ ;  /* 0x000000660b007210 */ /* 0x000fc60007ffe0ff */
[----:B------:R-:W-:-:S03]  /*9f060*/  IMAD.WIDE R104, R11, 0x4, R4 ;  /* 0x000000040b687825 */ /* 0x000fc600078e0204 */
[----:B------:R-:W1:Y:S01]  /*9f070*/  LDC R110, c[0x0][0x248] ;  /* 0x00009200ff6e7b82 */ /* 0x000e620000000800 */
[----:B------:R-:W-:Y:S02]  /*9f080*/  VIADD R8, R6, 0x127 ;  /* 0x0000012706087836 */ /* 0x000fe40000000000 */
[----:B------:R-:W-:Y:S01]  /*9f090*/  IMAD.IADD R11, R0, 0x1, R100 ;  /* 0x00000001000b7824 */ /* 0x000fe200078e0264 */
[----:B------:R1:W-:Y:S02]  /*9f0a0*/  @P4 STG.E desc[UR60][R108.64], R246 ;  /* 0x000000f66c004986 */ /* 0x0003e4000c10193c */
[----:B------:R-:W-:Y:S02]  /*9f0b0*/  ISETP.GE.AND P4, PT, R8, R103, PT ;  /* 0x000000670800720c */ /* 0x000fe40003f86270 */
[----:B------:R-:W-:Y:S01]  /*9f0c0*/  @P3 STG.E desc[UR60][R106.64], R247 ;  /* 0x000000f76a003986 */ /* 0x000fe2000c10193c */
[----:B------:R-:W-:-:S03]  /*9f0d0*/  IMAD.WIDE R102, R0, 0x4, R2 ;  /* 0x0000000400667825 */ /* 0x000fc600078e0202 */
[----:B------:R-:W-:Y:S01]  /*9f0e0*/  @P2 STG.E desc[UR60][R104.64], R231 ;  /* 0x000000e768002986 */ /* 0x000fe2000c10193c */
[-C--:B------:R-:W-:Y:S02]  /*9f0f0*/  ISETP.LT.AND P2, PT, R9, R80.reuse, !P1 ;  /* 0x000000500900720c */ /* 0x080fe40004f41270 */
[-C--:B------:R-:W-:Y:S01]  /*9f100*/  ISETP.LT.AND P3, PT, R7, R80.reuse, !P4 ;  /* 0x000000500700720c */ /* 0x080fe20006761270 */
[----:B------:R3:W-:Y:S01]  /*9f110*/  @P6 STG.E desc[UR60][R102.64], R250 ;  /* 0x000000fa66006986 */ /* 0x0007e2000c10193c */
[----:B------:R-:W-:Y:S01]  /*9f120*/  ISETP.LT.AND P4, PT, R9, R80, !P4 ;  /* 0x000000500900720c */ /* 0x000fe20006781270 */
[----:B-1----:R-:W1:Y:S01]  /*9f130*/  LDC R108, c[0x0][0x248] ;  /* 0x00009200ff6c7b82 */ /* 0x002e620000000800 */
[----:B---3--:R-:W-:Y:S01]  /*9f140*/  IMAD.WIDE R102, R0, 0x4, R4 ;  /* 0x0000000400667825 */ /* 0x008fe200078e0204 */
[----:B------:R-:W3:Y:S06]  /*9f150*/  LDL.LU R250, [R1+0xf00] ;  /* 0x000f000001fa7983 */ /* 0x000eec0000300800 */
[----:B------:R2:W-:Y:S01]  /*9f160*/  @P2 STG.E desc[UR60][R102.64], R248 ;  /* 0x000000f866002986 */ /* 0x0005e2000c10193c */
[----:B------:R-:W-:-:S03]  /*9f170*/  IMAD.WIDE R104, R11, 0x4, R2 ;  /* 0x000000040b687825 */ /* 0x000fc600078e0202 */
[----:B--2---:R-:W2:Y:S01]  /*9f180*/  LDL.LU R248, [R1+0xa50] ;  /* 0x000a500001f87983 */ /* 0x004ea20000300800 */
[----:B------:R-:W-:-:S03]  /*9f190*/  IMAD.WIDE R106, R11, 0x4, R4 ;  /* 0x000000040b6a7825 */ /* 0x000fc600078e0204 */
[----:B------:R1:W-:Y:S04]  /*9f1a0*/  @P3 STG.E desc[UR60][R104.64], R251 ;  /* 0x000000fb68003986 */ /* 0x0003e8000c10193c */
[----:B------:R1:W-:Y:S04]  /*9f1b0*/  @P4 STG.E desc[UR60][R106.64], R249 ;  /* 0x000000f96a004986 */ /* 0x0003e8000c10193c */
[----:B-1----:R-:W2:Y:S04]  /*9f1c0*/  LDL.LU R251, [R1+0xef4] ;  /* 0x000ef40001fb7983 */ /* 0x002ea80000300800 */
[----:B------:R-:W2:Y:S01]  /*9f1d0*/  LDL.LU R249, [R1+0xf14] ;  /* 0x000f140001f97983 */ /* 0x000ea20000300800 */
[----:B------:R-:W-:Y:S01]  /*9f1e0*/  VIADD R8, R6, 0x128 ;  /* 0x0000012806087836 */ /* 0x000fe20000000000 */
[----:B------:R-:W1:Y:S01]  /*9f1f0*/  LDC R106, c[0x0][0x22c] ;  /* 0x00008b00ff6a7b82 */ /* 0x000e620000000800 */
[----:B------:R-:W-:Y:S01]  /*9f200*/  IMAD.IADD R0, R11, 0x1, R110 ;  /* 0x000000010b007824 */ /* 0x000fe200078e026e */
[----:B------:R-:W2:Y:S02]  /*9f210*/  LDL.LU R243, [R1+0xf04] ;  /* 0x000f040001f37983 */ /* 0x000ea40000300800 */
[----:B----4-:R-:W-:-:S02]  /*9f220*/  ISETP.GE.AND P1, PT, R8, R82, PT ;  /* 0x000000520800720c */ /* 0x010fc40003f26270 */
[----:B------:R-:W4:Y:S02]  /*9f230*/  LDL.LU R235, [R1+0xa54] ;  /* 0x000a540001eb7983 */ /* 0x000f240000300800 */
[----:B------:R-:W1:Y:S01]  /*9f240*/  LDC R82, c[0x0][0x248] ;  /* 0x00009200ff527b82 */ /* 0x000e620000000800 */
[----:B------:R-:W-:Y:S01]  /*9f250*/  IADD3 R8, R6, 0x129, RZ ;  /* 0x0000012906087810 */ /* 0x000fe20007ffe0ff */
[----:B------:R-:W4:Y:S01]  /*9f260*/  LDL.LU R229, [R1+0xef8] ;  /* 0x000ef80001e57983 */ /* 0x000f220000300800 */
[-C--:B------:R-:W-:Y:S02]  /*9f270*/  ISETP.LT.AND P6, PT, R7, R80.reuse, !P1 ;  /* 0x000000500700720c */ /* 0x080fe40004fc1270 */
[----:B------:R-:W-:Y:S01]  /*9f280*/  ISETP.GE.AND P2, PT, R8, R101, PT ;  /* 0x000000650800720c */ /* 0x000fe20003f46270 */
[----:B------:R-:W-:Y:S01]  /*9f290*/  VIADD R8, R6, 0x12a ;  /* 0x0000012a06087836 */ /* 0x000fe20000000000 */
[-C--:B------:R-:W-:Y:S01]  /*9f2a0*/  ISETP.LT.AND P3, PT, R9, R80.reuse, !P1 ;  /* 0x000000500900720c */ /* 0x080fe20004f61270 */
[----:B------:R-:W-:Y:S01]  /*9f2b0*/  IMAD.WIDE R100, R0, 0x4, R2 ;  /* 0x0000000400647825 */ /* 0x000fe200078e0202 */
[-C--:B------:R-:W-:Y:S01]  /*9f2c0*/  ISETP.LT.AND P4, PT, R7, R80.reuse, !P2 ;  /* 0x000000500700720c */ /* 0x080fe20005781270 */
[----:B------:R-:W4:Y:S01]  /*9f2d0*/  LDL.LU R247, [R1+0xf18] ;  /* 0x000f180001f77983 */ /* 0x000f220000300800 */
[----:B------:R-:W-:Y:S01]  /*9f2e0*/  ISETP.LT.AND P2, PT, R9, R80, !P2 ;  /* 0x000000500900720c */ /* 0x000fe20005741270 */
[----:B------:R-:W2:Y:S01]  /*9f2f0*/  LDC R107, c[0x0][0x248] ;  /* 0x00009200ff6b7b82 */ /* 0x000ea20000000800 */
[----:B------:R-:W-:-:S03]  /*9f300*/  ISETP.GE.AND P1, PT, R8, R81, PT ;  /* 0x000000510800720c */ /* 0x000fc60003f26270 */
[----:B------:R1:W-:Y:S01]  /*9f310*/  @P6 STG.E desc[UR60][R100.64], R233 ;  /* 0x000000e964006986 */ /* 0x0003e2000c10193c */
[----:B------:R-:W-:Y:S02]  /*9f320*/  ISETP.LT.AND P6, PT, R7, R80, !P1 ;  /* 0x000000500700720c */ /* 0x000fe40004fc1270 */
[----:B-1----:R-:W-:Y:S01]  /*9f330*/  IADD3 R11, R0, R82, RZ ;  /* 0x00000052000b7210 */ /* 0x002fe20007ffe0ff */
[----:B------:R-:W-:Y:S01]  /*9f340*/  VIADD R8, R6, 0x12b ;  /* 0x0000012b06087836 */ /* 0x000fe20000000000 */
[----:B------:R-:W4:Y:S01]  /*9f350*/  LDL.LU R246, [R1+0xf08] ;  /* 0x000f080001f67983 */ /* 0x000f220000300800 */
[----:B------:R-:W1:Y:S01]  /*9f360*/  LDC R81, c[0x0][0x248] ;  /* 0x00009200ff517b82 */ /* 0x000e620000000800 */
[----:B------:R-:W-:Y:S02]  /*9f370*/  IMAD.WIDE R100, R0, 0x4, R4 ;  /* 0x0000000400647825 */ /* 0x000fe400078e0204 */
[----:B------:R-:W4:Y:S02]  /*9f380*/  LDL.LU R231, [R1+0xa58] ;  /* 0x000a580001e77983 */ /* 0x000f240000300800 */
[----:B------:R-:W-:-:S04]  /*9f390*/  IMAD.WIDE R102, R11, 0x4, R2 ;  /* 0x000000040b667825 */ /* 0x000fc800078e0202 */
[C---:B------:R-:W-:Y:S01]  /*9f3a0*/  IMAD.WIDE R104, R11.reuse, 0x4, R4 ;  /* 0x000000040b687825 */ /* 0x040fe200078e0204 */
[----:B------:R-:W-:Y:S03]  /*9f3b0*/  @P3 STG.E desc[UR60][R100.64], R242 ;  /* 0x000000f264003986 */ /* 0x000fe6000c10193c */
[----:B------:R-:W-:Y:S01]  /*9f3c0*/  IMAD.IADD R0, R11, 0x1, R108 ;  /* 0x000000010b007824 */ /* 0x000fe200078e026c */
[----:B------:R-:W-:-:S03]  /*9f3d0*/  ISETP.GE.AND P3, PT, R8, R83, PT ;  /* 0x000000530800720c */ /* 0x000fc60003f66270 */
[----:B------:R-:W-:Y:S01]  /*9f3e0*/  IMAD.WIDE R82, R0, 0x4, R2 ;  /* 0x0000000400527825 */ /* 0x000fe200078e0202 */
[----:B------:R-:W-:Y:S01]  /*9f3f0*/  IADD3 R8, R6, 0x12c, RZ ;  /* 0x0000012c06087810 */ /* 0x000fe20007ffe0ff */
[----:B---3--:R-:W-:Y:S04]  /*9f400*/  @P4 STG.E desc[UR60][R102.64], R250 ;  /* 0x000000fa66004986 */ /* 0x008fe8000c10193c */
[----:B--2---:R2:W-:Y:S01]  /*9f410*/  @P2 STG.E desc[UR60][R104.64], R248 ;  /* 0x000000f868002986 */ /* 0x0045e2000c10193c */
[----:B------:R-:W-:Y:S02]  /*9f420*/  ISETP.LT.AND P2, PT, R9, R80, !P1 ;  /* 0x000000500900720c */ /* 0x000fe40004f41270 */
[----:B------:R-:W-:Y:S01]  /*9f430*/  ISETP.GE.AND P1, PT, R8, R106, PT ;  /* 0x0000006a0800720c */ /* 0x000fe20003f26270 */
[----:B------:R-:W-:Y:S01]  /*9f440*/  VIADD R8, R6, 0x12d ;  /* 0x0000012d06087836 */ /* 0x000fe20000000000 */
[-C--:B------:R-:W-:Y:S01]  /*9f450*/  ISETP.LT.AND P4, PT, R7, R80.reuse, !P3 ;  /* 0x000000500700720c */ /* 0x080fe20005f81270 */
[C---:B-1----:R-:W-:Y:S01]  /*9f460*/  IMAD.IADD R11, R0.reuse, 0x1, R81 ;  /* 0x00000001000b7824 */ /* 0x042fe200078e0251 */
[----:B--2---:R-:W1:Y:S01]  /*9f470*/  LDC R104, c[0x0][0x22c] ;  /* 0x00008b00ff687b82 */ /* 0x004e620000000800 */
[----:B------:R2:W-:Y:S07]  /*9f480*/  @P6 STG.E desc[UR60][R82.64], R251 ;  /* 0x000000fb52006986 */ /* 0x0005ee000c10193c */
[----:B------:R-:W3:Y:S01]  /*9f490*/  LDC R105, c[0x0][0x248] ;  /* 0x00009200ff697b82 */ /* 0x000ee20000000800 */
[----:B--2---:R-:W-:Y:S01]  /*9f4a0*/  IMAD.WIDE R82, R0, 0x4, R4 ;  /* 0x0000000400527825 */ /* 0x004fe200078e0204 */
[----:B------:R-:W-:-:S06]  /*9f4b0*/  ISETP.LT.AND P3, PT, R9, R80, !P3 ;  /* 0x000000500900720c */ /* 0x000fcc0005f61270 */
[----:B------:R-:W2:Y:S01]  /*9f4c0*/  LDC R106, c[0x0][0x248] ;  /* 0x00009200ff6a7b82 */ /* 0x000ea20000000800 */
[----:B------:R1:W-:Y:S01]  /*9f4d0*/  @P2 STG.E desc[UR60][R82.64], R249 ;  /* 0x000000f952002986 */ /* 0x0003e2000c10193c */
[----:B------:R-:W-:-:S03]  /*9f4e0*/  ISETP.GE.AND P2, PT, R8, R122, PT ;  /* 0x0000007a0800720c */ /* 0x000fc60003f46270 */
[----:B------:R-:W2:Y:S03]  /*9f4f0*/  LDL.LU R122, [R1+0x2f14] ;  /* 0x002f1400017a7983 */ /* 0x000ea60000300800 */
[----:B------:R-:W2:Y:S01]  /*9f500*/  LDC R81, c[0x0][0x22c] ;  /* 0x00008b00ff517b82 */ /* 0x000ea20000000800 */
[----:B------:R-:W2:Y:S04]  /*9f510*/  LDL.LU R250, [R1+0xefc] ;  /* 0x000efc0001fa7983 */ /* 0x000ea80000300800 */
[----:B------:R-:W2:Y:S04]  /*9f520*/  LDL.LU R248, [R1+0xf1c] ;  /* 0x000f1c0001f87983 */ /* 0x000ea80000300800 */
[----:B------:R-:W2:Y:S04]  /*9f530*/  LDL.LU R251, [R1+0xf0c] ;  /* 0x000f0c0001fb7983 */ /* 0x000ea80000300800 */
[----:B-1----:R-:W2:Y:S01]  /*9f540*/  LDL.LU R249, [R1+0xa5c] ;  /* 0x000a5c0001f97983 */ /* 0x002ea20000300800 */
[----:B------:R-:W-:Y:S01]  /*9f550*/  IMAD.WIDE R100, R11, 0x4, R2 ;  /* 0x000000040b647825 */ /* 0x000fe200078e0202 */
[----:B------:R-:W-:-:S03]  /*9f560*/  ISETP.LT.AND P6, PT, R7, R80, !P1 ;  /* 0x000000500700720c */ /* 0x000fc60004fc1270 */
[C---:B------:R-:W-:Y:S01]  /*9f570*/  IMAD.WIDE R102, R11.reuse, 0x4, R4 ;  /* 0x000000040b667825 */ /* 0x040fe200078e0204 */
[----:B------:R-:W-:Y:S01]  /*9f580*/  IADD3 R0, R11, R107, RZ ;  /* 0x0000006b0b007210 */ /* 0x000fe20007ffe0ff */
[----:B------:R1:W-:Y:S01]  /*9f590*/  @P4 STG.E desc[UR60][R100.64], R243 ;  /* 0x000000f364004986 */ /* 0x0003e2000c10193c */
[-C--:B------:R-:W-:Y:S01]  /*9f5a0*/  ISETP.LT.AND P4, PT, R7, R80.reuse, !P2 ;  /* 0x000000500700720c */ /* 0x080fe20005781270 */
[----:B------:R-:W-:Y:S01]  /*9f5b0*/  VIADD R8, R6, 0x12e ;  /* 0x0000012e06087836 */ /* 0x000fe20000000000 */
[----:B------:R-:W2:Y:S01]  /*9f5c0*/  LDC R107, c[0x0][0x248] ;  /* 0x00009200ff6b7b82 */ /* 0x000ea20000000800 */
[----:B----4-:R4:W-:Y:S01]  /*9f5d0*/  @P3 STG.E desc[UR60][R102.64], R235 ;  /* 0x000000eb66003986 */ /* 0x0109e2000c10193c */
[CC--:B------:R-:W-:Y:S01]  /*9f5e0*/  ISETP.LT.AND P3, PT, R9.reuse, R80.reuse, !P1 ;  /* 0x000000500900720c */ /* 0x0c0fe20004f61270 */
[----:B------:R-:W-:Y:S01]  /*9f5f0*/  IMAD.WIDE R82, R0, 0x4, R2 ;  /* 0x0000000400527825 */ /* 0x000fe200078e0202 */
[----:B------:R-:W-:Y:S02]  /*9f600*/  ISETP.LT.AND P2, PT, R9, R80, !P2 ;  /* 0x000000500900720c */ /* 0x000fe40005741270 */
[----:B------:R-:W-:Y:S01]  /*9f610*/  ISETP.GE.AND P1, PT, R8, R104, PT ;  /* 0x000000680800720c */ /* 0x000fe20003f26270 */
[----:B---3--:R-:W-:Y:S01]  /*9f620*/  IMAD.IADD R11, R0, 0x1, R105 ;  /* 0x00000001000b7824 */ /* 0x008fe200078e0269 */
[----:B------:R-:W3:Y:S01]  /*9f630*/  LDC R104, c[0x0][0x248] ;  /* 0x00009200ff687b82 */ /* 0x000ee20000000800 */
[----:B------:R4:W-:Y:S01]  /*9f640*/  @P6 STG.E desc[UR60][R82.64], R229 ;  /* 0x000000e552006986 */ /* 0x0009e2000c10193c */
[----:B------:R-:W-:Y:S01]  /*9f650*/  IADD3 R8, R6, 0x12f, RZ ;  /* 0x0000012f06087810 */ /* 0x000fe20007ffe0ff */
[----:B-1----:R-:W-:-:S04]  /*9f660*/  IMAD.WIDE R100, R11, 0x4, R2 ;  /* 0x000000040b647825 */ /* 0x002fc800078e0202 */
[--C-:B----4-:R-:W-:Y:S01]  /*9f670*/  IMAD.WIDE R102, R11, 0x4, R4.reuse ;  /* 0x000000040b667825 */ /* 0x110fe200078e0204 */
[----:B------:R-:W1:Y:S03]  /*9f680*/  LDC R105, c[0x0][0x22c] ;  /* 0x00008b00ff697b82 */ /* 0x000e660000000800 */
[----:B------:R-:W-:Y:S01]  /*9f690*/  IMAD.WIDE R82, R0, 0x4, R4 ;  /* 0x0000000400527825 */ /* 0x000fe200078e0204 */
[----:B------:R-:W-:-:S04]  /*9f6a0*/  ISETP.LT.AND P6, PT, R7, R80, !P1 ;  /* 0x000000500700720c */ /* 0x000fc80004fc1270 */
[----:B------:R4:W-:Y:S01]  /*9f6b0*/  @P3 STG.E desc[UR60][R82.64], R247 ;  /* 0x000000f752003986 */ /* 0x0009e2000c10193c */
[----:B------:R-:W-:-:S03]  /*9f6c0*/  ISETP.GE.AND P3, PT, R8, R123, PT ;  /* 0x0000007b0800720c */ /* 0x000fc60003f66270 */
[----:B------:R-:W-:Y:S04]  /*9f6d0*/  @P4 STG.E desc[UR60][R100.64], R246 ;  /* 0x000000f664004986 */ /* 0x000fe8000c10193c */
[----:B------:R-:W3:Y:S04]  /*9f6e0*/  LDL.LU R123, [R1+0x2f10] ;  /* 0x002f1000017b7983 */ /* 0x000ee80000300800 */
[----:B------:R2:W-:Y:S01]  /*9f6f0*/  @P2 STG.E desc[UR60][R102.64], R231 ;  /* 0x000000e766002986 */ /* 0x0005e2000c10193c */
[----:B------:R-:W-:-:S03]  /*9f700*/  ISETP.LT.AND P2, PT, R9, R80, !P1 ;  /* 0x000000500900720c */ /* 0x000fc60004f41270 */
[----:B----4-:R-:W4:Y:S01]  /*9f710*/  LDL.LU R247, [R1+0xa60] ;  /* 0x000a600001f77983 */ /* 0x010f220000300800 */
[----:B--2---:R-:W-:Y:S02]  /*9f720*/  IMAD.IADD R0, R11, 0x1, R106 ;  /* 0x000000010b007824 */ /* 0x004fe400078e026a */
[----:B------:R-:W-:Y:S01]  /*9f730*/  VIADD R8, R6, 0x130 ;  /* 0x0000013006087836 */ /* 0x000fe20000000000 */
[----:B------:R-:W-:Y:S01]  /*9f740*/  ISETP.LT.AND P4, PT, R7, R80, !P3 ;  /* 0x000000500700720c */ /* 0x000fe20005f81270 */
[----:B------:R-:W-:Y:S01]  /*9f750*/  IMAD.WIDE R82, R0, 0x4, R2 ;  /* 0x0000000400527825 */ /* 0x000fe200078e0202 */
[----:B------:R-:W2:Y:S01]  /*9f760*/  LDC R106, c[0x0][0x248] ;  /* 0x00009200ff6a7b82 */ /* 0x000ea20000000800 */
[----:B------:R-:W2:Y:S01]  /*9f770*/  LDL.LU R231, [R1+0xf20] ;  /* 0x000f200001e77983 */ /* 0x000ea20000300800 */
[----:B------:R-:W-:Y:S01]  /*9f780*/  ISETP.GE.AND P1, PT, R8, R81, PT ;  /* 0x000000510800720c */ /* 0x000fe20003f26270 */
[----:B------:R-:W-:-:S04]  /*9f790*/  IMAD.WIDE R102, R0, 0x4, R4 ;  /* 0x0000000400667825 */ /* 0x000fc800078e0204 */
[----:B------:R-:W-:Y:S01]  /*9f7a0*/  VIADD R8, R6, 0x131 ;  /* 0x0000013106087836 */ /* 0x000fe20000000000 */
[----:B---3--:R-:W-:Y:S01]  /*9f7b0*/  IADD3 R11, R0, R104, RZ ;  /* 0x00000068000b7210 */ /* 0x008fe20007ffe0ff */
[----:B------:R-:W3:Y:S01]  /*9f7c0*/  LDC R81, c[0x0][0x248] ;  /* 0x00009200ff517b82 */ /* 0x000ee20000000800 */
[----:B------:R-:W-:-:S03]  /*9f7d0*/  ISETP.LT.AND P3, PT, R9, R80, !P3 ;  /* 0x000000500900720c */ /* 0x000fc60005f61270 */
[----:B------:R-:W-:Y:S01]  /*9f7e0*/  IMAD.WIDE R100, R11, 0x4, R2 ;  /* 0x000000040b647825 */ /* 0x000fe200078e0202 */
[----:B------:R1:W-:Y:S03]  /*9f7f0*/  @P6 STG.E desc[UR60][R82.64], R250 ;  /* 0x000000fa52006986 */ /* 0x0003e6000c10193c */
[----:B------:R-:W2:Y:S01]  /*9f800*/  LDC R104, c[0x0][0x22c] ;  /* 0x00008b00ff687b82 */ /* 0x000ea20000000800 */
[----:B------:R1:W-:Y:S01]  /*9f810*/  @P2 STG.E desc[UR60][R102.64], R248 ;  /* 0x000000f866002986 */ /* 0x0003e2000c10193c */
[----:B------:R-:W-:-:S03]  /*9f820*/  ISETP.GE.AND P2, PT, R8, R92, PT ;  /* 0x0000005c0800720c */ /* 0x000fc60003f46270 */
[----:B------:R-:W2:Y:S04]  /*9f830*/  LDL.LU R92, [R1+0x2f0c] ;  /* 0x002f0c00015c7983 */ /* 0x000ea80000300800 */
[----:B-1----:R-:W2:Y:S04]  /*9f840*/  LDL.LU R250, [R1+0x660] ;  /* 0x0006600001fa7983 */ /* 0x002ea80000300800 */
[----:B------:R-:W2:Y:S01]  /*9f850*/  LDL.LU R248, [R1+0x650] ;  /* 0x0006500001f87983 */ /* 0x000ea20000300800 */
[----:B------:R-:W-:-:S03]  /*9f860*/  IMAD.WIDE R82, R11, 0x4, R4 ;  /* 0x000000040b527825 */ /* 0x000fc600078e0204 */
[----:B------:R1:W-:Y:S04]  /*9f870*/  @P4 STG.E desc[UR60][R100.64], R251 ;  /* 0x000000fb64004986 */ /* 0x0003e8000c10193c */
[----:B------:R1:W-:Y:S04]  /*9f880*/  @P3 STG.E desc[UR60][R82.64], R249 ;  /* 0x000000f952003986 */ /* 0x0003e8000c10193c */
[----:B-1----:R-:W2:Y:S04]  /*9f890*/  LDL.LU R251, [R1+0xa64] ;  /* 0x000a640001fb7983 */ /* 0x002ea80000300800 */
[----:B------:R-:W2:Y:S01]  /*9f8a0*/  LDL.LU R249, [R1+0xf24] ;  /* 0x000f240001f97983 */ /* 0x000ea20000300800 */
[-C--:B------:R-:W-:Y:S01]  /*9f8b0*/  ISETP.LT.AND P6, PT, R7, R80.reuse, !P1 ;  /* 0x000000500700720c */ /* 0x080fe20004fc1270 */
[----:B------:R-:W-:Y:S01]  /*9f8c0*/  IMAD.IADD R0, R11, 0x1, R107 ;  /* 0x000000010b007824 */ /* 0x000fe200078e026b */
[----:B------:R-:W-:Y:S01]  /*9f8d0*/  ISETP.LT.AND P3, PT, R9, R80, !P1 ;  /* 0x000000500900720c */ /* 0x000fe20004f61270 */
[----:B------:R-:W1:Y:S02]  /*9f8e0*/  LDC R107, c[0x0][0x248] ;  /* 0x00009200ff6b7b82 */ /* 0x000e640000000800 */
[----:B------:R-:W-:Y:S01]  /*9f8f0*/  IMAD.WIDE R102, R0, 0x4, R2 ;  /* 0x0000000400667825 */ /* 0x000fe200078e0202 */
[----:B------:R-:W-:-:S02]  /*9f900*/  IADD3 R8, R6, 0x132, RZ ;  /* 0x0000013206087810 */ /* 0x000fc40007ffe0ff */
[-C--:B------:R-:W-:Y:S02]  /*9f910*/  ISETP.LT.AND P4, PT, R7, R80.reuse, !P2 ;  /* 0x000000500700720c */ /* 0x080fe40005781270 */
[----:B------:R-:W-:Y:S01]  /*9f920*/  ISETP.GE.AND P1, PT, R8, R105, PT ;  /* 0x000000690800720c */ /* 0x000fe20003f26270 */
[----:B------:R-:W-:Y:S01]  /*9f930*/  VIADD R8, R6, 0x133 ;  /* 0x0000013306087836 */ /* 0x000fe20000000000 */
[----:B------:R-:W-:Y:S01]  /*9f940*/  ISETP.LT.AND P2, PT, R9, R80, !P2 ;  /* 0x000000500900720c */ /* 0x000fe20005741270 */
[----:B---3--:R-:W-:Y:S01]  /*9f950*/  IMAD.IADD R11, R0, 0x1, R81 ;  /* 0x00000001000b7824 */ /* 0x008fe200078e0251 */
[----:B------:R-:W3:Y:S01]  /*9f960*/  LDC R105, c[0x0][0x248] ;  /* 0x00009200ff697b82 */ /* 0x000ee20000000800 */
[----:B----4-:R4:W-:Y:S02]  /*9f970*/  @P6 STG.E desc[UR60][R102.64], R247 ;  /* 0x000000f766006986 */ /* 0x0109e4000c10193c */
[----:B------:R-:W-:-:S05]  /*9f980*/  IMAD.WIDE R82, R11, 0x4, R2 ;  /* 0x000000040b527825 */ /* 0x000fca00078e0202 */
[----:B------:R-:W1:Y:S01]  /*9f990*/  LDC R81, c[0x0][0x22c] ;  /* 0x00008b00ff517b82 */ /* 0x000e620000000800 */
[----:B----4-:R-:W-:-:S05]  /*9f9a0*/  IMAD.WIDE R102, R0, 0x4, R4 ;  /* 0x0000000400667825 */ /* 0x010fca00078e0204 */
[----:B--2---:R2:W-:Y:S01]  /*9f9b0*/  @P3 STG.E desc[UR60][R102.64], R231 ;  /* 0x000000e766003986 */ /* 0x0045e2000c10193c */
[----:B------:R-:W-:-:S03]  /*9f9c0*/  ISETP.GE.AND P3, PT, R8, R93, PT ;  /* 0x0000005d0800720c */ /* 0x000fc60003f66270 */
[----:B------:R-:W4:Y:S01]  /*9f9d0*/  LDL.LU R93, [R1+0x2f08] ;  /* 0x002f0800015d7983 */ /* 0x000f220000300800 */
[----:B------:R-:W-:-:S03]  /*9f9e0*/  ISETP.LT.AND P6, PT, R7, R80, !P1 ;  /* 0x000000500700720c */ /* 0x000fc60004fc1270 */
[----:B------:R-:W4:Y:S01]  /*9f9f0*/  LDL.LU R243, [R1+0x664] ;  /* 0x0006640001f37983 */ /* 0x000f220000300800 */
[----:B------:R-:W-:-:S03]  /*9fa00*/  IMAD.WIDE R100, R11, 0x4, R4 ;  /* 0x000000040b647825 */ /* 0x000fc600078e0204 */
[----:B------:R-:W4:Y:S01]  /*9fa10*/  LDL.LU R235, [R1+0x654] ;  /* 0x0006540001eb7983 */ /* 0x000f220000300800 */
[----:B------:R-:W-:Y:S01]  /*9fa20*/  IADD3 R0, R11, R106, RZ ;  /* 0x0000006a0b007210 */ /* 0x000fe20007ffe0ff */
[----:B------:R-:W-:Y:S01]  /*9fa30*/  VIADD R8, R6, 0x134 ;  /* 0x0000013406087836 */ /* 0x000fe20000000000 */
[----:B------:R-:W4:Y:S01]  /*9fa40*/  LDC R106, c[0x0][0x248] ;  /* 0x00009200ff6a7b82 */ /* 0x000f220000000800 */
[----:B------:R-:W4:Y:S02]  /*9fa50*/  LDL.LU R229, [R1+0xa68] ;  /* 0x000a680001e57983 */ /* 0x000f240000300800 */
[----:B--2---:R-:W-:Y:S02]  /*9fa60*/  IMAD.WIDE R102, R0, 0x4, R2 ;  /* 0x0000000400667825 */ /* 0x004fe400078e0202 */
[----:B------:R-:W2:Y:S04]  /*9fa70*/  LDL.LU R247, [R1+0xf28] ;  /* 0x000f280001f77983 */ /* 0x000ea80000300800 */
[----:B------:R-:W2:Y:S04]  /*9fa80*/  LDL.LU R246, [R1+0x668] ;  /* 0x0006680001f67983 */ /* 0x000ea80000300800 */
[----:B------:R-:W2:Y:S04]  /*9fa90*/  LDL.LU R231, [R1+0x658] ;  /* 0x0006580001e77983 */ /* 0x000ea80000300800 */
[----:B------:R-:W-:Y:S04]  /*9faa0*/  @P4 STG.E desc[UR60][R82.64], R250 ;  /* 0x000000fa52004986 */ /* 0x000fe8000c10193c */
[----:B------:R-:W-:Y:S01]  /*9fab0*/  @P2 STG.E desc[UR60][R100.64], R248 ;  /* 0x000000f864002986 */ /* 0x000fe2000c10193c */
[----:B------:R-:W-:-:S02]  /*9fac0*/  ISETP.LT.AND P2, PT, R9, R80, !P1 ;  /* 0x000000500900720c */ /* 0x000fc40004f41270 */
[----:B------:R-:W-:Y:S02]  /*9fad0*/  ISETP.GE.AND P1, PT, R8, R104, PT ;  /* 0x000000680800720c */ /* 0x000fe40003f26270 */
[----:B------:R-:W-:Y:S01]  /*9fae0*/  IADD3 R8, R6, 0x135, RZ ;  /* 0x0000013506087810 */ /* 0x000fe20007ffe0ff */
[----:B------:R-:W4:Y:S01]  /*9faf0*/  LDC R104, c[0x0][0x248] ;  /* 0x00009200ff687b82 */ /* 0x000f220000000800 */
[----:B------:R3:W-:Y:S02]  /*9fb00*/  @P6 STG.E desc[UR60][R102.64], R251 ;  /* 0x000000fb66006986 */ /* 0x0007e4000c10193c */
[----:B---3--:R-:W-:-:S05]  /*9fb10*/  IMAD.WIDE R102, R0, 0x4, R4 ;  /* 0x0000000400667825 */ /* 0x008fca00078e0204 */
[----:B------:R3:W-:Y:S01]  /*9fb20*/  @P2 STG.E desc[UR60][R102.64], R249 ;  /* 0x000000f966002986 */ /* 0x0007e2000c10193c */
[----:B------:R-:W-:-:S03]  /*9fb30*/  ISETP.GE.AND P2, PT, R8, R94, PT ;  /* 0x0000005e0800720c */ /* 0x000fc60003f46270 */
[----:B------:R-:W2:Y:S04]  /*9fb40*/  LDL.LU R94, [R1+0x2f04] ;  /* 0x002f0400015e7983 */ /* 0x000ea80000300800 */
[----:B------:R-:W2:Y:S04]  /*9fb50*/  LDL.LU R250, [R1+0xa6c] ;  /* 0x000a6c0001fa7983 */ /* 0x000ea80000300800 */
[----:B------:R-:W2:Y:S04]  /*9fb60*/  LDL.LU R248, [R1+0xf2c] ;  /* 0x000f2c0001f87983 */ /* 0x000ea80000300800 */
[----:B------:R-:W2:Y:S04]  /*9fb70*/  LDL.LU R251, [R1+0x66c] ;  /* 0x00066c0001fb7983 */ /* 0x000ea80000300800 */
[----:B---3--:R-:W3:Y:S01]  /*9fb80*/  LDL.LU R249, [R1+0x65c] ;  /* 0x00065c0001f97983 */ /* 0x008ee20000300800 */
[----:B------:R-:W-:-:S02]  /*9fb90*/  ISETP.LT.AND P4, PT, R7, R80, !P3 ;  /* 0x000000500700720c */ /* 0x000fc40005f81270 */
[-C--:B------:R-:W-:Y:S01]  /*9fba0*/  ISETP.LT.AND P3, PT, R9, R80.reuse, !P3 ;  /* 0x000000500900720c */ /* 0x080fe20005f61270 */
[----:B------:R-:W-:Y:S01]  /*9fbb0*/  IMAD.IADD R11, R0, 0x1, R105 ;  /* 0x00000001000b7824 */ /* 0x000fe200078e0269 */
[----:B------:R-:W-:Y:S01]  /*9fbc0*/  ISETP.LT.AND P6, PT, R7, R80, !P1 ;  /* 0x000000500700720c */ /* 0x000fe20004fc1270 */
[----:B------:R-:W2:Y:S02]  /*9fbd0*/  LDC R105, c[0x0][0x22c] ;  /* 0x00008b00ff697b82 */ /* 0x000ea40000000800 */
[----:B------:R-:W-:-:S04]  /*9fbe0*/  IMAD.WIDE R82, R11, 0x4, R2 ;  /* 0x000000040b527825 */ /* 0x000fc800078e0202 */
[----:B------:R-:W-:-:S04]  /*9fbf0*/  IMAD.WIDE R100, R11, 0x4, R4 ;  /* 0x000000040b647825 */ /* 0x000fc800078e0204 */
[----:B-1----:R-:W-:Y:S02]  /*9fc00*/  IMAD.IADD R0, R11, 0x1, R107 ;  /* 0x000000010b007824 */ /* 0x002fe400078e026b */
[----:B------:R-:W-:Y:S01]  /*9fc10*/  VIADD R8, R6, 0x136 ;  /* 0x0000013606087836 */ /* 0x000fe20000000000 */
[----:B------:R-:W1:Y:S01]  /*9fc20*/  LDC R107, c[0x0][0x248] ;  /* 0x00009200ff6b7b82 */ /* 0x000e620000000800 */
[----:B----4-:R-:W-:Y:S01]  /*9fc30*/  @P4 STG.E desc[UR60][R82.64], R243 ;  /* 0x000000f352004986 */ /* 0x010fe2000c10193c */
[----:B------:R-:W-:-:S03]  /*9fc40*/  ISETP.LT.AND P4, PT, R7, R80, !P2 ;  /* 0x000000500700720c */ /* 0x000fc60005781270 */
[----:B------:R4:W-:Y:S01]  /*9fc50*/  @P3 STG.E desc[UR60][R100.64], R235 ;  /* 0x000000eb64003986 */ /* 0x0009e2000c10193c */
[CC--:B------:R-:W-:Y:S01]  /*9fc60*/  ISETP.LT.AND P3, PT, R9.reuse, R80.reuse, !P1 ;  /* 0x000000500900720c */ /* 0x0c0fe20004f61270 */
[C-C-:B------:R-:W-:Y:S01]  /*9fc70*/  IMAD.WIDE R102, R0.reuse, 0x4, R2.reuse ;  /* 0x0000000400667825 */ /* 0x140fe200078e0202 */
[----:B------:R-:W-:Y:S02]  /*9fc80*/  ISETP.LT.AND P2, PT, R9, R80, !P2 ;  /* 0x000000500900720c */ /* 0x000fe40005741270 */
[----:B------:R-:W-:Y:S02]  /*9fc90*/  IADD3 R11, R0, R104, RZ ;  /* 0x00000068000b7210 */ /* 0x000fe40007ffe0ff */
[----:B------:R-:W-:Y:S01]  /*9fca0*/  ISETP.GE.AND P1, PT, R8, R81, PT ;  /* 0x000000510800720c */ /* 0x000fe20003f26270 */
[----:B------:R2:W-:Y:S01]  /*9fcb0*/  @P6 STG.E desc[UR60][R102.64], R229 ;  /* 0x000000e566006986 */ /* 0x0005e2000c10193c */
[----:B------:R-:W1:Y:S01]  /*9fcc0*/  LDC R81, c[0x0][0x248] ;  /* 0x00009200ff517b82 */ /* 0x000e620000000800 */
[----:B------:R-:W-:Y:S01]  /*9fcd0*/  VIADD R8, R6, 0x137 ;  /* 0x0000013706087836 */ /* 0x000fe20000000000 */
[----:B------:R-:W-:Y:S01]  /*9fce0*/  ISETP.LT.AND P6, PT, R7, R80, !P1 ;  /* 0x000000500700720c */ /* 0x000fe20004fc1270 */
[----:B----4-:R-:W-:-:S04]  /*9fcf0*/  IMAD.WIDE R100, R11, 0x4, R2 ;  /* 0x000000040b647825 */ /* 0x010fc800078e0202 */
[--C-:B------:R-:W-:Y:S01]  /*9fd00*/  IMAD.WIDE R82, R11, 0x4, R4.reuse ;  /* 0x000000040b527825 */ /* 0x100fe200078e0204 */
[----:B------:R-:W4:Y:S03]  /*9fd10*/  LDC R104, c[0x0][0x22c] ;  /* 0x00008b00ff687b82 */ /* 0x000f260000000800 */
[----:B--2---:R-:W-:-:S04]  /*9fd20*/  IMAD.WIDE R102, R0, 0x4, R4 ;  /* 0x0000000400667825 */ /* 0x004fc800078e0204 */
[----:B------:R-:W-:Y:S01]  /*9fd30*/  IMAD.IADD R0, R11, 0x1, R106 ;  /* 0x000000010b007824 */ /* 0x000fe200078e026a */
[----:B------:R2:W-:Y:S01]  /*9fd40*/  @P3 STG.E desc[UR60][R102.64], R247 ;  /* 0x000000f766003986 */ /* 0x0005e2000c10193c */
[----:B------:R-:W-:Y:S01]  /*9fd50*/  ISETP.GE.AND P3, PT, R8, R96, PT ;  /* 0x000000600800720c */ /* 0x000fe20003f66270 */
[----:B------:R-:W4:Y:S02]  /*9fd60*/  LDC R106, c[0x0][0x248] ;  /* 0x00009200ff6a7b82 */ /* 0x000f240000000800 */
[----:B------:R-:W-:Y:S04]  /*9fd70*/  @P4 STG.E desc[UR60][R100.64], R246 ;  /* 0x000000f664004986 */ /* 0x000fe8000c10193c */
[----:B------:R-:W4:Y:S04]  /*9fd80*/  LDL.LU R96, [R1+0x2f00] ;  /* 0x002f000001607983 */ /* 0x000f280000300800 */
[----:B------:R1:W-:Y:S01]  /*9fd90*/  @P2 STG.E desc[UR60][R82.64], R231 ;  /* 0x000000e752002986 */ /* 0x0003e2000c10193c */
[----:B------:R-:W-:Y:S01]  /*9fda0*/  ISETP.LT.AND P2, PT, R9, R80, !P1 ;  /* 0x000000500900720c */ /* 0x000fe20004f41270 */
[----:B--2---:R-:W-:-:S02]  /*9fdb0*/  IMAD.WIDE R102, R0, 0x4, R2 ;  /* 0x0000000400667825 */ /* 0x004fc400078e0202 */
[----:B------:R-:W2:Y:S01]  /*9fdc0*/  LDL.LU R247, [R1+0xf40] ;  /* 0x000f400001f77983 */ /* 0x000ea20000300800 */
[----:B------:R-:W-:-:S04]  /*9fdd0*/  IADD3 R8, R6, 0x138, RZ ;  /* 0x0000013806087810 */ /* 0x000fc80007ffe0ff */
[----:B------:R-:W-:Y:S01]  /*9fde0*/  ISETP.GE.AND P1, PT, R8, R105, PT ;  /* 0x000000690800720c */ /* 0x000fe20003f26270 */
[----:B-1----:R-:W2:Y:S01]  /*9fdf0*/  LDL.LU R231, [R1+0xf50] ;  /* 0x000f500001e77983 */ /* 0x002ea20000300800 */
[----:B------:R-:W-:Y:S01]  /*9fe00*/  VIADD R8, R6, 0x139 ;  /* 0x0000013906087836 */ /* 0x000fe20000000000 */
[-C--:B------:R-:W-:Y:S01]  /*9fe10*/  ISETP.LT.AND P4, PT, R7, R80.reuse, !P3 ;  /* 0x000000500700720c */ /* 0x080fe20005f81270 */
[----:B------:R-:W-:Y:S01]  /*9fe20*/  IMAD.IADD R11, R0, 0x1, R81 ;  /* 0x00000001000b7824 */ /* 0x000fe200078e0251 */
[----:B------:R-:W-:Y:S01]  /*9fe30*/  ISETP.LT.AND P3, PT, R9, R80, !P3 ;  /* 0x000000500900720c */ /* 0x000fe20005f61270 */
[----:B------:R-:W1:Y:S02]  /*9fe40*/  LDC R105, c[0x0][0x248] ;  /* 0x00009200ff697b82 */ /* 0x000e640000000800 */
[----:B------:R-:W-:-:S04]  /*9fe50*/  IMAD.WIDE R100, R11, 0x4, R2 ;  /* 0x000000040b647825 */ /* 0x000fc800078e0202 */
[--C-:B------:R-:W-:Y:S02]  /*9fe60*/  IMAD.WIDE R82, R11, 0x4, R4.reuse ;  /* 0x000000040b527825 */ /* 0x100fe400078e0204 */
[----:B------:R-:W2:Y:S01]  /*9fe70*/  LDC R81, c[0x0][0x22c] ;  /* 0x00008b00ff517b82 */ /* 0x000ea20000000800 */
[----:B------:R1:W-:Y:S02]  /*9fe80*/  @P6 STG.E desc[UR60][R102.64], R250 ;  /* 0x000000fa66006986 */ /* 0x0003e4000c10193c */
[----:B-1----:R-:W-:-:S05]  /*9fe90*/  IMAD.WIDE R102, R0, 0x4, R4 ;  /* 0x0000000400667825 */ /* 0x002fca00078e0204 */
[----:B------:R1:W-:Y:S01]  /*9fea0*/  @P2 STG.E desc[UR60][R102.64], R248 ;  /* 0x000000f866002986 */ /* 0x0003e2000c10193c */
[----:B------:R-:W-:-:S03]  /*9feb0*/  ISETP.GE.AND P2, PT, R8, R84, PT ;  /* 0x000000540800720c */ /* 0x000fc60003f46270 */
[----:B------:R-:W2:Y:S04]  /*9fec0*/  LDL.LU R84, [R1+0x2efc] ;  /* 0x002efc0001547983 */ /* 0x000ea80000300800 */
[----:B------:R-:W2:Y:S04]  /*9fed0*/  LDL.LU R250, [R1+0xf30] ;  /* 0x000f300001fa7983 */ /* 0x000ea80000300800 */
[----:B-1----:R-:W2:Y:S04]  /*9fee0*/  LDL.LU R248, [R1+0xa70] ;  /* 0x000a700001f87983 */ /* 0x002ea80000300800 */
[----:B------:R1:W-:Y:S04]  /*9fef0*/  @P4 STG.E desc[UR60][R100.64], R251 ;  /* 0x000000fb64004986 */ /* 0x0003e8000c10193c */
[----:B---3--:R3:W-:Y:S04]  /*9ff00*/  @P3 STG.E desc[UR60][R82.64], R249 ;  /* 0x000000f952003986 */ /* 0x0087e8000c10193c */
[----:B-1----:R-:W2:Y:S04]  /*9ff10*/  LDL.LU R251, [R1+0xf44] ;  /* 0x000f440001fb7983 */ /* 0x002ea80000300800 */
[----:B---3--:R-:W3:Y:S01]  /*9ff20*/  LDL.LU R249, [R1+0xf54] ;  /* 0x000f540001f97983 */ /* 0x008ee20000300800 */
[----:B------:R-:W-:-:S02]  /*9ff30*/  ISETP.LT.AND P6, PT, R7, R80, !P1 ;  /* 0x000000500700720c */ /* 0x000fc40004fc1270 */
[----:B------:R-:W-:Y:S02]  /*9ff40*/  IADD3 R0, R11, R107, RZ ;  /* 0x0000006b0b007210 */ /* 0x000fe40007ffe0ff */
[-C--:B------:R-:W-:Y:S01]  /*9ff50*/  ISETP.LT.AND P3, PT, R9, R80.reuse, !P1 ;  /* 0x000000500900720c */ /* 0x080fe20004f61270 */
[----:B------:R-:W-:Y:S01]  /*9ff60*/  VIADD R8, R6, 0x13a ;  /* 0x0000013a06087836 */ /* 0x000fe20000000000 */
[-C--:B------:R-:W-:Y:S01]  /*9ff70*/  ISETP.LT.AND P4, PT, R7, R80.reuse, !P2 ;  /* 0x000000500700720c */ /* 0x080fe20005781270 */
[----:B------:R-:W-:Y:S01]  /*9ff80*/  IMAD.WIDE R102, R0, 0x4, R2 ;  /* 0x0000000400667825 */ /* 0x000fe200078e0202 */
[----:B------:R-:W-:Y:S01]  /*9ff90*/  ISETP.LT.AND P2, PT, R9, R80, !P2 ;  /* 0x000000500900720c */ /* 0x000fe20005741270 */
[----:B------:R-:W1:Y:S01]  /*9ffa0*/  LDC R107, c[0x0][0x248] ;  /* 0x00009200ff6b7b82 */ /* 0x000e620000000800 */
[----:B----4-:R-:W-:Y:S02]  /*9ffb0*/  ISETP.GE.AND P1, PT, R8, R104, PT ;  /* 0x000000680800720c */ /* 0x010fe40003f26270 */
[----:B------:R-:W-:Y:S01]  /*9ffc0*/  IADD3 R8, R6, 0x13b, RZ ;  /* 0x0000013b06087810 */ /* 0x000fe20007ffe0ff */
[C---:B------:R-:W-:Y:S01]  /*9ffd0*/  IMAD.IADD R11, R0.reuse, 0x1, R105 ;  /* 0x00000001000b7824 */ /* 0x040fe200078e0269 */
[----:B--2---:R2:W-:Y:S03]  /*9ffe0*/  @P6 STG.E desc[UR60][R102.64], R247 ;  /* 0x000000f766006986 */ /* 0x0045e6000c10193c */
[----:B------:R-:W-:Y:S01]  /*9fff0*/  IMAD.WIDE R82, R11, 0x4, R2 ;  /* 0x000000040b527825 */ /* 0x000fe200078e0202 */
[----:B------:R-:W4:Y:S08]  /*a0000*/  LDC R104, c[0x0][0x248] ;  /* 0x00009200ff687b82 */ /* 0x000f300000000800 */
[----:B------:R-:W1:Y:S01]  /*a0010*/  LDC R105, c[0x0][0x22c] ;  /* 0x00008b00ff697b82 */ /* 0x000e620000000800 */
[----:B--2---:R-:W-:-:S05]  /*a0020*/  IMAD.WIDE R102, R0, 0x4, R4 ;  /* 0x0000000400667825 */ /* 0x004fca00078e0204 */
[----:B------:R2:W-:Y:S01]  /*a0030*/  @P3 STG.E desc[UR60][R102.64], R231 ;  /* 0x000000e766003986 */ /* 0x0005e2000c10193c */
[----:B------:R-:W-:-:S03]  /*a0040*/  ISETP.GE.AND P3, PT, R8, R85, PT ;  /* 0x000000550800720c */ /* 0x000fc60003f66270 */
[----:B------:R-:W4:Y:S01]  /*a0050*/  LDL.LU R85, [R1+0x2ef8] ;  /* 0x002ef80001557983 */ /* 0x000f220000300800 */
[----:B------:R-:W-:-:S03]  /*a0060*/  ISETP.LT.AND P6, PT, R7, R80, !P1 ;  /* 0x000000500700720c */ /* 0x000fc60004fc1270 */
[----:B------:R-:W4:Y:S01]  /*a0070*/  LDL.LU R243, [R1+0xf34] ;  /* 0x000f340001f37983 */ /* 0x000f220000300800 */
[----:B------:R-:W-:-:S03]  /*a0080*/  IMAD.WIDE R100, R11, 0x4, R4 ;  /* 0x000000040b647825 */ /* 0x000fc600078e0204 */
[----:B------:R-:W4:Y:S01]  /*a0090*/  LDL.LU R235, [R1+0xa74] ;  /* 0x000a740001eb7983 */ /* 0x000f220000300800 */
[----:B------:R-:W-:Y:S02]  /*a00a0*/  IMAD.IADD R0, R11, 0x1, R106 ;  /* 0x000000010b007824 */ /* 0x000fe400078e026a */
[----:B------:R-:W-:Y:S01]  /*a00b0*/  VIADD R8, R6, 0x13c ;  /* 0x0000013c06087836 */ /* 0x000fe20000000000 */
[----:B------:R-:W4:Y:S01]  /*a00c0*/  LDL.LU R229, [R1+0xf48] ;  /* 0x000f480001e57983 */ /* 0x000f220000300800 */
[----:B--2---:R-:W-:Y:S01]  /*a00d0*/  IMAD.WIDE R102, R0, 0x4, R2 ;  /* 0x0000000400667825 */ /* 0x004fe200078e0202 */
[----:B------:R-:W2:Y:S02]  /*a00e0*/  LDC R106, c[0x0][0x248] ;  /* 0x00009200ff6a7b82 */ /* 0x000ea40000000800 */
[----:B------:R-:W2:Y:S04]  /*a00f0*/  LDL.LU R247, [R1+0xf58] ;  /* 0x000f580001f77983 */ /* 0x000ea80000300800 */
[----:B------:R-:W2:Y:S04]  /*a0100*/  LDL.LU R246, [R1+0xf38] ;  /* 0x000f380001f67983 */ /* 0x000ea80000300800 */
[----:B------:R-:W2:Y:S04]  /*a0110*/  LDL.LU R231, [R1+0xa78] ;  /* 0x000a780001e77983 */ /* 0x000ea80000300800 */
[----:B------:R-:W-:Y:S04]  /*a0120*/  @P4 STG.E desc[UR60][R82.64], R250 ;  /* 0x000000fa52004986 */ /* 0x000fe8000c10193c */
[----:B------:R-:W-:Y:S01]  /*a0130*/  @P2 STG.E desc[UR60][R100.64], R248 ;  /* 0x000000f864002986 */ /* 0x000fe2000c10193c */
[----:B------:R-:W-:-:S02]  /*a0140*/  ISETP.LT.AND P2, PT, R9, R80, !P1 ;  /* 0x000000500900720c */ /* 0x000fc40004f41270 */
[----:B------:R-:W-:Y:S01]  /*a0150*/  ISETP.GE.AND P1, PT, R8, R81, PT ;  /* 0x000000510800720c */ /* 0x000fe20003f26270 */
[----:B------:R-:W-:Y:S01]  /*a0160*/  VIADD R8, R6, 0x13d ;  /* 0x0000013d06087836 */ /* 0x000fe20000000000 */
[----:B------:R-:W1:Y:S01]  /*a0170*/  LDC R81, c[0x0][0x248] ;  /* 0x00009200ff517b82 */ /* 0x000e620000000800 */
[----:B------:R3:W-:Y:S02]  /*a0180*/  @P6 STG.E desc[UR60][R102.64], R251 ;  /* 0x000000fb66006986 */ /* 0x0007e4000c10193c */
[----:B---3--:R-:W-:-:S06]  /*a0190*/  IMAD.WIDE R102, R0, 0x4, R4 ;  /* 0x0000000400667825 */ /* 0x008fcc00078e0204 */
        /* <DEDUP_REMOVED lines=8> */
[----:B------:R-:W-:Y:S02]  /*a0220*/  ISETP.LT.AND P3, PT, R9, R80, !P3 ;  /* 0x000000500900720c */ /* 0x000fe40005f61270 */
[----:B----4-:R-:W-:Y:S02]  /*a0230*/  IADD3 R11, R0, R104, RZ ;  /* 0x00000068000b7210 */ /* 0x010fe40007ffe0ff */
[----:B------:R-:W-:Y:S01]  /*a0240*/  ISETP.LT.AND P6, PT, R7, R80, !P1 ;  /* 0x000000500700720c */ /* 0x000fe20004fc1270 */
[----:B------:R-:W4:Y:S02]  /*a0250*/  LDC R104, c[0x0][0x22c] ;  /* 0x00008b00ff687b82 */ /* 0x000f240000000800 */
[----:B------:R-:W-:-:S04]  /*a0260*/  IMAD.WIDE R82, R11, 0x4, R2 ;  /* 0x000000040b527825 */ /* 0x000fc800078e0202 */
[----:B------:R-:W-:-:S04]  /*a0270*/  IMAD.WIDE R100, R11, 0x4, R4 ;  /* 0x000000040b647825 */ /* 0x000fc800078e0204 */
[----:B-1----:R-:W-:Y:S01]  /*a0280*/  IMAD.IADD R0, R11, 0x1, R107 ;  /* 0x000000010b007824 */ /* 0x002fe200078e026b */
[----:B------:R1:W-:Y:S01]  /*a0290*/  @P4 STG.E desc[UR60][R82.64], R243 ;  /* 0x000000f352004986 */ /* 0x0003e2000c10193c */
[-C--:B------:R-:W-:Y:S01]  /*a02a0*/  ISETP.LT.AND P4, PT, R7, R80.reuse, !P2 ;  /* 0x000000500700720c */ /* 0x080fe20005781270 */
[----:B------:R-:W3:Y:S02]  /*a02b0*/  LDC R107, c[0x0][0x248] ;  /* 0x00009200ff6b7b82 */ /* 0x000ee40000000800 */
[----:B------:R1:W-:Y:S01]  /*a02c0*/  @P3 STG.E desc[UR60][R100.64], R235 ;  /* 0x000000eb64003986 */ /* 0x0003e2000c10193c */
[CC--:B------:R-:W-:Y:S01]  /*a02d0*/  ISETP.LT.AND P3, PT, R9.reuse, R80.reuse, !P1 ;  /* 0x000000500900720c */ /* 0x0c0fe20004f61270 */
[----:B------:R-:W-:Y:S01]  /*a02e0*/  IMAD.WIDE R102, R0, 0x4, R2 ;  /* 0x0000000400667825 */ /* 0x000fe200078e0202 */
[----:B------:R-:W-:Y:S02]  /*a02f0*/  IADD3 R8, R6, 0x13e, RZ ;  /* 0x0000013e06087810 */ /* 0x000fe40007ffe0ff */
[-C--:B------:R-:W-:Y:S01]  /*a0300*/  ISETP.LT.AND P2, PT, R9, R80.reuse, !P2 ;  /* 0x000000500900720c */ /* 0x080fe20005741270 */
[----:B------:R-:W-:Y:S01]  /*a0310*/  IMAD.IADD R11, R0, 0x1, R81 ;  /* 0x00000001000b7824 */ /* 0x000fe200078e0251 */
[----:B------:R-:W-:Y:S01]  /*a0320*/  ISETP.GE.AND P1, PT, R8, R105, PT ;  /* 0x000000690800720c */ /* 0x000fe20003f26270 */
[----:B------:R2:W-:Y:S01]  /*a0330*/  @P6 STG.E desc[UR60][R102.64], R229 ;  /* 0x000000e566006986 */ /* 0x0005e2000c10193c */
[----:B------:R-:W4:Y:S01]  /*a0340*/  LDC R105, c[0x0][0x248] ;  /* 0x00009200ff697b82 */ /* 0x000f220000000800 */
[----:B------:R-:W-:Y:S01]  /*a0350*/  VIADD R8, R6, 0x13f ;  /* 0x0000013f06087836 */ /* 0x000fe20000000000 */
[----:B------:R-:W-:Y:S01]  /*a0360*/  ISETP.LT.AND P6, PT, R7, R80, !P1 ;  /* 0x000000500700720c */ /* 0x000fe20004fc1270 */
[----:B-1----:R-:W-:-:S04]  /*a0370*/  IMAD.WIDE R82, R11, 0x4, R2 ;  /* 0x000000040b527825 */ /* 0x002fc800078e0202 */
[C-C-:B------:R-:W-:Y:S01]  /*a0380*/  IMAD.WIDE R100, R11.reuse, 0x4, R4.reuse ;  /* 0x000000040b647825 */ /* 0x140fe200078e0204 */
[----:B------:R-:W1:Y:S03]  /*a0390*/  LDC R81, c[0x0][0x22c] ;  /* 0x00008b00ff517b82 */ /* 0x000e660000000800 */
[----:B--2---:R-:W-:Y:S01]  /*a03a0*/  IMAD.WIDE R102, R0, 0x4, R4 ;  /* 0x0000000400667825 */ /* 0x004fe200078e0204 */
[----:B------:R-:W-:-:S04]  /*a03b0*/  IADD3 R0, R11, R106, RZ ;  /* 0x0000006a0b007210 */ /* 0x000fc80007ffe0ff */
[----:B------:R2:W-:Y:S01]  /*a03c0*/  @P3 STG.E desc[UR60][R102.64], R247 ;  /* 0x000000f766003986 */ /* 0x0005e2000c10193c */
[----:B------:R-:W-:Y:S01]  /*a03d0*/  ISETP.GE.AND P3, PT, R8, R87, PT ;  /* 0x000000570800720c */ /* 0x000fe20003f66270 */
[----:B------:R-:W1:Y:S02]  /*a03e0*/  LDC R106, c[0x0][0x248] ;  /* 0x00009200ff6a7b82 */ /* 0x000e640000000800 */
[----:B------:R-:W-:Y:S04]  /*a03f0*/  @P4 STG.E desc[UR60][R82.64], R246 ;  /* 0x000000f652004986 */ /* 0x000fe8000c10193c */
[----:B------:R-:W3:Y:S04]  /*a0400*/  LDL.LU R87, [R1+0x2ef0] ;  /* 0x002ef00001577983 */ /* 0x000ee80000300800 */
[----:B------:R4:W-:Y:S01]  /*a0410*/  @P2 STG.E desc[UR60][R100.64], R231 ;  /* 0x000000e764002986 */ /* 0x0009e2000c10193c */
[----:B------:R-:W-:Y:S01]  /*a0420*/  ISETP.LT.AND P2, PT, R9, R80, !P1 ;  /* 0x000000500900720c */ /* 0x000fe20004f41270 */
[----:B--2---:R-:W-:-:S02]  /*a0430*/  IMAD.WIDE R102, R0, 0x4, R2 ;  /* 0x0000000400667825 */ /* 0x004fc400078e0202 */
[----:B------:R-:W2:Y:S02]  /*a0440*/  LDL.LU R247, [R1+0xa80] ;  /* 0x000a800001f77983 */ /* 0x000ea40000300800 */
[----:B------:R-:W-:Y:S01]  /*a0450*/  VIADD R8, R6, 0x140 ;  /* 0x0000014006087836 */ /* 0x000fe20000000000 */
[----:B------:R-:W-:Y:S01]  /*a0460*/  ISETP.LT.AND P4, PT, R7, R80, !P3 ;  /* 0x000000500700720c */ /* 0x000fe20005f81270 */
[----:B----4-:R-:W4:Y:S03]  /*a0470*/  LDL.LU R231, [R1+0xf60] ;  /* 0x000f600001e77983 */ /* 0x010f260000300800 */
[----:B------:R-:W-:Y:S02]  /*a0480*/  ISETP.GE.AND P1, PT, R8, R104, PT ;  /* 0x000000680800720c */ /* 0x000fe40003f26270 */
[----:B------:R-:W-:Y:S01]  /*a0490*/  IADD3 R8, R6, 0x141, RZ ;  /* 0x0000014106087810 */ /* 0x000fe20007ffe0ff */
[----:B------:R-:W-:Y:S01]  /*a04a0*/  IMAD.IADD R11, R0, 0x1, R105 ;  /* 0x00000001000b7824 */ /* 0x000fe200078e0269 */
[----:B------:R-:W-:Y:S01]  /*a04b0*/  ISETP.LT.AND P3, PT, R9, R80, !P3 ;  /* 0x000000500900720c */ /* 0x000fe20005f61270 */
[----:B------:R-:W1:Y:S02]  /*a04c0*/  LDC R104, c[0x0][0x248] ;  /* 0x00009200ff687b82 */ /* 0x000e640000000800 */
[----:B------:R-:W-:-:S04]  /*a04d0*/  IMAD.WIDE R82, R11, 0x4, R2 ;  /* 0x000000040b527825 */ /* 0x000fc800078e0202 */
[--C-:B------:R-:W-:Y:S02]  /*a04e0*/  IMAD.WIDE R100, R11, 0x4, R4.reuse ;  /* 0x000000040b647825 */ /* 0x100fe400078e0204 */
[----:B------:R-:W4:Y:S01]  /*a04f0*/  LDC R105, c[0x0][0x22c] ;  /* 0x00008b00ff697b82 */ /* 0x000f220000000800 */
[----:B------:R1:W-:Y:S02]  /*a0500*/  @P6 STG.E desc[UR60][R102.64], R250 ;  /* 0x000000fa66006986 */ /* 0x0003e4000c10193c */
[----:B-1----:R-:W-:-:S05]  /*a0510*/  IMAD.WIDE R102, R0, 0x4, R4 ;  /* 0x0000000400667825 */ /* 0x002fca00078e0204 */
[----:B------:R1:W-:Y:S01]  /*a0520*/  @P2 STG.E desc[UR60][R102.64], R248 ;  /* 0x000000f866002986 */ /* 0x0003e2000c10193c */
[----:B------:R-:W-:-:S03]  /*a0530*/  ISETP.GE.AND P2, PT, R8, R88, PT ;  /* 0x000000580800720c */ /* 0x000fc60003f46270 */
[----:B------:R-:W4:Y:S04]  /*a0540*/  LDL.LU R88, [R1+0x2eec] ;  /* 0x002eec0001587983 */ /* 0x000f280000300800 */
[----:B------:R-:W4:Y:S04]  /*a0550*/  LDL.LU R250, [R1+0x680] ;  /* 0x0006800001fa7983 */ /* 0x000f280000300800 */
[----:B-1----:R-:W4:Y:S04]  /*a0560*/  LDL.LU R248, [R1+0x670] ;  /* 0x0006700001f87983 */ /* 0x002f280000300800 */
[----:B------:R1:W-:Y:S04]  /*a0570*/  @P4 STG.E desc[UR60][R82.64], R251 ;  /* 0x000000fb52004986 */ /* 0x0003e8000c10193c */
[----:B---3--:R3:W-:Y:S04]  /*a0580*/  @P3 STG.E desc[UR60][R100.64], R249 ;  /* 0x000000f964003986 */ /* 0x0087e8000c10193c */
[----:B-1----:R-:W4:Y:S04]  /*a0590*/  LDL.LU R251, [R1+0xa84] ;  /* 0x000a840001fb7983 */ /* 0x002f280000300800 */
[----:B---3--:R-:W3:Y:S01]  /*a05a0*/  LDL.LU R249, [R1+0xf64] ;  /* 0x000f640001f97983 */ /* 0x008ee20000300800 */
[-C--:B------:R-:W-:Y:S01]  /*a05b0*/  ISETP.LT.AND P6, PT, R7, R80.reuse, !P1 ;  /* 0x000000500700720c */ /* 0x080fe20004fc1270 */
[----:B------:R-:W-:Y:S01]  /*a05c0*/  IMAD.IADD R0, R11, 0x1, R107 ;  /* 0x000000010b007824 */ /* 0x000fe200078e026b */
[-C--:B------:R-:W-:Y:S01]  /*a05d0*/  ISETP.LT.AND P3, PT, R9, R80.reuse, !P1 ;  /* 0x000000500900720c */ /* 0x080fe20004f61270 */
[----:B------:R-:W-:Y:S01]  /*a05e0*/  VIADD R8, R6, 0x142 ;  /* 0x0000014206087836 */ /* 0x000fe20000000000 */
[-C--:B------:R-:W-:Y:S01]  /*a05f0*/  ISETP.LT.AND P4, PT, R7, R80.reuse, !P2 ;  /* 0x000000500700720c */ /* 0x080fe20005781270 */
[----:B------:R-:W-:Y:S01]  /*a0600*/  IMAD.WIDE R102, R0, 0x4, R2 ;  /* 0x0000000400667825 */ /* 0x000fe200078e0202 */
[----:B------:R-:W1:Y:S02]  /*a0610*/  LDC R107, c[0x0][0x248] ;  /* 0x00009200ff6b7b82 */ /* 0x000e640000000800 */
[----:B------:R-:W-:Y:S01]  /*a0620*/  ISETP.GE.AND P1, PT, R8, R81, PT ;  /* 0x000000510800720c */ /* 0x000fe20003f26270 */
[----:B------:R-:W-:Y:S01]  /*a0630*/  VIADD R8, R6, 0x143 ;  /* 0x0000014306087836 */ /* 0x000fe20000000000 */
[----:B------:R-:W-:-:S02]  /*a0640*/  ISETP.LT.AND P2, PT, R9, R80, !P2 ;  /* 0x000000500900720c */ /* 0x000fc40005741270 */
[----:B------:R-:W-:Y:S02]  /*a0650*/  IADD3 R11, R0, R104, RZ ;  /* 0x00000068000b7210 */ /* 0x000fe40007ffe0ff */
[----:B------:R-:W1:Y:S01]  /*a0660*/  LDC R81, c[0x0][0x248] ;  /* 0x00009200ff517b82 */ /* 0x000e620000000800 */
[----:B--2---:R2:W-:Y:S02]  /*a0670*/  @P6 STG.E desc[UR60][R102.64], R247 ;  /* 0x000000f766006986 */ /* 0x0045e4000c10193c */
[----:B------:R-:W-:-:S05]  /*a0680*/  IMAD.WIDE R82, R11, 0x4, R2 ;  /* 0x000000040b527825 */ /* 0x000fca00078e0202 */
[----:B------:R-:W1:Y:S01]  /*a0690*/  LDC R104, c[0x0][0x22c] ;  /* 0x00008b00ff687b82 */ /* 0x000e620000000800 */
[----:B--2---:R-:W-:-:S05]  /*a06a0*/  IMAD.WIDE R102, R0, 0x4, R4 ;  /* 0x0000000400667825 */ /* 0x004fca00078e0204 */
[----:B----4-:R2:W-:Y:S01]  /*a06b0*/  @P3 STG.E desc[UR60][R102.64], R231 ;  /* 0x000000e766003986 */ /* 0x0105e2000c10193c */
[----:B------:R-:W-:-:S03]  /*a06c0*/  ISETP.GE.AND P3, PT, R8, R89, PT ;  /* 0x000000590800720c */ /* 0x000fc60003f66270 */
[----:B------:R-:W4:Y:S01]  /*a06d0*/  LDL.LU R89, [R1+0x2ee8] ;  /* 0x002ee80001597983 */ /* 0x000f220000300800 */
[----:B------:R-:W-:-:S03]  /*a06e0*/  ISETP.LT.AND P6, PT, R7, R80, !P1 ;  /* 0x000000500700720c */ /* 0x000fc60004fc1270 */
[----:B------:R-:W4:Y:S01]  /*a06f0*/  LDL.LU R243, [R1+0x684] ;  /* 0x0006840001f37983 */ /* 0x000f220000300800 */
[----:B------:R-:W-:-:S03]  /*a0700*/  IMAD.WIDE R100, R11, 0x4, R4 ;  /* 0x000000040b647825 */ /* 0x000fc600078e0204 */
[----:B------:R-:W4:Y:S01]  /*a0710*/  LDL.LU R235, [R1+0x674] ;  /* 0x0006740001eb7983 */ /* 0x000f220000300800 */
[----:B------:R-:W-:Y:S01]  /*a0720*/  IMAD.IADD R0, R11, 0x1, R106 ;  /* 0x000000010b007824 */ /* 0x000fe200078e026a */
[----:B------:R-:W-:Y:S01]  /*a0730*/  IADD3 R8, R6, 0x144, RZ ;  /* 0x0000014406087810 */ /* 0x000fe20007ffe0ff */
[----:B------:R-:W4:Y:S01]  /*a0740*/  LDC R106, c[0x0][0x248] ;  /* 0x00009200ff6a7b82 */ /* 0x000f220000000800 */
[----:B------:R-:W4:Y:S01]  /*a0750*/  LDL.LU R229, [R1+0xa88] ;  /* 0x000a880001e57983 */ /* 0x000f220000300800 */
[----:B--2---:R-:W-:-:S03]  /*a0760*/  IMAD.WIDE R102, R0, 0x4, R2 ;  /* 0x0000000400667825 */ /* 0x004fc600078e0202 */
        /* <DEDUP_REMOVED lines=8> */
[----:B------:R-:W4:Y:S01]  /*a07f0*/  LDC R105, c[0x0][0x248] ;  /* 0x00009200ff697b82 */ /* 0x000f220000000800 */
[----:B------:R1:W-:Y:S02]  /*a0800*/  @P6 STG.E desc[UR60][R102.64], R251 ;  /* 0x000000fb66006986 */ /* 0x0003e4000c10193c */
[----:B-1----:R-:W-:-:S06]  /*a0810*/  IMAD.WIDE R102, R0, 0x4, R4 ;  /* 0x0000000400667825 */ /* 0x002fcc00078e0204 */
[----:B---3--:R1:W-:Y:S01]  /*a0820*/  @P2 STG.E desc[UR60][R102.64], R249 ;  /* 0x000000f966002986 */ /* 0x0083e2000c10193c */
[----:B------:R-:W-:-:S03]  /*a0830*/  ISETP.GE.AND P2, PT, R8, R90, PT ;  /* 0x0000005a0800720c */ /* 0x000fc60003f46270 */
[----:B------:R-:W3:Y:S04]  /*a0840*/  LDL.LU R90, [R1+0x2ee4] ;  /* 0x002ee400015a7983 */ /* 0x000ee80000300800 */
[----:B------:R-:W3:Y:S04]  /*a0850*/  LDL.LU R250, [R1+0xa8c] ;  /* 0x000a8c0001fa7983 */ /* 0x000ee80000300800 */
[----:B------:R-:W3:Y:S04]  /*a0860*/  LDL.LU R248, [R1+0xf6c] ;  /* 0x000f6c0001f87983 */ /* 0x000ee80000300800 */
[----:B------:R-:W3:Y:S04]  /*a0870*/  LDL.LU R251, [R1+0x68c] ;  /* 0x00068c0001fb7983 */ /* 0x000ee80000300800 */
[----:B-1----:R-:W3:Y:S01]  /*a0880*/  LDL.LU R249, [R1+0x67c] ;  /* 0x00067c0001f97983 */ /* 0x002ee20000300800 */
[----:B------:R-:W-:-:S02]  /*a0890*/  ISETP.LT.AND P4, PT, R7, R80, !P3 ;  /* 0x000000500700720c */ /* 0x000fc40005f81270 */
[-C--:B------:R-:W-:Y:S01]  /*a08a0*/  ISETP.LT.AND P3, PT, R9, R80.reuse, !P3 ;  /* 0x000000500900720c */ /* 0x080fe20005f61270 */
[----:B------:R-:W-:Y:S01]  /*a08b0*/  IMAD.IADD R11, R0, 0x1, R81 ;  /* 0x00000001000b7824 */ /* 0x000fe200078e0251 */
[----:B------:R-:W-:Y:S01]  /*a08c0*/  ISETP.LT.AND P6, PT, R7, R80, !P1 ;  /* 0x000000500700720c */ /* 0x000fe20004fc1270 */
[----:B------:R-:W-:Y:S01]  /*a08d0*/  VIADD R8, R6, 0x146 ;  /* 0x0000014606087836 */ /* 0x000fe20000000000 */
[----:B------:R-:W1:Y:S01]  /*a08e0*/  LDC R81, c[0x0][0x22c] ;  /* 0x00008b00ff517b82 */ /* 0x000e620000000800 */
[C---:B------:R-:W-:Y:S01]  /*a08f0*/  IMAD.WIDE R82, R11.reuse, 0x4, R2 ;  /* 0x000000040b527825 */ /* 0x040fe200078e0202 */
[----:B------:R-:W-:-:S03]  /*a0900*/  IADD3 R0, R11, R107, RZ ;  /* 0x0000006b0b007210 */ /* 0x000fc60007ffe0ff */
[----:B------:R-:W-:-:S03]  /*a0910*/  IMAD.WIDE R100, R11, 0x4, R4 ;  /* 0x000000040b647825 */ /* 0x000fc600078e0204 */
[----:B------:R-:W3:Y:S01]  /*a0920*/  LDC R107, c[0x0][0x248] ;  /* 0x00009200ff6b7b82 */ /* 0x000ee20000000800 */
[----:B------:R-:W-:Y:S01]  /*a0930*/  IMAD.WIDE R102, R0, 0x4, R2 ;  /* 0x0000000400667825 */ /* 0x000fe200078e0202 */
[----:B----4-:R4:W-:Y:S01]  /*a0940*/  @P4 STG.E desc[UR60][R82.64], R243 ;  /* 0x000000f352004986 */ /* 0x0109e2000c10193c */
[----:B------:R-:W-:-:S03]  /*a0950*/  ISETP.LT.AND P4, PT, R7, R80, !P2 ;  /* 0x000000500700720c */ /* 0x000fc60005781270 */
[----:B------:R2:W-:Y:S01]  /*a0960*/  @P3 STG.E desc[UR60][R100.64], R235 ;  /* 0x000000eb64003986 */ /* 0x0005e2000c10193c */
[CC--:B------:R-:W-:Y:S02]  /*a0970*/  ISETP.LT.AND P3, PT, R9.reuse, R80.reuse, !P1 ;  /* 0x000000500900720c */ /* 0x0c0fe40004f61270 */
[----:B------:R-:W-:Y:S01]  /*a0980*/  ISETP.LT.AND P2, PT, R9, R80, !P2 ;  /* 0x000000500900720c */ /* 0x000fe20005741270 */
[----:B------:R-:W-:Y:S01]  /*a0990*/  IMAD.IADD R11, R0, 0x1, R105 ;  /* 0x00000001000b7824 */ /* 0x000fe200078e0269 */
[----:B------:R-:W-:Y:S01]  /*a09a0*/  ISETP.GE.AND P1, PT, R8, R104, PT ;  /* 0x000000680800720c */ /* 0x000fe20003f26270 */
[----:B------:R2:W-:Y:S01]  /*a09b0*/  @P6 STG.E desc[UR60][R102.64], R229 ;  /* 0x000000e566006986 */ /* 0x0005e2000c10193c */
[----:B------:R-:W1:Y:S01]  /*a09c0*/  LDC R104, c[0x0][0x248] ;  /* 0x00009200ff687b82 */ /* 0x000e620000000800 */
[----:B------:R-:W-:Y:S01]  /*a09d0*/  IADD3 R8, R6, 0x147, RZ ;  /* 0x0000014706087810 */ /* 0x000fe20007ffe0ff */
[----:B----4-:R-:W-:Y:S01]  /*a09e0*/  IMAD.WIDE R82, R11, 0x4, R4 ;  /* 0x000000040b527825 */ /* 0x010fe200078e0204 */
[----:B------:R-:W-:-:S03]  /*a09f0*/  ISETP.LT.AND P6, PT, R7, R80, !P1 ;  /* 0x000000500700720c */ /* 0x000fc60004fc1270 */
[----:B--2---:R-:W-:Y:S02]  /*a0a00*/  IMAD.WIDE R100, R11, 0x4, R2 ;  /* 0x000000040b647825 */ /* 0x004fe400078e0202 */
[----:B------:R-:W2:Y:S02]  /*a0a10*/  LDC R105, c[0x0][0x22c] ;  /* 0x00008b00ff697b82 */ /* 0x000ea40000000800 */
[----:B------:R-:W-:-:S04]  /*a0a20*/  IMAD.WIDE R102, R0, 0x4, R4 ;  /* 0x0000000400667825 */ /* 0x000fc800078e0204 */
[----:B------:R-:W-:Y:S01]  /*a0a30*/  IMAD.IADD R0, R11, 0x1, R106 ;  /* 0x000000010b007824 */ /* 0x000fe200078e026a */
[----:B------:R4:W-:Y:S01]  /*a0a40*/  @P3 STG.E desc[UR60][R102.64], R247 ;  /* 0x000000f766003986 */ /* 0x0009e2000c10193c */
[----:B------:R-:W-:Y:S01]  /*a0a50*/  ISETP.GE.AND P3, PT, R8, R91, PT ;  /* 0x0000005b0800720c */ /* 0x000fe20003f66270 */
[----:B------:R-:W2:Y:S02]  /*a0a60*/  LDC R106, c[0x0][0x248] ;  /* 0x00009200ff6a7b82 */ /* 0x000ea40000000800 */
[----:B------:R-:W-:Y:S04]  /*a0a70*/  @P4 STG.E desc[UR60][R100.64], R246 ;  /* 0x000000f664004986 */ /* 0x000fe8000c10193c */
[----:B------:R-:W2:Y:S04]  /*a0a80*/  LDL.LU R91, [R1+0x2ee0] ;  /* 0x002ee000015b7983 */ /* 0x000ea80000300800 */
[----:B------:R1:W-:Y:S01]  /*a0a90*/  @P2 STG.E desc[UR60][R82.64], R231 ;  /* 0x000000e752002986 */ /* 0x0003e2000c10193c */
[----:B------:R-:W-:Y:S01]  /*a0aa0*/  ISETP.LT.AND P2, PT, R9, R80, !P1 ;  /* 0x000000500900720c */ /* 0x000fe20004f41270 */
[----:B----4-:R-:W-:-:S02]  /*a0ab0*/  IMAD.WIDE R102, R0, 0x4, R2 ;  /* 0x0000000400667825 */ /* 0x010fc400078e0202 */
[----:B------:R-:W4:Y:S02]  /*a0ac0*/  LDL.LU R247, [R1+0xf80] ;  /* 0x000f800001f77983 */ /* 0x000f240000300800 */
[----:B------:R-:W-:Y:S01]  /*a0ad0*/  VIADD R8, R6, 0x148 ;  /* 0x0000014806087836 */ /* 0x000fe20000000000 */
[----:B------:R-:W-:Y:S01]  /*a0ae0*/  ISETP.LT.AND P4, PT, R7, R80, !P3 ;  /* 0x000000500700720c */ /* 0x000fe20005f81270 */
[----:B-1----:R-:W4:Y:S03]  /*a0af0*/  LDL.LU R231, [R1+0xf90] ;  /* 0x000f900001e77983 */ /* 0x002f260000300800 */
[----:B------:R-:W-:Y:S01]  /*a0b00*/  ISETP.GE.AND P1, PT, R8, R81, PT ;  /* 0x000000510800720c */ /* 0x000fe20003f26270 */
[----:B------:R-:W-:Y:S01]  /*a0b10*/  VIADD R8, R6, 0x149 ;  /* 0x0000014906087836 */ /* 0x000fe20000000000 */
[----:B------:R-:W-:Y:S01]  /*a0b20*/  IADD3 R11, R0, R104, RZ ;  /* 0x00000068000b7210 */ /* 0x000fe20007ffe0ff */
[----:B------:R-:W1:Y:S01]  /*a0b30*/  LDC R81, c[0x0][0x248] ;  /* 0x00009200ff517b82 */ /* 0x000e620000000800 */
[----:B------:R-:W-:-:S03]  /*a0b40*/  ISETP.LT.AND P3, PT, R9, R80, !P3 ;  /* 0x000000500900720c */ /* 0x000fc60005f61270 */
[----:B------:R-:W-:-:S04]  /*a0b50*/  IMAD.WIDE R100, R11, 0x4, R2 ;  /* 0x000000040b647825 */ /* 0x000fc800078e0202 */
[--C-:B------:R-:W-:Y:S01]  /*a0b60*/  IMAD.WIDE R82, R11, 0x4, R4.reuse ;  /* 0x000000040b527825 */ /* 0x100fe200078e0204 */
[----:B------:R-:W4:Y:S01]  /*a0b70*/  LDC R104, c[0x0][0x22c] ;  /* 0x00008b00ff687b82 */ /* 0x000f220000000800 */
[----:B---3--:R3:W-:Y:S02]  /*a0b80*/  @P6 STG.E desc[UR60][R102.64], R250 ;  /* 0x000000fa66006986 */ /* 0x0087e4000c10193c */
[----:B---3--:R-:W-:-:S05]  /*a0b90*/  IMAD.WIDE R102, R0, 0x4, R4 ;  /* 0x0000000400667825 */ /* 0x008fca00078e0204 */
[----:B------:R3:W-:Y:S01]  /*a0ba0*/  @P2 STG.E desc[UR60][R102.64], R248 ;  /* 0x000000f866002986 */ /* 0x0007e2000c10193c */
[----:B------:R-:W-:-:S03]  /*a0bb0*/  ISETP.GE.AND P2, PT, R8, R72, PT ;  /* 0x000000480800720c */ /* 0x000fc60003f46270 */
[----:B------:R-:W4:Y:S04]  /*a0bc0*/  LDL.LU R72, [R1+0x2edc] ;  /* 0x002edc0001487983 */ /* 0x000f280000300800 */
[----:B------:R-:W4:Y:S04]  /*a0bd0*/  LDL.LU R250, [R1+0xf70] ;  /* 0x000f700001fa7983 */ /* 0x000f280000300800 */
[----:B---3--:R-:W3:Y:S04]  /*a0be0*/  LDL.LU R248, [R1+0xa90] ;  /* 0x000a900001f87983 */ /* 0x008ee80000300800 */
[----:B------:R1:W-:Y:S04]  /*a0bf0*/  @P4 STG.E desc[UR60][R100.64], R251 ;  /* 0x000000fb64004986 */ /* 0x0003e8000c10193c */
[----:B------:R1:W-:Y:S04]  /*a0c00*/  @P3 STG.E desc[UR60][R82.64], R249 ;  /* 0x000000f952003986 */ /* 0x0003e8000c10193c */
[----:B-1----:R-:W3:Y:S04]  /*a0c10*/  LDL.LU R251, [R1+0xf84] ;  /* 0x000f840001fb7983 */ /* 0x002ee80000300800 */
[----:B------:R-:W3:Y:S01]  /*a0c20*/  LDL.LU R249, [R1+0xf94] ;  /* 0x000f940001f97983 */ /* 0x000ee20000300800 */
[-C--:B------:R-:W-:Y:S01]  /*a0c30*/  ISETP.LT.AND P6, PT, R7, R80.reuse, !P1 ;  /* 0x000000500700720c */ /* 0x080fe20004fc1270 */
[----:B------:R-:W-:Y:S01]  /*a0c40*/  IMAD.IADD R0, R11, 0x1, R107 ;  /* 0x000000010b007824 */ /* 0x000fe200078e026b */
[----:B------:R-:W-:Y:S01]  /*a0c50*/  ISETP.LT.AND P3, PT, R9, R80, !P1 ;  /* 0x000000500900720c */ /* 0x000fe20004f61270 */
[----:B------:R-:W1:Y:S02]  /*a0c60*/  LDC R107, c[0x0][0x248] ;  /* 0x00009200ff6b7b82 */ /* 0x000e640000000800 */
[----:B------:R-:W-:Y:S01]  /*a0c70*/  IMAD.WIDE R102, R0, 0x4, R2 ;  /* 0x0000000400667825 */ /* 0x000fe200078e0202 */
[----:B------:R-:W-:-:S02]  /*a0c80*/  IADD3 R8, R6, 0x14a, RZ ;  /* 0x0000014a06087810 */ /* 0x000fc40007ffe0ff */
[-C--:B------:R-:W-:Y:S02]  /*a0c90*/  ISETP.LT.AND P4, PT, R7, R80.reuse, !P2 ;  /* 0x000000500700720c */ /* 0x080fe40005781270 */
[----:B--2---:R-:W-:Y:S01]  /*a0ca0*/  ISETP.GE.AND P1, PT, R8, R105, PT ;  /* 0x000000690800720c */ /* 0x004fe20003f26270 */
[----:B------:R-:W-:Y:S01]  /*a0cb0*/  VIADD R8, R6, 0x14b ;  /* 0x0000014b06087836 */ /* 0x000fe20000000000 */
[----:B------:R-:W-:Y:S01]  /*a0cc0*/  ISETP.LT.AND P2, PT, R9, R80, !P2 ;  /* 0x000000500900720c */ /* 0x000fe20005741270 */
[----:B------:R-:W-:Y:S01]  /*a0cd0*/  IMAD.IADD R11, R0, 0x1, R81 ;  /* 0x00000001000b7824 */ /* 0x000fe200078e0251 */
[----:B------:R-:W2:Y:S01]  /*a0ce0*/  LDC R105, c[0x0][0x248] ;  /* 0x00009200ff697b82 */ /* 0x000ea20000000800 */
[----:B----4-:R4:W-:Y:S02]  /*a0cf0*/  @P6 STG.E desc[UR60][R102.64], R247 ;  /* 0x000000f766006986 */ /* 0x0109e4000c10193c */
[----:B------:R-:W-:-:S05]  /*a0d00*/  IMAD.WIDE R82, R11, 0x4, R2 ;  /* 0x000000040b527825 */ /* 0x000fca00078e0202 */
[----:B------:R-:W1:Y:S01]  /*a0d10*/  LDC R81, c[0x0][0x22c] ;  /* 0x00008b00ff517b82 */ /* 0x000e620000000800 */
[----:B----4-:R-:W-:-:S05]  /*a0d20*/  IMAD.WIDE R102, R0, 0x4, R4 ;  /* 0x0000000400667825 */ /* 0x010fca00078e0204 */
[----:B------:R4:W-:Y:S01]  /*a0d30*/  @P3 STG.E desc[UR60][R102.64], R231 ;  /* 0x000000e766003986 */ /* 0x0009e2000c10193c */
[----:B------:R-:W-:-:S03]  /*a0d40*/  ISETP.GE.AND P3, PT, R8, R73, PT ;  /* 0x000000490800720c */ /* 0x000fc60003f66270 */
[----:B------:R-:W2:Y:S01]  /*a0d50*/  LDL.LU R73, [R1+0x2ed8] ;  /* 0x002ed80001497983 */ /* 0x000ea20000300800 */
[----:B------:R-:W-:-:S03]  /*a0d60*/  ISETP.LT.AND P6, PT, R7, R80, !P1 ;  /* 0x000000500700720c */ /* 0x000fc60004fc1270 */
[----:B------:R-:W2:Y:S01]  /*a0d70*/  LDL.LU R243, [R1+0xf74] ;  /* 0x000f740001f37983 */ /* 0x000ea20000300800 */
[----:B------:R-:W-:-:S03]  /*a0d80*/  IMAD.WIDE R100, R11, 0x4, R4 ;  /* 0x000000040b647825 */ /* 0x000fc600078e0204 */
[----:B------:R-:W2:Y:S01]  /*a0d90*/  LDL.LU R235, [R1+0xa94] ;  /* 0x000a940001eb7983 */ /* 0x000ea20000300800 */
[----:B------:R-:W-:Y:S01]  /*a0da0*/  IADD3 R0, R11, R106, RZ ;  /* 0x0000006a0b007210 */ /* 0x000fe20007ffe0ff */
[----:B------:R-:W-:Y:S01]  /*a0db0*/  VIADD R8, R6, 0x14c ;  /* 0x0000014c06087836 */ /* 0x000fe20000000000 */
[----:B------:R-:W1:Y:S01]  /*a0dc0*/  LDC R106, c[0x0][0x248] ;  /* 0x00009200ff6a7b82 */ /* 0x000e620000000800 */
[----:B------:R-:W2:Y:S02]  /*a0dd0*/  LDL.LU R229, [R1+0xf88] ;  /* 0x000f880001e57983 */ /* 0x000ea40000300800 */
[----:B----4-:R-:W-:Y:S02]  /*a0de0*/  IMAD.WIDE R102, R0, 0x4, R2 ;  /* 0x0000000400667825 */ /* 0x010fe400078e0202 */
[----:B------:R-:W4:Y:S04]  /*a0df0*/  LDL.LU R247, [R1+0xf98] ;  /* 0x000f980001f77983 */ /* 0x000f280000300800 */
[----:B------:R-:W4:Y:S04]  /*a0e00*/  LDL.LU R246, [R1+0xf78] ;  /* 0x000f780001f67983 */ /* 0x000f280000300800 */
[----:B------:R-:W4:Y:S04]  /*a0e10*/  LDL.LU R231, [R1+0xa98] ;  /* 0x000a980001e77983 */ /* 0x000f280000300800 */
[----:B------:R-:W-:Y:S04]  /*a0e20*/  @P4 STG.E desc[UR60][R82.64], R250 ;  /* 0x000000fa52004986 */ /* 0x000fe8000c10193c */
[----:B---3--:R-:W-:Y:S01]  /*a0e30*/  @P2 STG.E desc[UR60][R100.64], R248 ;  /* 0x000000f864002986 */ /* 0x008fe2000c10193c */
[----:B------:R-:W-:-:S02]  /*a0e40*/  ISETP.LT.AND P2, PT, R9, R80, !P1 ;  /* 0x000000500900720c */ /* 0x000fc40004f41270 */
[----:B------:R-:W-:Y:S02]  /*a0e50*/  ISETP.GE.AND P1, PT, R8, R104, PT ;  /* 0x000000680800720c */ /* 0x000fe40003f26270 */
[----:B------:R-:W-:Y:S01]  /*a0e60*/  IADD3 R8, R6, 0x14d, RZ ;  /* 0x0000014d06087810 */ /* 0x000fe20007ffe0ff */
[----:B------:R-:W3:Y:S01]  /*a0e70*/  LDC R104, c[0x0][0x248] ;  /* 0x00009200ff687b82 */ /* 0x000ee20000000800 */
[----:B------:R1:W-:Y:S02]  /*a0e80*/  @P6 STG.E desc[UR60][R102.64], R251 ;  /* 0x000000fb66006986 */ /* 0x0003e4000c10193c */
[----:B-1----:R-:W-:-:S05]  /*a0e90*/  IMAD.WIDE R102, R0, 0x4, R4 ;  /* 0x0000000400667825 */ /* 0x002fca00078e0204 */
[----:B------:R1:W-:Y:S01]  /*a0ea0*/  @P2 STG.E desc[UR60][R102.64], R249 ;  /* 0x000000f966002986 */ /* 0x0003e2000c10193c */
[----:B------:R-:W-:-:S03]  /*a0eb0*/  ISETP.GE.AND P2, PT, R8, R74, PT ;  /* 0x0000004a0800720c */ /* 0x000fc60003f46270 */
[----:B------:R-:W4:Y:S04]  /*a0ec0*/  LDL.LU R74, [R1+0x2ed4] ;  /* 0x002ed400014a7983 */ /* 0x000f280000300800 */
[----:B------:R-:W4:Y:S04]  /*a0ed0*/  LDL.LU R250, [R1+0xf8c] ;  /* 0x000f8c0001fa7983 */ /* 0x000f280000300800 */
[----:B------:R-:W4:Y:S04]  /*a0ee0*/  LDL.LU R248, [R1+0xf9c] ;  /* 0x000f9c0001f87983 */ /* 0x000f280000300800 */
[----:B------:R-:W4:Y:S04]  /*a0ef0*/  LDL.LU R251, [R1+0xf7c] ;  /* 0x000f7c0001fb7983 */ /* 0x000f280000300800 */
[----:B-1----:R-:W4:Y:S01]  /*a0f00*/  LDL.LU R249, [R1+0xa9c] ;  /* 0x000a9c0001f97983 */ /* 0x002f220000300800 */
[----:B------:R-:W-:-:S02]  /*a0f10*/  ISETP.LT.AND P4, PT, R7, R80, !P3 ;  /* 0x000000500700720c */ /* 0x000fc40005f81270 */
[-C--:B------:R-:W-:Y:S01]  /*a0f20*/  ISETP.LT.AND P3, PT, R9, R80.reuse, !P3 ;  /* 0x000000500900720c */ /* 0x080fe20005f61270 */
[----:B--2---:R-:W-:Y:S01]  /*a0f30*/  IMAD.IADD R11, R0, 0x1, R105 ;  /* 0x00000001000b7824 */ /* 0x004fe200078e0269 */
[----:B------:R-:W-:Y:S01]  /*a0f40*/  ISETP.LT.AND P6, PT, R7, R80, !P1 ;  /* 0x000000500700720c */ /* 0x000fe20004fc1270 */
[----:B------:R-:W1:Y:S02]  /*a0f50*/  LDC R105, c[0x0][0x22c] ;  /* 0x00008b00ff697b82 */ /* 0x000e640000000800 */
[----:B------:R-:W-:-:S04]  /*a0f60*/  IMAD.WIDE R82, R11, 0x4, R2 ;  /* 0x000000040b527825 */ /* 0x000fc800078e0202 */
[----:B------:R-:W-:-:S04]  /*a0f70*/  IMAD.WIDE R100, R11, 0x4, R4 ;  /* 0x000000040b647825 */ /* 0x000fc800078e0204 */
[----:B------:R-:W-:Y:S01]  /*a0f80*/  IMAD.IADD R0, R11, 0x1, R107 ;  /* 0x000000010b007824 */ /* 0x000fe200078e026b */
[----:B------:R2:W-:Y:S01]  /*a0f90*/  @P4 STG.E desc[UR60][R82.64], R243 ;  /* 0x000000f352004986 */ /* 0x0005e2000c10193c */
[----:B------:R-:W-:Y:S01]  /*a0fa0*/  VIADD R8, R6, 0x14e ;  /* 0x0000014e06087836 */ /* 0x000fe20000000000 */
[-C--:B------:R-:W-:Y:S01]  /*a0fb0*/  ISETP.LT.AND P4, PT, R7, R80.reuse, !P2 ;  /* 0x000000500700720c */ /* 0x080fe20005781270 */
[----:B------:R-:W1:Y:S01]  /*a0fc0*/  LDC R107, c[0x0][0x248] ;  /* 0x00009200ff6b7b82 */ /* 0x000e620000000800 */
[----:B------:R2:W-:Y:S01]  /*a0fd0*/  @P3 STG.E desc[UR60][R100.64], R235 ;  /* 0x000000eb64003986 */ /* 0x0005e2000c10193c */
[CC--:B------:R-:W-:Y:S01]  /*a0fe0*/  ISETP.LT.AND P3, PT, R9.reuse, R80.reuse, !P1 ;  /* 0x000000500900720c */ /* 0x0c0fe20004f61270 */
[C---:B------:R-:W-:Y:S01]  /*a0ff0*/  IMAD.WIDE R102, R0.reuse, 0x4, R2 ;  /* 0x0000000400667825 */ /* 0x040fe200078e0202 */
[----:B------:R-:W-:Y:S02]  /*a1000*/  ISETP.LT.AND P2, PT, R9, R80, !P2 ;  /* 0x000000500900720c */ /* 0x000fe40005741270 */
[----:B---3--:R-:W-:-:S02]  /*a1010*/  IADD3 R11, R0, R104, RZ ;  /* 0x00000068000b7210 */ /* 0x008fc40007ffe0ff */
[----:B------:R-:W-:Y:S01]  /*a1020*/  ISETP.GE.AND P1, PT, R8, R81, PT ;  /* 0x000000510800720c */ /* 0x000fe20003f26270 */
[----:B------:R3:W-:Y:S01]  /*a1030*/  @P6 STG.E desc[UR60][R102.64], R229 ;  /* 0x000000e566006986 */ /* 0x0007e2000c10193c */
[----:B------:R-:W1:Y:S01]  /*a1040*/  LDC R81, c[0x0][0x248] ;  /* 0x00009200ff517b82 */ /* 0x000e620000000800 */
[----:B------:R-:W-:Y:S01]  /*a1050*/  VIADD R8, R6, 0x14f ;  /* 0x0000014f06087836 */ /* 0x000fe20000000000 */
[----:B------:R-:W-:Y:S01]  /*a1060*/  ISETP.LT.AND P6, PT, R7, R80, !P1 ;  /* 0x000000500700720c */ /* 0x000fe20004fc1270 */
[----:B--2---:R-:W-:-:S04]  /*a1070*/  IMAD.WIDE R82, R11, 0x4, R2 ;  /* 0x000000040b527825 */ /* 0x004fc800078e0202 */
[--C-:B------:R-:W-:Y:S01]  /*a1080*/  IMAD.WIDE R100, R11, 0x4, R4.reuse ;  /* 0x000000040b647825 */ /* 0x100fe200078e0204 */
[----:B------:R-:W2:Y:S03]  /*a1090*/  LDC R104, c[0x0][0x22c] ;  /* 0x00008b00ff687b82 */ /* 0x000ea60000000800 */
[----:B---3--:R-:W-:-:S04]  /*a10a0*/  IMAD.WIDE R102, R0, 0x4, R4 ;  /* 0x0000000400667825 */ /* 0x008fc800078e0204 */
[----:B------:R-:W-:Y:S01]  /*a10b0*/  IMAD.IADD R0, R11, 0x1, R106 ;  /* 0x000000010b007824 */ /* 0x000fe200078e026a */
[----:B----4-:R3:W-:Y:S01]  /*a10c0*/  @P3 STG.E desc[UR60][R102.64], R247 ;  /* 0x000000f766003986 */ /* 0x0107e2000c10193c */
[----:B------:R-:W-:Y:S01]  /*a10d0*/  ISETP.GE.AND P3, PT, R8, R76, PT ;  /* 0x0000004c0800720c */ /* 0x000fe20003f66270 */
[----:B------:R-:W4:Y:S02]  /*a10e0*/  LDC R106, c[0x0][0x248] ;  /* 0x00009200ff6a7b82 */ /* 0x000f240000000800 */
[----:B------:R-:W-:Y:S04]  /*a10f0*/  @P4 STG.E desc[UR60][R82.64], R246 ;  /* 0x000000f652004986 */ /* 0x000fe8000c10193c */
[----:B------:R-:W4:Y:S04]  /*a1100*/  LDL.LU R76, [R1+0x2ed0] ;  /* 0x002ed000014c7983 */ /* 0x000f280000300800 */
[----:B------:R1:W-:Y:S01]  /*a1110*/  @P2 STG.E desc[UR60][R100.64], R231 ;  /* 0x000000e764002986 */ /* 0x0003e2000c10193c */
[----:B------:R-:W-:Y:S01]  /*a1120*/  ISETP.LT.AND P2, PT, R9, R80, !P1 ;  /* 0x000000500900720c */ /* 0x000fe20004f41270 */
[----:B---3--:R-:W-:-:S02]  /*a1130*/  IMAD.WIDE R102, R0, 0x4, R2 ;  /* 0x0000000400667825 */ /* 0x008fc400078e0202 */
[----:B------:R-:W3:Y:S01]  /*a1140*/  LDL.LU R247, [R1+0xaa0] ;  /* 0x000aa00001f77983 */ /* 0x000ee20000300800 */
[----:B------:R-:W-:-:S04]  /*a1150*/  IADD3 R8, R6, 0x150, RZ ;  /* 0x0000015006087810 */ /* 0x000fc80007ffe0ff */
[----:B-1----:R-:W-:Y:S01]  /*a1160*/  ISETP.GE.AND P1, PT, R8, R105, PT ;  /* 0x000000690800720c */ /* 0x002fe20003f26270 */
[----:B------:R-:W4:Y:S01]  /*a1170*/  LDL.LU R231, [R1+0xfa0] ;  /* 0x000fa00001e77983 */ /* 0x000f220000300800 */
[----:B------:R-:W-:Y:S01]  /*a1180*/  VIADD R8, R6, 0x151 ;  /* 0x0000015106087836 */ /* 0x000fe20000000000 */
[-C--:B------:R-:W-:Y:S01]  /*a1190*/  ISETP.LT.AND P4, PT, R7, R80.reuse, !P3 ;  /* 0x000000500700720c */ /* 0x080fe20005f81270 */
[----:B------:R-:W-:Y:S01]  /*a11a0*/  IMAD.IADD R11, R0, 0x1, R81 ;  /* 0x00000001000b7824 */ /* 0x000fe200078e0251 */
[----:B------:R-:W-:Y:S01]  /*a11b0*/  ISETP.LT.AND P3, PT, R9, R80, !P3 ;  /* 0x000000500900720c */ /* 0x000fe20005f61270 */
[----:B------:R-:W1:Y:S02]  /*a11c0*/  LDC R105, c[0x0][0x248] ;  /* 0x00009200ff697b82 */ /* 0x000e640000000800 */
[----:B------:R-:W-:-:S04]  /*a11d0*/  IMAD.WIDE R82, R11, 0x4, R2 ;  /* 0x000000040b527825 */ /* 0x000fc800078e0202 */
[--C-:B------:R-:W-:Y:S02]  /*a11e0*/  IMAD.WIDE R100, R11, 0x4, R4.reuse ;  /* 0x000000040b647825 */ /* 0x100fe400078e0204 */
[----:B------:R-:W4:Y:S01]  /*a11f0*/  LDC R81, c[0x0][0x22c] ;  /* 0x00008b00ff517b82 */ /* 0x000f220000000800 */
[----:B------:R2:W-:Y:S02]  /*a1200*/  @P6 STG.E desc[UR60][R102.64], R250 ;  /* 0x000000fa66006986 */ /* 0x0005e4000c10193c */
[----:B--2---:R-:W-:-:S05]  /*a1210*/  IMAD.WIDE R102, R0, 0x4, R4 ;  /* 0x0000000400667825 */ /* 0x004fca00078e0204 */
[----:B------:R2:W-:Y:S01]  /*a1220*/  @P2 STG.E desc[UR60][R102.64], R248 ;  /* 0x000000f866002986 */ /* 0x0005e2000c10193c */
[----:B------:R-:W-:-:S03]  /*a1230*/  ISETP.GE.AND P2, PT, R8, R64, PT ;  /* 0x000000400800720c */ /* 0x000fc60003f46270 */
[----:B------:R-:W4:Y:S04]  /*a1240*/  LDL.LU R64, [R1+0x2ecc] ;  /* 0x002ecc0001407983 */ /* 0x000f280000300800 */
[----:B------:R-:W4:Y:S04]  /*a1250*/  LDL.LU R250, [R1+0x6a0] ;  /* 0x0006a00001fa7983 */ /* 0x000f280000300800 */
[----:B--2---:R-:W2:Y:S04]  /*a1260*/  LDL.LU R248, [R1+0x690] ;  /* 0x0006900001f87983 */ /* 0x004ea80000300800 */
[----:B------:R1:W-:Y:S04]  /*a1270*/  @P4 STG.E desc[UR60][R82.64], R251 ;  /* 0x000000fb52004986 */ /* 0x0003e8000c10193c */
[----:B------:R1:W-:Y:S04]  /*a1280*/  @P3 STG.E desc[UR60][R100.64], R249 ;  /* 0x000000f964003986 */ /* 0x0003e8000c10193c */
[----:B-1----:R-:W2:Y:S04]  /*a1290*/  LDL.LU R251, [R1+0xaa4] ;  /* 0x000aa40001fb7983 */ /* 0x002ea80000300800 */
[----:B------:R-:W2:Y:S01]  /*a12a0*/  LDL.LU R249, [R1+0xfa4] ;  /* 0x000fa40001f97983 */ /* 0x000ea20000300800 */
        /* <DEDUP_REMOVED lines=8> */
[----:B------:R-:W-:Y:S02]  /*a1330*/  ISETP.GE.AND P1, PT, R8, R104, PT ;  /* 0x000000680800720c */ /* 0x000fe40003f26270 */
[----:B------:R-:W-:Y:S01]  /*a1340*/  IADD3 R8, R6, 0x153, RZ ;  /* 0x0000015306087810 */ /* 0x000fe20007ffe0ff */
[C---:B------:R-:W-:Y:S01]  /*a1350*/  IMAD.IADD R11, R0.reuse, 0x1, R105 ;  /* 0x00000001000b7824 */ /* 0x040fe200078e0269 */
[----:B---3--:R3:W-:Y:S03]  /*a1360*/  @P6 STG.E desc[UR60][R102.64], R247 ;  /* 0x000000f766006986 */ /* 0x0087e6000c10193c */
[----:B------:R-:W-:Y:S01]  /*a1370*/  IMAD.WIDE R82, R11, 0x4, R2 ;  /* 0x000000040b527825 */ /* 0x000fe200078e0202 */
[----:B------:R-:W1:Y:S08]  /*a1380*/  LDC R104, c[0x0][0x248] ;  /* 0x00009200ff687b82 */ /* 0x000e700000000800 */
[----:B------:R-:W1:Y:S01]  /*a1390*/  LDC R105, c[0x0][0x22c] ;  /* 0x00008b00ff697b82 */ /* 0x000e620000000800 */
[----:B---3--:R-:W-:-:S05]  /*a13a0*/  IMAD.WIDE R102, R0, 0x4, R4 ;  /* 0x0000000400667825 */ /* 0x008fca00078e0204 */
[----:B----4-:R3:W-:Y:S01]  /*a13b0*/  @P3 STG.E desc[UR60][R102.64], R231 ;  /* 0x000000e766003986 */ /* 0x0107e2000c10193c */
        /* <DEDUP_REMOVED lines=9> */
[----:B---3--:R-:W-:Y:S01]  /*a1450*/  IMAD.WIDE R102, R0, 0x4, R2 ;  /* 0x0000000400667825 */ /* 0x008fe200078e0202 */
[----:B------:R-:W3:Y:S02]  /*a1460*/  LDC R106, c[0x0][0x248] ;  /* 0x00009200ff6a7b82 */ /* 0x000ee40000000800 */
[----:B------:R-:W3:Y:S04]  /*a1470*/  LDL.LU R247, [R1+0xfa8] ;  /* 0x000fa80001f77983 */ /* 0x000ee80000300800 */
[----:B------:R-:W3:Y:S04]  /*a1480*/  LDL.LU R246, [R1+0x6a8] ;  /* 0x0006a80001f67983 */ /* 0x000ee80000300800 */
[----:B------:R-:W3:Y:S04]  /*a1490*/  LDL.LU R231, [R1+0x698] ;  /* 0x0006980001e77983 */ /* 0x000ee80000300800 */
[----:B------:R-:W-:Y:S04]  /*a14a0*/  @P4 STG.E desc[UR60][R82.64], R250 ;  /* 0x000000fa52004986 */ /* 0x000fe8000c10193c */
[----:B--2---:R-:W-:Y:S01]  /*a14b0*/  @P2 STG.E desc[UR60][R100.64], R248 ;  /* 0x000000f864002986 */ /* 0x004fe2000c10193c */
[----:B------:R-:W-:-:S02]  /*a14c0*/  ISETP.LT.AND P2, PT, R9, R80, !P1 ;  /* 0x000000500900720c */ /* 0x000fc40004f41270 */
[----:B------:R-:W-:Y:S01]  /*a14d0*/  ISETP.GE.AND P1, PT, R8, R81, PT ;  /* 0x000000510800720c */ /* 0x000fe20003f26270 */
[----:B------:R-:W-:Y:S01]  /*a14e0*/  VIADD R8, R6, 0x155 ;  /* 0x0000015506087836 */ /* 0x000fe20000000000 */
[----:B------:R-:W2:Y:S01]  /*a14f0*/  LDC R81, c[0x0][0x248] ;  /* 0x00009200ff517b82 */ /* 0x000ea20000000800 */
[----:B------:R1:W-:Y:S02]  /*a1500*/  @P6 STG.E desc[UR60][R102.64], R251 ;  /* 0x000000fb66006986 */ /* 0x0003e4000c10193c */
[----:B-1----:R-:W-:-:S06]  /*a1510*/  IMAD.WIDE R102, R0, 0x4, R4 ;  /* 0x0000000400667825 */ /* 0x002fcc00078e0204 */
[----:B------:R1:W-:Y:S01]  /*a1520*/  @P2 STG.E desc[UR60][R102.64], R249 ;  /* 0x000000f966002986 */ /* 0x0003e2000c10193c */
[----:B------:R-:W-:-:S03]  /*a1530*/  ISETP.GE.AND P2, PT, R8, R66, PT ;  /* 0x000000420800720c */ /* 0x000fc60003f46270 */
[----:B------:R-:W3:Y:S04]  /*a1540*/  LDL.LU R66, [R1+0x2ec4] ;  /* 0x002ec40001427983 */ /* 0x000ee80000300800 */
[----:B------:R-:W3:Y:S04]  /*a1550*/  LDL.LU R250, [R1+0xaac] ;  /* 0x000aac0001fa7983 */ /* 0x000ee80000300800 */
[----:B------:R-:W3:Y:S04]  /*a1560*/  LDL.LU R248, [R1+0xfac] ;  /* 0x000fac0001f87983 */ /* 0x000ee80000300800 */
[----:B------:R-:W3:Y:S04]  /*a1570*/  LDL.LU R251, [R1+0x6ac] ;  /* 0x0006ac0001fb7983 */ /* 0x000ee80000300800 */
[----:B-1----:R-:W3:Y:S01]  /*a1580*/  LDL.LU R249, [R1+0x69c] ;  /* 0x00069c0001f97983 */ /* 0x002ee20000300800 */
[----:B------:R-:W-:-:S02]  /*a1590*/  ISETP.LT.AND P4, PT, R7, R80, !P3 ;  /* 0x000000500700720c */ /* 0x000fc40005f81270 */
[----:B------:R-:W-:Y:S02]  /*a15a0*/  ISETP.LT.AND P3, PT, R9, R80, !P3 ;  /* 0x000000500900720c */ /* 0x000fe40005f61270 */
[----:B------:R-:W-:Y:S02]  /*a15b0*/  IADD3 R11, R0, R104, RZ ;  /* 0x00000068000b7210 */ /* 0x000fe40007ffe0ff */
[----:B------:R-:W-:Y:S01]  /*a15c0*/  ISETP.LT.AND P6, PT, R7, R80, !P1 ;  /* 0x000000500700720c */ /* 0x000fe20004fc1270 */
[----:B------:R-:W1:Y:S02]  /*a15d0*/  LDC R104, c[0x0][0x22c] ;  /* 0x00008b00ff687b82 */ /* 0x000e640000000800 */
[----:B------:R-:W-:-:S04]  /*a15e0*/  IMAD.WIDE R82, R11, 0x4, R2 ;  /* 0x000000040b527825 */ /* 0x000fc800078e0202 */
[----:B------:R-:W-:-:S04]  /*a15f0*/  IMAD.WIDE R100, R11, 0x4, R4 ;  /* 0x000000040b647825 */ /* 0x000fc800078e0204 */
[----:B------:R-:W-:Y:S01]  /*a1600*/  IMAD.IADD R0, R11, 0x1, R107 ;  /* 0x000000010b007824 */ /* 0x000fe200078e026b */
[----:B----4-:R-:W-:Y:S01]  /*a1610*/  @P4 STG.E desc[UR60][R82.64], R243 ;  /* 0x000000f352004986 */ /* 0x010fe2000c10193c */
[-C--:B------:R-:W-:Y:S01]  /*a1620*/  ISETP.LT.AND P4, PT, R7, R80.reuse, !P2 ;  /* 0x000000500700720c */ /* 0x080fe20005781270 */
[----:B------:R-:W4:Y:S02]  /*a1630*/  LDC R107, c[0x0][0x248] ;  /* 0x00009200ff6b7b82 */ /* 0x000f240000000800 */
[----:B------:R2:W-:Y:S01]  /*a1640*/  @P3 STG.E desc[UR60][R100.64], R235 ;  /* 0x000000eb64003986 */ /* 0x0005e2000c10193c */
[CC--:B------:R-:W-:Y:S01]  /*a1650*/  ISETP.LT.AND P3, PT, R9.reuse, R80.reuse, !P1 ;  /* 0x000000500900720c */ /* 0x0c0fe20004f61270 */
[----:B------:R-:W-:Y:S01]  /*a1660*/  IMAD.WIDE R102, R0, 0x4, R2 ;  /* 0x0000000400667825 */ /* 0x000fe200078e0202 */
[----:B------:R-:W-:Y:S02]  /*a1670*/  IADD3 R8, R6, 0x156, RZ ;  /* 0x0000015606087810 */ /* 0x000fe40007ffe0ff */
[-C--:B------:R-:W-:Y:S01]  /*a1680*/  ISETP.LT.AND P2, PT, R9, R80.reuse, !P2 ;  /* 0x000000500900720c */ /* 0x080fe20005741270 */
[----:B--2---:R-:W-:Y:S01]  /*a1690*/  IMAD.IADD R11, R0, 0x1, R81 ;  /* 0x00000001000b7824 */ /* 0x004fe200078e0251 */
[----:B------:R-:W-:Y:S01]  /*a16a0*/  ISETP.GE.AND P1, PT, R8, R105, PT ;  /* 0x000000690800720c */ /* 0x000fe20003f26270 */
[----:B------:R2:W-:Y:S01]  /*a16b0*/  @P6 STG.E desc[UR60][R102.64], R229 ;  /* 0x000000e566006986 */ /* 0x0005e2000c10193c */
[----:B------:R-:W4:Y:S01]  /*a16c0*/  LDC R105, c[0x0][0x248] ;  /* 0x00009200ff697b82 */ /* 0x000f220000000800 */
[----:B------:R-:W-:Y:S01]  /*a16d0*/  VIADD R8, R6, 0x157 ;  /* 0x0000015706087836 */ /* 0x000fe20000000000 */
[----:B------:R-:W-:Y:S01]  /*a16e0*/  ISETP.LT.AND P6, PT, R7, R80, !P1 ;  /* 0x000000500700720c */ /* 0x000fe20004fc1270 */
[----:B------:R-:W-:-:S04]  /*a16f0*/  IMAD.WIDE R100, R11, 0x4, R2 ;  /* 0x000000040b647825 */ /* 0x000fc800078e0202 */
[C-C-:B------:R-:W-:Y:S01]  /*a1700*/  IMAD.WIDE R82, R11.reuse, 0x4, R4.reuse ;  /* 0x000000040b527825 */ /* 0x140fe200078e0204 */
[----:B------:R-:W4:Y:S03]  /*a1710*/  LDC R81, c[0x0][0x22c] ;  /* 0x00008b00ff517b82 */ /* 0x000f260000000800 */
[----:B--2---:R-:W-:Y:S01]  /*a1720*/  IMAD.WIDE R102, R0, 0x4, R4 ;  /* 0x0000000400667825 */ /* 0x004fe200078e0204 */
[----:B---3--:R-:W-:-:S04]  /*a1730*/  IADD3 R0, R11, R106, RZ ;  /* 0x0000006a0b007210 */ /* 0x008fc80007ffe0ff */
[----:B------:R2:W-:Y:S01]  /*a1740*/  @P3 STG.E desc[UR60][R102.64], R247 ;  /* 0x000000f766003986 */ /* 0x0005e2000c10193c */
[----:B------:R-:W-:Y:S01]  /*a1750*/  ISETP.GE.AND P3, PT, R8, R67, PT ;  /* 0x000000430800720c */ /* 0x000fe20003f66270 */
[----:B------:R-:W3:Y:S02]  /*a1760*/  LDC R106, c[0x0][0x248] ;  /* 0x00009200ff6a7b82 */ /* 0x000ee40000000800 */
        /* <DEDUP_REMOVED lines=8> */
[----:B-1----:R-:W3:Y:S03]  /*a17f0*/  LDL.LU R231, [R1+0xfd0] ;  /* 0x000fd00001e77983 */ /* 0x002ee60000300800 */
[----:B------:R-:W-:Y:S02]  /*a1800*/  ISETP.GE.AND P1, PT, R8, R104, PT ;  /* 0x000000680800720c */ /* 0x000fe40003f26270 */
[----:B------:R-:W-:Y:S01]  /*a1810*/  IADD3 R8, R6, 0x159, RZ ;  /* 0x0000015906087810 */ /* 0x000fe20007ffe0ff */
[----:B----4-:R-:W-:Y:S01]  /*a1820*/  IMAD.IADD R11, R0, 0x1, R105 ;  /* 0x00000001000b7824 */ /* 0x010fe200078e0269 */
        /* <DEDUP_REMOVED lines=13> */
[----:B------:R1:W-:Y:S04]  /*a1900*/  @P3 STG.E desc[UR60][R82.64], R249 ;  /* 0x000000f952003986 */ /* 0x0003e8000c10193c */
[----:B-1----:R-:W4:Y:S04]  /*a1910*/  LDL.LU R251, [R1+0xfc4] ;  /* 0x000fc40001fb7983 */ /* 0x002f280000300800 */
[----:B------:R-:W4:Y:S01]  /*a1920*/  LDL.LU R249, [R1+0xfd4] ;  /* 0x000fd40001f97983 */ /* 0x000f220000300800 */
        /* <DEDUP_REMOVED lines=16> */
[----:B---3--:R2:W-:Y:S01]  /*a1a30*/  @P3 STG.E desc[UR60][R102.64], R231 ;  /* 0x000000e766003986 */ /* 0x0085e2000c10193c */
[----:B------:R-:W-:-:S03]  /*a1a40*/  ISETP.GE.AND P3, PT, R8, R69, PT ;  /* 0x000000450800720c */ /* 0x000fc60003f66270 */
[----:B------:R-:W3:Y:S01]  /*a1a50*/  LDL.LU R69, [R1+0x2eb8] ;  /* 0x002eb80001457983 */ /* 0x000ee20000300800 */
[----:B------:R-:W-:-:S03]  /*a1a60*/  ISETP.LT.AND P6, PT, R7, R80, !P1 ;  /* 0x000000500700720c */ /* 0x000fc60004fc1270 */
[----:B------:R-:W3:Y:S01]  /*a1a70*/  LDL.LU R243, [R1+0xfb4] ;  /* 0x000fb40001f37983 */ /* 0x000ee20000300800 */
[----:B------:R-:W-:-:S03]  /*a1a80*/  IMAD.WIDE R100, R11, 0x4, R4 ;  /* 0x000000040b647825 */ /* 0x000fc600078e0204 */
[----:B------:R-:W3:Y:S01]  /*a1a90*/  LDL.LU R235, [R1+0xab4] ;  /* 0x000ab40001eb7983 */ /* 0x000ee20000300800 */
[----:B------:R-:W-:Y:S01]  /*a1aa0*/  IMAD.IADD R0, R11, 0x1, R106 ;  /* 0x000000010b007824 */ /* 0x000fe200078e026a */
[----:B------:R-:W-:Y:S01]  /*a1ab0*/  IADD3 R8, R6, 0x15c, RZ ;  /* 0x0000015c06087810 */ /* 0x000fe20007ffe0ff */
[----:B------:R-:W3:Y:S01]  /*a1ac0*/  LDC R106, c[0x0][0x248] ;  /* 0x00009200ff6a7b82 */ /* 0x000ee20000000800 */
[----:B------:R-:W3:Y:S01]  /*a1ad0*/  LDL.LU R229, [R1+0xfc8] ;  /* 0x000fc80001e57983 */ /* 0x000ee20000300800 */
[----:B--2---:R-:W-:-:S03]  /*a1ae0*/  IMAD.WIDE R102, R0, 0x4, R2 ;  /* 0x0000000400667825 */ /* 0x004fc600078e0202 */
[----:B------:R-:W2:Y:S04]  /*a1af0*/  LDL.LU R247, [R1+0xfd8] ;  /* 0x000fd80001f77983 */ /* 0x000ea80000300800 */
[----:B------:R-:W2:Y:S04]  /*a1b00*/  LDL.LU R246, [R1+0xfb8] ;  /* 0x000fb80001f67983 */ /* 0x000ea80000300800 */
[----:B------:R-:W2:Y:S04]  /*a1b10*/  LDL.LU R231, [R1+0xab8] ;  /* 0x000ab80001e77983 */ /* 0x000ea80000300800 */
[----:B----4-:R-:W-:Y:S04]  /*a1b20*/  @P4 STG.E desc[UR60][R82.64], R250 ;  /* 0x000000fa52004986 */ /* 0x010fe8000c10193c */
[----:B------:R-:W-:Y:S01]  /*a1b30*/  @P2 STG.E desc[UR60][R100.64], R248 ;  /* 0x000000f864002986 */ /* 0x000fe2000c10193c */
[----:B------:R-:W-:-:S02]  /*a1b40*/  ISETP.LT.AND P2, PT, R9, R80, !P1 ;  /* 0x000000500900720c */ /* 0x000fc40004f41270 */
[----:B------:R-:W-:Y:S01]  /*a1b50*/  ISETP.GE.AND P1, PT, R8, R105, PT ;  /* 0x000000690800720c */ /* 0x000fe20003f26270 */
[----:B------:R-:W-:Y:S01]  /*a1b60*/  VIADD R8, R6, 0x15d ;  /* 0x0000015d06087836 */ /* 0x000fe20000000000 */
[----:B------:R-:W4:Y:S01]  /*a1b70*/  LDC R105, c[0x0][0x248] ;  /* 0x00009200ff697b82 */ /* 0x000f220000000800 */
[----:B------:R1:W-:Y:S02]  /*a1b80*/  @P6 STG.E desc[UR60][R102.64], R251 ;  /* 0x000000fb66006986 */ /* 0x0003e4000c10193c */
[----:B-1----:R-:W-:-:S06]  /*a1b90*/  IMAD.WIDE R102, R0, 0x4, R4 ;  /* 0x0000000400667825 */ /* 0x002fcc00078e0204 */
[----:B------:R1:W-:Y:S01]  /*a1ba0*/  @P2 STG.E desc[UR60][R102.64], R249 ;  /* 0x000000f966002986 */ /* 0x0003e2000c10193c */
[----:B------:R-:W-:-:S03]  /*a1bb0*/  ISETP.GE.AND P2, PT, R8, R70, PT ;  /* 0x000000460800720c */ /* 0x000fc60003f46270 */
[----:B------:R-:W2:Y:S04]  /*a1bc0*/  LDL.LU R70, [R1+0x2eb4] ;  /* 0x002eb40001467983 */ /* 0x000ea80000300800 */
[----:B------:R-:W2:Y:S04]  /*a1bd0*/  LDL.LU R250, [R1+0xfcc] ;  /* 0x000fcc0001fa7983 */ /* 0x000ea80000300800 */
[----:B------:R-:W2:Y:S04]  /*a1be0*/  LDL.LU R248, [R1+0xfdc] ;  /* 0x000fdc0001f87983 */ /* 0x000ea80000300800 */
[----:B------:R-:W2:Y:S04]  /*a1bf0*/  LDL.LU R251, [R1+0xfbc] ;  /* 0x000fbc0001fb7983 */ /* 0x000ea80000300800 */
[----:B-1----:R-:W2:Y:S01]  /*a1c00*/  LDL.LU R249, [R1+0xabc] ;  /* 0x000abc0001f97983 */ /* 0x002ea20000300800 */
        /* <DEDUP_REMOVED lines=9> */
[----:B------:R-:W1:Y:S01]  /*a1ca0*/  LDC R107, c[0x0][0x248] ;  /* 0x00009200ff6b7b82 */ /* 0x000e620000000800 */
[----:B---3--:R3:W-:Y:S01]  /*a1cb0*/  @P4 STG.E desc[UR60][R82.64], R243 ;  /* 0x000000f352004986 */ /* 0x0087e2000c10193c */
[----:B------:R-:W-:-:S03]  /*a1cc0*/  ISETP.LT.AND P4, PT, R7, R80, !P2 ;  /* 0x000000500700720c */ /* 0x000fc60005781270 */
[----:B------:R3:W-:Y:S01]  /*a1cd0*/  @P3 STG.E desc[UR60][R100.64], R235 ;  /* 0x000000eb64003986 */ /* 0x0007e2000c10193c */
[CC--:B------:R-:W-:Y:S01]  /*a1ce0*/  ISETP.LT.AND P3, PT, R9.reuse, R80.reuse, !P1 ;  /* 0x000000500900720c */ /* 0x0c0fe20004f61270 */
[----:B------:R-:W-:Y:S01]  /*a1cf0*/  IMAD.WIDE R102, R0, 0x4, R2 ;  /* 0x0000000400667825 */ /* 0x000fe200078e0202 */
[----:B------:R-:W-:Y:S02]  /*a1d00*/  ISETP.LT.AND P2, PT, R9, R80, !P2 ;  /* 0x000000500900720c */ /* 0x000fe40005741270 */
[----:B------:R-:W-:Y:S01]  /*a1d10*/  ISETP.GE.AND P1, PT, R8, R104, PT ;  /* 0x000000680800720c */ /* 0x000fe20003f26270 */
[----:B----4-:R-:W-:Y:S01]  /*a1d20*/  IMAD.IADD R11, R0, 0x1, R105 ;  /* 0x00000001000b7824 */ /* 0x010fe200078e0269 */
[----:B------:R-:W4:Y:S01]  /*a1d30*/  LDC R104, c[0x0][0x248] ;  /* 0x00009200ff687b82 */ /* 0x000f220000000800 */
[----:B------:R2:W-:Y:S01]  /*a1d40*/  @P6 STG.E desc[UR60][R102.64], R229 ;  /* 0x000000e566006986 */ /* 0x0005e2000c10193c */
[----:B------:R-:W-:Y:S01]  /*a1d50*/  ISETP.LT.AND P6, PT, R7, R80, !P1 ;  /* 0x000000500700720c */ /* 0x000fe20004fc1270 */
[----:B---3--:R-:W-:Y:S01]  /*a1d60*/  IMAD.WIDE R82, R11, 0x4, R2 ;  /* 0x000000040b527825 */ /* 0x008fe200078e0202 */
[----:B------:R-:W-:-:S03]  /*a1d70*/  IADD3 R8, R6, 0x15f, RZ ;  /* 0x0000015f06087810 */ /* 0x000fc60007ffe0ff */
[--C-:B------:R-:W-:Y:S01]  /*a1d80*/  IMAD.WIDE R100, R11, 0x4, R4.reuse ;  /* 0x000000040b647825 */ /* 0x100fe200078e0204 */
[----:B------:R-:W3:Y:S03]  /*a1d90*/  LDC R105, c[0x0][0x22c] ;  /* 0x00008b00ff697b82 */ /* 0x000ee60000000800 */
[----:B--2---:R-:W-:-:S04]  /*a1da0*/  IMAD.WIDE R102, R0, 0x4, R4 ;  /* 0x0000000400667825 */ /* 0x004fc800078e0204 */
[----:B------:R-:W-:Y:S01]  /*a1db0*/  IMAD.IADD R0, R11, 0x1, R106 ;  /* 0x000000010b007824 */ /* 0x000fe200078e026a */
        /* <DEDUP_REMOVED lines=11> */
[----:B-1----:R-:W2:Y:S03]  /*a1e70*/  LDL.LU R231, [R1+0xfe0] ;  /* 0x000fe00001e77983 */ /* 0x002ea60000300800 */
[----:B------:R-:W-:Y:S01]  /*a1e80*/  ISETP.GE.AND P1, PT, R8, R81, PT ;  /* 0x000000510800720c */ /* 0x000fe20003f26270 */
[----:B------:R-:W-:Y:S01]  /*a1e90*/  VIADD R8, R6, 0x161 ;  /* 0x0000016106087836 */ /* 0x000fe20000000000 */
[----:B----4-:R-:W-:Y:S01]  /*a1ea0*/  IADD3 R11, R0, R104, RZ ;  /* 0x00000068000b7210 */ /* 0x010fe20007ffe0ff */
[----:B------:R-:W1:Y:S01]  /*a1eb0*/  LDC R81, c[0x0][0x248] ;  /* 0x00009200ff517b82 */ /* 0x000e620000000800 */
[----:B------:R-:W-:-:S03]  /*a1ec0*/  ISETP.LT.AND P3, PT, R9, R80, !P3 ;  /* 0x000000500900720c */ /* 0x000fc60005f61270 */
[----:B------:R-:W-:-:S04]  /*a1ed0*/  IMAD.WIDE R82, R11, 0x4, R2 ;  /* 0x000000040b527825 */ /* 0x000fc800078e0202 */
[--C-:B------:R-:W-:Y:S01]  /*a1ee0*/  IMAD.WIDE R100, R11, 0x4, R4.reuse ;  /* 0x000000040b647825 */ /* 0x100fe200078e0204 */
        /* <DEDUP_REMOVED lines=14> */
[----:B------:R-:W-:Y:S01]  /*a1fd0*/  ISETP.LT.AND P3, PT, R9, R80, !P1 ;  /* 0x000000500900720c */ /* 0x000fe20004f61270 */
[----:B------:R-:W1:Y:S02]  /*a1fe0*/  LDC R107, c[0x0][0x248] ;  /* 0x00009200ff6b7b82 */ /* 0x000e640000000800 */
[----:B------:R-:W-:Y:S01]  /*a1ff0*/  IMAD.WIDE R102, R0, 0x4, R2 ;  /* 0x0000000400667825 */ /* 0x000fe200078e0202 */
[----:B------:R-:W-:-:S02]  /*a2000*/  IADD3 R8, R6, 0x162, RZ ;  /* 0x0000016206087810 */ /* 0x000fc40007ffe0ff */
[-C--:B------:R-:W-:Y:S02]  /*a2010*/  ISETP.LT.AND P4, PT, R7, R80.reuse, !P2 ;  /* 0x000000500700720c */ /* 0x080fe40005781270 */
[----:B---3--:R-:W-:Y:S01]  /*a2020*/  ISETP.GE.AND P1, PT, R8, R105, PT ;  /* 0x000000690800720c */ /* 0x008fe20003f26270 */
[----:B------:R-:W-:Y:S01]  /*a2030*/  VIADD R8, R6, 0x163 ;  /* 0x0000016306087836 */ /* 0x000fe20000000000 */
[----:B------:R-:W-:Y:S01]  /*a2040*/  ISETP.LT.AND P2, PT, R9, R80, !P2 ;  /* 0x000000500900720c */ /* 0x000fe20005741270 */
[----:B------:R-:W-:Y:S01]  /*a2050*/  IMAD.IADD R11, R0, 0x1, R81 ;  /* 0x00000001000b7824 */ /* 0x000fe200078e0251 */
[----:B------:R-:W3:Y:S01]  /*a2060*/  LDC R105, c[0x0][0x248] ;  /* 0x00009200ff697b82 */ /* 0x000ee20000000800 */
[----:B--2---:R2:W-:Y:S02]  /*a2070*/  @P6 STG.E desc[UR60][R102.64], R247 ;  /* 0x000000f766006986 */ /* 0x0045e4000c10193c */
[----:B------:R-:W-:-:S05]  /*a2080*/  IMAD.WIDE R82, R11, 0x4, R2 ;  /* 0x000000040b527825 */ /* 0x000fca00078e0202 */
[----:B------:R-:W1:Y:S01]  /*a2090*/  LDC R81, c[0x0][0x22c] ;  /* 0x00008b00ff517b82 */ /* 0x000e620000000800 */
[----:B--2---:R-:W-:-:S05]  /*a20a0*/  IMAD.WIDE R102, R0, 0x4, R4 ;  /* 0x0000000400667825 */ /* 0x004fca00078e0204 */
[----:B------:R2:W-:Y:S01]  /*a20b0*/  @P3 STG.E desc[UR60][R102.64], R231 ;  /* 0x000000e766003986 */ /* 0x0005e2000c10193c */
[----:B------:R-:W-:-:S03]  /*a20c0*/  ISETP.GE.AND P3, PT, R8, R57, PT ;  /* 0x000000390800720c */ /* 0x000fc60003f66270 */
[----:B------:R-:W3:Y:S01]  /*a20d0*/  LDL.LU R57, [R1+0x2ea8] ;  /* 0x002ea80001397983 */ /* 0x000ee20000300800 */
[----:B------:R-:W-:-:S03]  /*a20e0*/  ISETP.LT.AND P6, PT, R7, R80, !P1 ;  /* 0x000000500700720c */ /* 0x000fc60004fc1270 */
[----:B------:R-:W3:Y:S01]  /*a20f0*/  LDL.LU R243, [R1+0x6c4] ;  /* 0x0006c40001f37983 */ /* 0x000ee20000300800 */
[----:B------:R-:W-:-:S03]  /*a2100*/  IMAD.WIDE R100, R11, 0x4, R4 ;  /* 0x000000040b647825 */ /* 0x000fc600078e0204 */
[----:B------:R-:W3:Y:S01]  /*a2110*/  LDL.LU R235, [R1+0x6b4] ;  /* 0x0006b40001eb7983 */ /* 0x000ee20000300800 */
[----:B------:R-:W-:Y:S01]  /*a2120*/  IADD3 R0, R11, R106, RZ ;  /* 0x0000006a0b007210 */ /* 0x000fe20007ffe0ff */
[----:B------:R-:W-:Y:S01]  /*a2130*/  VIADD R8, R6, 0x164 ;  /* 0x0000016406087836 */ /* 0x000fe20000000000 */
[----:B------:R-:W1:Y:S01]  /*a2140*/  LDC R106, c[0x0][0x248] ;  /* 0x00009200ff6a7b82 */ /* 0x000e620000000800 */
[----:B------:R-:W3:Y:S02]  /*a2150*/  LDL.LU R229, [R1+0xac8] ;  /* 0x000ac80001e57983 */ /* 0x000ee40000300800 */
[----:B--2---:R-:W-:Y:S02]  /*a2160*/  IMAD.WIDE R102, R0, 0x4, R2 ;  /* 0x0000000400667825 */ /* 0x004fe400078e0202 */
[----:B------:R-:W2:Y:S04]  /*a2170*/  LDL.LU R247, [R1+0xfe8] ;  /* 0x000fe80001f77983 */ /* 0x000ea80000300800 */
[----:B------:R-:W2:Y:S04]  /*a2180*/  LDL.LU R246, [R1+0x6c8] ;  /* 0x0006c80001f67983 */ /* 0x000ea80000300800 */
[----:B------:R-:W2:Y:S04]  /*a2190*/  LDL.LU R231, [R1+0x6b8] ;  /* 0x0006b80001e77983 */ /* 0x000ea80000300800 */
[----:B----4-:R-:W-:Y:S04]  /*a21a0*/  @P4 STG.E desc[UR60][R82.64], R250 ;  /* 0x000000fa52004986 */ /* 0x010fe8000c10193c */
[----:B------:R-:W-:Y:S01]  /*a21b0*/  @P2 STG.E desc[UR60][R100.64], R248 ;  /* 0x000000f864002986 */ /* 0x000fe2000c10193c */
[----:B------:R-:W-:-:S02]  /*a21c0*/  ISETP.LT.AND P2, PT, R9, R80, !P1 ;  /* 0x000000500900720c */ /* 0x000fc40004f41270 */
[----:B------:R-:W-:Y:S02]  /*a21d0*/  ISETP.GE.AND P1, PT, R8, R104, PT ;  /* 0x000000680800720c */ /* 0x000fe40003f26270 */
[----:B------:R-:W-:Y:S01]  /*a21e0*/  IADD3 R8, R6, 0x165, RZ ;  /* 0x0000016506087810 */ /* 0x000fe20007ffe0ff */
[----:B------:R-:W4:Y:S01]  /*a21f0*/  LDC R104, c[0x0][0x248] ;  /* 0x00009200ff687b82 */ /* 0x000f220000000800 */
[----:B------:R1:W-:Y:S02]  /*a2200*/  @P6 STG.E desc[UR60][R102.64], R251 ;  /* 0x000000fb66006986 */ /* 0x0003e4000c10193c */
[----:B-1----:R-:W-:-:S05]  /*a2210*/  IMAD.WIDE R102, R0, 0x4, R4 ;  /* 0x0000000400667825 */ /* 0x002fca00078e0204 */
        /* <DEDUP_REMOVED lines=9> */
[----:B---3--:R-:W-:Y:S01]  /*a22b0*/  IMAD.IADD R11, R0, 0x1, R105 ;  /* 0x00000001000b7824 */ /* 0x008fe200078e0269 */
[----:B------:R-:W-:Y:S01]  /*a22c0*/  ISETP.LT.AND P6, PT, R7, R80, !P1 ;  /* 0x000000500700720c */ /* 0x000fe20004fc1270 */
[----:B------:R-:W1:Y:S02]  /*a22d0*/  LDC R105, c[0x0][0x22c] ;  /* 0x00008b00ff697b82 */ /* 0x000e640000000800 */
[----:B------:R-:W-:-:S04]  /*a22e0*/  IMAD.WIDE R82, R11, 0x4, R2 ;  /* 0x000000040b527825 */ /* 0x000fc800078e0202 */
[----:B------:R-:W-:-:S04]  /*a22f0*/  IMAD.WIDE R100, R11, 0x4, R4 ;  /* 0x000000040b647825 */ /* 0x000fc800078e0204 */
[----:B------:R-:W-:Y:S02]  /*a2300*/  IMAD.IADD R0, R11, 0x1, R107 ;  /* 0x000000010b007824 */ /* 0x000fe400078e026b */
[----:B------:R-:W-:Y:S01]  /*a2310*/  VIADD R8, R6, 0x166 ;  /* 0x0000016606087836 */ /* 0x000fe20000000000 */
[----:B------:R-:W-:Y:S01]  /*a2320*/  @P4 STG.E desc[UR60][R82.64], R243 ;  /* 0x000000f352004986 */ /* 0x000fe2000c10193c */
[-C--:B------:R-:W-:Y:S01]  /*a2330*/  ISETP.LT.AND P4, PT, R7, R80.reuse, !P2 ;  /* 0x000000500700720c */ /* 0x080fe20005781270 */
[----:B------:R-:W3:Y:S02]  /*a2340*/  LDC R107, c[0x0][0x248] ;  /* 0x00009200ff6b7b82 */ /* 0x000ee40000000800 */
[----:B------:R4:W-:Y:S01]  /*a2350*/  @P3 STG.E desc[UR60][R100.64], R235 ;  /* 0x000000eb64003986 */ /* 0x0009e2000c10193c */
[CC--:B------:R-:W-:Y:S01]  /*a2360*/  ISETP.LT.AND P3, PT, R9.reuse, R80.reuse, !P1 ;  /* 0x000000500900720c */ /* 0x0c0fe20004f61270 */
[----:B------:R-:W-:Y:S01]  /*a2370*/  IMAD.WIDE R102, R0, 0x4, R2 ;  /* 0x0000000400667825 */ /* 0x000fe200078e0202 */
[----:B------:R-:W-:-:S02]  /*a2380*/  ISETP.LT.AND P2, PT, R9, R80, !P2 ;  /* 0x000000500900720c */ /* 0x000fc40005741270 */
[----:B----4-:R-:W-:Y:S02]  /*a2390*/  IADD3 R11, R0, R104, RZ ;  /* 0x00000068000b7210 */ /* 0x010fe40007ffe0ff */
[----:B------:R-:W-:Y:S01]  /*a23a0*/  ISETP.GE.AND P1, PT, R8, R81, PT ;  /* 0x000000510800720c */ /* 0x000fe20003f26270 */
[----:B------:R4:W-:Y:S01]  /*a23b0*/  @P6 STG.E desc[UR60][R102.64], R229 ;  /* 0x000000e566006986 */ /* 0x0009e2000c10193c */
[----:B------:R-:W3:Y:S01]  /*a23c0*/  LDC R81, c[0x0][0x248] ;  /* 0x00009200ff517b82 */ /* 0x000ee20000000800 */
[----:B------:R-:W-:Y:S01]  /*a23d0*/  VIADD R8, R6, 0x167 ;  /* 0x0000016706087836 */ /* 0x000fe20000000000 */
[----:B------:R-:W-:Y:S01]  /*a23e0*/  ISETP.LT.AND P6, PT, R7, R80, !P1 ;  /* 0x000000500700720c */ /* 0x000fe20004fc1270 */
[----:B------:R-:W-:-:S04]  /*a23f0*/  IMAD.WIDE R100, R11, 0x4, R2 ;  /* 0x000000040b647825 */ /* 0x000fc800078e0202 */
[--C-:B------:R-:W-:Y:S01]  /*a2400*/  IMAD.WIDE R82, R11, 0x4, R4.reuse ;  /* 0x000000040b527825 */ /* 0x100fe200078e0204 */
[----:B------:R-:W3:Y:S03]  /*a2410*/  LDC R104, c[0x0][0x22c] ;  /* 0x00008b00ff687b82 */ /* 0x000ee60000000800 */
[----:B----4-:R-:W-:-:S04]  /*a2420*/  IMAD.WIDE R102, R0, 0x4, R4 ;  /* 0x0000000400667825 */ /* 0x010fc800078e0204 */
[----:B------:R-:W-:Y:S01]  /*a2430*/  IMAD.IADD R0, R11, 0x1, R106 ;  /* 0x000000010b007824 */ /* 0x000fe200078e026a */
[----:B--2---:R2:W-:Y:S01]  /*a2440*/  @P3 STG.E desc[UR60][R102.64], R247 ;  /* 0x000000f766003986 */ /* 0x0045e2000c10193c */
        /* <DEDUP_REMOVED lines=9> */
[----:B-1----:R-:W-:Y:S01]  /*a24e0*/  ISETP.GE.AND P1, PT, R8, R105, PT ;  /* 0x000000690800720c */ /* 0x002fe20003f26270 */
[----:B------:R-:W4:Y:S01]  /*a24f0*/  LDL.LU R231, [R1+0x1010] ;  /* 0x0010100001e77983 */ /* 0x000f220000300800 */
[----:B------:R-:W-:Y:S01]  /*a2500*/  VIADD R8, R6, 0x169 ;  /* 0x0000016906087836 */ /* 0x000fe20000000000 */
[-C--:B------:R-:W-:Y:S01]  /*a2510*/  ISETP.LT.AND P4, PT, R7, R80.reuse, !P3 ;  /* 0x000000500700720c */ /* 0x080fe20005f81270 */
[----:B---3--:R-:W-:Y:S01]  /*a2520*/  IMAD.IADD R11, R0, 0x1, R81 ;  /* 0x00000001000b7824 */ /* 0x008fe200078e0251 */
[----:B------:R-:W-:Y:S01]  /*a2530*/  ISETP.LT.AND P3, PT, R9, R80, !P3 ;  /* 0x000000500900720c */ /* 0x000fe20005f61270 */
[----:B------:R-:W1:Y:S02]  /*a2540*/  LDC R105, c[0x0][0x248] ;  /* 0x00009200ff697b82 */ /* 0x000e640000000800 */
[----:B------:R-:W-:-:S04]  /*a2550*/  IMAD.WIDE R100, R11, 0x4, R2 ;  /* 0x000000040b647825 */ /* 0x000fc800078e0202 */
[--C-:B------:R-:W-:Y:S02]  /*a2560*/  IMAD.WIDE R82, R11, 0x4, R4.reuse ;  /* 0x000000040b527825 */ /* 0x100fe400078e0204 */
[----:B------:R-:W3:Y:S01]  /*a2570*/  LDC R81, c[0x0][0x22c] ;  /* 0x00008b00ff517b82 */ /* 0x000ee20000000800 */
[----:B------:R1:W-:Y:S02]  /*a2580*/  @P6 STG.E desc[UR60][R102.64], R250 ;  /* 0x000000fa66006986 */ /* 0x0003e4000c10193c */
[----:B-1----:R-:W-:-:S05]  /*a2590*/  IMAD.WIDE R102, R0, 0x4, R4 ;  /* 0x0000000400667825 */ /* 0x002fca00078e0204 */
[----:B------:R1:W-:Y:S01]  /*a25a0*/  @P2 STG.E desc[UR60][R102.64], R248 ;  /* 0x000000f866002986 */ /* 0x0003e2000c10193c */
[----:B------:R-:W-:-:S03]  /*a25b0*/  ISETP.GE.AND P2, PT, R8, R48, PT ;  /* 0x000000300800720c */ /* 0x000fc60003f46270 */
[----:B------:R-:W3:Y:S04]  /*a25c0*/  LDL.LU R48, [R1+0x2e9c] ;  /* 0x002e9c0001307983 */ /* 0x000ee80000300800 */
[----:B------:R-:W3:Y:S04]  /*a25d0*/  LDL.LU R250, [R1+0xff0] ;  /* 0x000ff00001fa7983 */ /* 0x000ee80000300800 */
[----:B-1----:R-:W3:Y:S04]  /*a25e0*/  LDL.LU R248, [R1+0xad0] ;  /* 0x000ad00001f87983 */ /* 0x002ee80000300800 */
[----:B------:R1:W-:Y:S04]  /*a25f0*/  @P4 STG.E desc[UR60][R100.64], R251 ;  /* 0x000000fb64004986 */ /* 0x0003e8000c10193c */
[----:B------:R1:W-:Y:S04]  /*a2600*/  @P3 STG.E desc[UR60][R82.64], R249 ;  /* 0x000000f952003986 */ /* 0x0003e8000c10193c */
[----:B-1----:R-:W3:Y:S04]  /*a2610*/  LDL.LU R251, [R1+0x1004] ;  /* 0x0010040001fb7983 */ /* 0x002ee80000300800 */
[----:B------:R-:W3:Y:S01]  /*a2620*/  LDL.LU R249, [R1+0x1014] ;  /* 0x0010140001f97983 */ /* 0x000ee20000300800 */
        /* <DEDUP_REMOVED lines=11> */
[----:B--2---:R2:W-:Y:S03]  /*a26e0*/  @P6 STG.E desc[UR60][R102.64], R247 ;  /* 0x000000f766006986 */ /* 0x0045e6000c10193c */
[----:B------:R-:W-:Y:S01]  /*a26f0*/  IMAD.WIDE R82, R11, 0x4, R2 ;  /* 0x000000040b527825 */ /* 0x000fe200078e0202 */
[----:B------:R-:W1:Y:S08]  /*a2700*/  LDC R104, c[0x0][0x248] ;  /* 0x00009200ff687b82 */ /* 0x000e700000000800 */
        /* <DEDUP_REMOVED lines=17> */
[----:B---3--:R-:W-:Y:S04]  /*a2820*/  @P4 STG.E desc[UR60][R82.64], R250 ;  /* 0x000000fa52004986 */ /* 0x008fe8000c10193c */
[----:B------:R-:W-:Y:S01]  /*a2830*/  @P2 STG.E desc[UR60][R100.64], R248 ;  /* 0x000000f864002986 */ /* 0x000fe2000c10193c */
[----:B------:R-:W-:-:S02]  /*a2840*/  ISETP.LT.AND P2, PT, R9, R80, !P1 ;  /* 0x000000500900720c */ /* 0x000fc40004f41270 */
[----:B------:R-:W-:Y:S01]  /*a2850*/  ISETP.GE.AND P1, PT, R8, R81, PT ;  /* 0x000000510800720c */ /* 0x000fe20003f26270 */
[----:B------:R-:W-:Y:S01]  /*a2860*/  VIADD R8, R6, 0x16d ;  /* 0x0000016d06087836 */ /* 0x000fe20000000000 */
[----:B------:R-:W3:Y:S01]  /*a2870*/  LDC R81, c[0x0][0x248] ;  /* 0x00009200ff517b82 */ /* 0x000ee20000000800 */
        /* <DEDUP_REMOVED lines=17> */
[----:B----4-:R4:W-:Y:S01]  /*a2990*/  @P4 STG.E desc[UR60][R82.64], R243 ;  /* 0x000000f352004986 */ /* 0x0109e2000c10193c */
[-C--:B------:R-:W-:Y:S01]  /*a29a0*/  ISETP.LT.AND P4, PT, R7, R80.reuse, !P2 ;  /* 0x000000500700720c */ /* 0x080fe20005781270 */
[----:B------:R-:W1:Y:S02]  /*a29b0*/  LDC R107, c[0x0][0x248] ;  /* 0x00009200ff6b7b82 */ /* 0x000e640000000800 */
[----:B------:R4:W-:Y:S01]  /*a29c0*/  @P3 STG.E desc[UR60][R100.64], R235 ;  /* 0x000000eb64003986 */ /* 0x0009e2000c10193c */
[CC--:B------:R-:W-:Y:S01]  /*a29d0*/  ISETP.LT.AND P3, PT, R9.reuse, R80.reuse, !P1 ;  /* 0x000000500900720c */ /* 0x0c0fe20004f61270 */
[----:B------:R-:W-:Y:S01]  /*a29e0*/  IMAD.WIDE R102, R0, 0x4, R2 ;  /* 0x0000000400667825 */ /* 0x000fe200078e0202 */
[----:B------:R-:W-:Y:S02]  /*a29f0*/  IADD3 R8, R6, 0x16e, RZ ;  /* 0x0000016e06087810 */ /* 0x000fe40007ffe0ff */
[-C--:B------:R-:W-:Y:S01]  /*a2a00*/  ISETP.LT.AND P2, PT, R9, R80.reuse, !P2 ;  /* 0x000000500900720c */ /* 0x080fe20005741270 */
[----:B---3--:R-:W-:Y:S01]  /*a2a10*/  IMAD.IADD R11, R0, 0x1, R81 ;  /* 0x00000001000b7824 */ /* 0x008fe200078e0251 */
[----:B------:R-:W-:Y:S01]  /*a2a20*/  ISETP.GE.AND P1, PT, R8, R105, PT ;  /* 0x000000690800720c */ /* 0x000fe20003f26270 */
[----:B------:R3:W-:Y:S01]  /*a2a30*/  @P6 STG.E desc[UR60][R102.64], R229 ;  /* 0x000000e566006986 */ /* 0x0007e2000c10193c */
[----:B------:R-:W1:Y:S01]  /*a2a40*/  LDC R105, c[0x0][0x248] ;  /* 0x00009200ff697b82 */ /* 0x000e620000000800 */
[----:B------:R-:W-:Y:S01]  /*a2a50*/  VIADD R8, R6, 0x16f ;  /* 0x0000016f06087836 */ /* 0x000fe20000000000 */
[----:B------:R-:W-:Y:S01]  /*a2a60*/  ISETP.LT.AND P6, PT, R7, R80, !P1 ;  /* 0x000000500700720c */ /* 0x000fe20004fc1270 */
[----:B----4-:R-:W-:-:S04]  /*a2a70*/  IMAD.WIDE R82, R11, 0x4, R2 ;  /* 0x000000040b527825 */ /* 0x010fc800078e0202 */
[C-C-:B------:R-:W-:Y:S01]  /*a2a80*/  IMAD.WIDE R100, R11.reuse, 0x4, R4.reuse ;  /* 0x000000040b647825 */ /* 0x140fe200078e0204 */
[----:B------:R-:W4:Y:S03]  /*a2a90*/  LDC R81, c[0x0][0x22c] ;  /* 0x00008b00ff517b82 */ /* 0x000f260000000800 */
[----:B---3--:R-:W-:Y:S01]  /*a2aa0*/  IMAD.WIDE R102, R0, 0x4, R4 ;  /* 0x0000000400667825 */ /* 0x008fe200078e0204 */
[----:B--2---:R-:W-:-:S04]  /*a2ab0*/  IADD3 R0, R11, R106, RZ ;  /* 0x0000006a0b007210 */ /* 0x004fc80007ffe0ff */
        /* <DEDUP_REMOVED lines=14> */
[----:B------:R-:W-:Y:S01]  /*a2ba0*/  IMAD.IADD R11, R0, 0x1, R105 ;  /* 0x00000001000b7824 */ /* 0x000fe200078e0269 */
[----:B------:R-:W-:Y:S01]  /*a2bb0*/  ISETP.LT.AND P3, PT, R9, R80, !P3 ;  /* 0x000000500900720c */ /* 0x000fe20005f61270 */
[----:B------:R-:W1:Y:S02]  /*a2bc0*/  LDC R104, c[0x0][0x248] ;  /* 0x00009200ff687b82 */ /* 0x000e640000000800 */
[----:B------:R-:W-:-:S04]  /*a2bd0*/  IMAD.WIDE R82, R11, 0x4, R2 ;  /* 0x000000040b527825 */ /* 0x000fc800078e0202 */
[--C-:B------:R-:W-:Y:S02]  /*a2be0*/  IMAD.WIDE R100, R11, 0x4, R4.reuse ;  /* 0x000000040b647825 */ /* 0x100fe400078e0204 */
[----:B------:R-:W3:Y:S01]  /*a2bf0*/  LDC R105, c[0x0][0x22c] ;  /* 0x00008b00ff697b82 */ /* 0x000ee20000000800 */
[----:B------:R4:W-:Y:S02]  /*a2c00*/  @P6 STG.E desc[UR60][R102.64], R250 ;  /* 0x000000fa66006986 */ /* 0x0009e4000c10193c */
[----:B----4-:R-:W-:-:S05]  /*a2c10*/  IMAD.WIDE R102, R0, 0x4, R4 ;  /* 0x0000000400667825 */ /* 0x010fca00078e0204 */
[----:B------:R4:W-:Y:S01]  /*a2c20*/  @P2 STG.E desc[UR60][R102.64], R248 ;  /* 0x000000f866002986 */ /* 0x0009e2000c10193c */
[----:B------:R-:W-:-:S03]  /*a2c30*/  ISETP.GE.AND P2, PT, R8, R52, PT ;  /* 0x000000340800720c */ /* 0x000fc60003f46270 */
[----:B------:R-:W3:Y:S04]  /*a2c40*/  LDL.LU R52, [R1+0x2e8c] ;  /* 0x002e8c0001347983 */ /* 0x000ee80000300800 */
[----:B------:R-:W3:Y:S04]  /*a2c50*/  LDL.LU R250, [R1+0x6e0] ;  /* 0x0006e00001fa7983 */ /* 0x000ee80000300800 */
[----:B----4-:R-:W4:Y:S04]  /*a2c60*/  LDL.LU R248, [R1+0x6d0] ;  /* 0x0006d00001f87983 */ /* 0x010f280000300800 */
        /* <DEDUP_REMOVED lines=35> */
[----:B------:R-:W-:Y:S04]  /*a2ea0*/  @P4 STG.E desc[UR60][R82.64], R250 ;  /* 0x000000fa52004986 */ /* 0x000fe8000c10193c */
[----:B----4-:R-:W-:Y:S01]  /*a2eb0*/  @P2 STG.E desc[UR60][R100.64], R248 ;  /* 0x000000f864002986 */ /* 0x010fe2000c10193c */
        /* <DEDUP_REMOVED lines=36> */
[----:B------:R-:W-:Y:S01]  /*a3100*/  IMAD.WIDE R100, R11, 0x4, R2 ;  /* 0x000000040b647825 */ /* 0x000fe200078e0202 */
        /* <DEDUP_REMOVED lines=89> */
[----:B------:R3:W-:Y:S01]  /*a36a0*/  @P4 STG.E desc[UR60][R82.64], R243 ;  /* 0x000000f352004986 */ /* 0x0007e2000c10193c */
[-C--:B------:R-:W-:Y:S01]  /*a36b0*/  ISETP.LT.AND P4, PT, R7, R80.reuse, !P2 ;  /* 0x000000500700720c */ /* 0x080fe20005781270 */
[----:B------:R-:W1:Y:S02]  /*a36c0*/  LDC R107, c[0x0][0x248] ;  /* 0x00009200ff6b7b82 */ /* 0x000e640000000800 */
[----:B------:R3:W-:Y:S01]  /*a36d0*/  @P3 STG.E desc[UR60][R100.64], R235 ;  /* 0x000000eb64003986 */ /* 0x0007e2000c10193c */
[CC--:B------:R-:W-:Y:S01]  /*a36e0*/  ISETP.LT.AND P3, PT, R9.reuse, R80.reuse, !P1 ;  /* 0x000000500900720c */ /* 0x0c0fe20004f61270 */
[----:B------:R-:W-:Y:S01]  /*a36f0*/  IMAD.WIDE R102, R0, 0x4, R2 ;  /* 0x0000000400667825 */ /* 0x000fe200078e0202 */
[----:B------:R-:W-:-:S02]  /*a3700*/  ISETP.LT.AND P2, PT, R9, R80, !P2 ;  /* 0x000000500900720c */ /* 0x000fc40005741270 */
[----:B----4-:R-:W-:Y:S02]  /*a3710*/  IADD3 R11, R0, R104, RZ ;  /* 0x00000068000b7210 */ /* 0x010fe40007ffe0ff */
[----:B------:R-:W-:Y:S01]  /*a3720*/  ISETP.GE.AND P1, PT, R8, R81, PT ;  /* 0x000000510800720c */ /* 0x000fe20003f26270 */
[----:B------:R4:W-:Y:S01]  /*a3730*/  @P6 STG.E desc[UR60][R102.64], R229 ;  /* 0x000000e566006986 */ /* 0x0009e2000c10193c */
[----:B------:R-:W1:Y:S01]  /*a3740*/  LDC R81, c[0x0][0x248] ;  /* 0x00009200ff517b82 */ /* 0x000e620000000800 */
[----:B------:R-:W-:Y:S01]  /*a3750*/  VIADD R8, R6, 0x17f ;  /* 0x0000017f06087836 */ /* 0x000fe20000000000 */
[----:B------:R-:W-:Y:S01]  /*a3760*/  ISETP.LT.AND P6, PT, R7, R80, !P1 ;  /* 0x000000500700720c */ /* 0x000fe20004fc1270 */
[----:B---3--:R-:W-:-:S04]  /*a3770*/  IMAD.WIDE R82, R11, 0x4, R2 ;  /* 0x000000040b527825 */ /* 0x008fc800078e0202 */
        /* <DEDUP_REMOVED lines=67> */
[----:B---3--:R-:W-:Y:S01]  /*a3bb0*/  @P2 STG.E desc[UR60][R100.64], R248 ;  /* 0x000000f864002986 */ /* 0x008fe2000c10193c */
        /* <DEDUP_REMOVED lines=32> */
[----:B------:R-:W-:Y:S01]  /*a3dc0*/  VIADD R8, R6, 0x187 ;  /* 0x0000018706087836 */ /* 0x000fe20000000000 */
[----:B------:R-:W4:Y:S01]  /*a3dd0*/  LDC R105, c[0x0][0x248] ;  /* 0x00009200ff697b82 */ /* 0x000f220000000800 */
[----:B------:R-:W-:Y:S01]  /*a3de0*/  ISETP.LT.AND P6, PT, R7, R80, !P1 ;  /* 0x000000500700720c */ /* 0x000fe20004fc1270 */
[----:B------:R-:W-:-:S04]  /*a3df0*/  IMAD.WIDE R100, R11, 0x4, R2 ;  /* 0x000000040b647825 */ /* 0x000fc800078e0202 */
[C-C-:B------:R-:W-:Y:S02]  /*a3e00*/  IMAD.WIDE R82, R11.reuse, 0x4, R4.reuse ;  /* 0x000000040b527825 */ /* 0x140fe400078e0204 */
[----:B------:R-:W4:Y:S02]  /*a3e10*/  LDC R81, c[0x0][0x22c] ;  /* 0x00008b00ff517b82 */ /* 0x000f240000000800 */
        /* <DEDUP_REMOVED lines=11> */
[----:B------:R-:W-:Y:S02]  /*a3ed0*/  VIADD R8, R6, 0x188 ;  /* 0x0000018806087836 */ /* 0x000fe40000000000 */
[----:B-1----:R-:W3:Y:S03]  /*a3ee0*/  LDL.LU R231, [R1+0x710] ;  /* 0x0007100001e77983 */ /* 0x002ee60000300800 */
[----:B------:R-:W-:Y:S02]  /*a3ef0*/  ISETP.GE.AND P1, PT, R8, R104, PT ;  /* 0x000000680800720c */ /* 0x000fe40003f26270 */
[----:B------:R-:W-:Y:S01]  /*a3f00*/  IADD3 R8, R6, 0x189, RZ ;  /* 0x0000018906087810 */ /* 0x000fe20007ffe0ff */
[----:B----4-:R-:W-:Y:S01]  /*a3f10*/  IMAD.IADD R11, R0, 0x1, R105 ;  /* 0x00000001000b7824 */ /* 0x010fe200078e0269 */
[-C--:B------:R-:W-:Y:S01]  /*a3f20*/  ISETP.LT.AND P4, PT, R7, R80.reuse, !P3 ;  /* 0x000000500700720c */ /* 0x080fe20005f81270 */
[----:B------:R-:W1:Y:S01]  /*a3f30*/  LDC R104, c[0x0][0x248] ;  /* 0x00009200ff687b82 */ /* 0x000e620000000800 */
[----:B------:R-:W-:Y:S01]  /*a3f40*/  ISETP.LT.AND P3, PT, R9, R80, !P3 ;  /* 0x000000500900720c */ /* 0x000fe20005f61270 */
        /* <DEDUP_REMOVED lines=18> */
[----:B------:R-:W1:Y:S01]  /*a4070*/  LDC R11, c[0x0][0x22c] ;  /* 0x00008b00ff0b7b82 */ /* 0x000e620000000800 */
[----:B------:R-:W-:Y:S01]  /*a4080*/  IMAD.WIDE R102, R0, 0x4, R2 ;  /* 0x0000000400667825 */ /* 0x000fe200078e0202 */
[----:B------:R-:W-:-:S02]  /*a4090*/  ISETP.LT.AND P4, PT, R7, R80, !P2 ;  /* 0x000000500700720c */ /* 0x000fc40005781270 */
[----:B------:R-:W-:Y:S01]  /*a40a0*/  ISETP.GE.AND P1, PT, R8, R81, PT ;  /* 0x000000510800720c */ /* 0x000fe20003f26270 */
[----:B------:R-:W-:Y:S01]  /*a40b0*/  VIADD R8, R6, 0x18b ;  /* 0x0000018b06087836 */ /* 0x000fe20000000000 */
[----:B------:R-:W-:Y:S02]  /*a40c0*/  ISETP.LT.AND P2, PT, R9, R80, !P2 ;  /* 0x000000500900720c */ /* 0x000fe40005741270 */
[----:B------:R-:W-:Y:S01]  /*a40d0*/  IADD3 R100, R0, R104, RZ ;  /* 0x0000006800647210 */ /* 0x000fe20007ffe0ff */
[----:B------:R-:W1:Y:S01]  /*a40e0*/  LDC R81, c[0x0][0x248] ;  /* 0x00009200ff517b82 */ /* 0x000e620000000800 */
[----:B--2---:R2:W-:Y:S03]  /*a40f0*/  @P6 STG.E desc[UR60][R102.64], R247 ;  /* 0x000000f766006986 */ /* 0x0045e6000c10193c */
[----:B------:R-:W-:-:S04]  /*a4100*/  IMAD.WIDE R82, R100, 0x4, R2 ;  /* 0x0000000464527825 */ /* 0x000fc800078e0202 */
[----:B------:R-:W1:Y:S01]  /*a4110*/  LDC R104, c[0x0][0x22c] ;  /* 0x00008b00ff687b82 */ /* 0x000e620000000800 */
[----:B--2---:R-:W-:-:S05]  /*a4120*/  IMAD.WIDE R102, R0, 0x4, R4 ;  /* 0x0000000400667825 */ /* 0x004fca00078e0204 */
[----:B---3--:R2:W-:Y:S01]  /*a4130*/  @P3 STG.E desc[UR60][R102.64], R231 ;  /* 0x000000e766003986 */ /* 0x0085e2000c10193c */
[----:B------:R-:W-:-:S03]  /*a4140*/  ISETP.GE.AND P3, PT, R8, R37, PT ;  /* 0x000000250800720c */ /* 0x000fc60003f66270 */
[----:B------:R-:W3:Y:S01]  /*a4150*/  LDL.LU R37, [R1+0x2e58] ;  /* 0x002e580001257983 */ /* 0x000ee20000300800 */
[----:B------:R-:W-:-:S03]  /*a4160*/  IMAD.IADD R0, R100, 0x1, R106 ;  /* 0x0000000164007824 */ /* 0x000fc600078e026a */
[----:B------:R-:W3:Y:S01]  /*a4170*/  LDL.LU R243, [R1+0x294] ;  /* 0x0002940001f37983 */ /* 0x000ee20000300800 */
[----:B------:R-:W-:Y:S01]  /*a4180*/  IMAD.WIDE R100, R100, 0x4, R4 ;  /* 0x0000000464647825 */ /* 0x000fe200078e0204 */
[----:B------:R-:W-:Y:S01]  /*a4190*/  ISETP.LT.AND P6, PT, R7, R80, !P1 ;  /* 0x000000500700720c */ /* 0x000fe20004fc1270 */
[----:B------:R-:W3:Y:S01]  /*a41a0*/  LDC R106, c[0x0][0x248] ;  /* 0x00009200ff6a7b82 */ /* 0x000ee20000000800 */
[----:B------:R-:W3:Y:S04]  /*a41b0*/  LDL.LU R235, [R1+0x274] ;  /* 0x0002740001eb7983 */ /* 0x000ee80000300800 */
[----:B------:R-:W3:Y:S01]  /*a41c0*/  LDL.LU R229, [R1+0xb18] ;  /* 0x000b180001e57983 */ /* 0x000ee20000300800 */
[----:B------:R-:W-:Y:S01]  /*a41d0*/  IADD3 R8, R6, 0x18c, RZ ;  /* 0x0000018c06087810 */ /* 0x000fe20007ffe0ff */
[----:B--2---:R-:W-:-:S02]  /*a41e0*/  IMAD.WIDE R102, R0, 0x4, R2 ;  /* 0x0000000400667825 */ /* 0x004fc400078e0202 */
[----:B------:R-:W2:Y:S04]  /*a41f0*/  LDL.LU R247, [R1+0x718] ;  /* 0x0007180001f77983 */ /* 0x000ea80000300800 */
[----:B------:R-:W2:Y:S04]  /*a4200*/  LDL.LU R246, [R1+0x298] ;  /* 0x0002980001f67983 */ /* 0x000ea80000300800 */
[----:B------:R-:W2:Y:S04]  /*a4210*/  LDL.LU R231, [R1+0x278] ;  /* 0x0002780001e77983 */ /* 0x000ea80000300800 */
[----:B----4-:R4:W-:Y:S04]  /*a4220*/  @P4 STG.E desc[UR60][R82.64], R250 ;  /* 0x000000fa52004986 */ /* 0x0109e8000c10193c */
[----:B------:R4:W-:Y:S01]  /*a4230*/  @P2 STG.E desc[UR60][R100.64], R248 ;  /* 0x000000f864002986 */ /* 0x0009e2000c10193c */
[----:B------:R-:W-:-:S02]  /*a4240*/  ISETP.LT.AND P2, PT, R9, R80, !P1 ;  /* 0x000000500900720c */ /* 0x000fc40004f41270 */
[----:B-1----:R-:W-:Y:S01]  /*a4250*/  ISETP.GE.AND P1, PT, R8, R11, PT ;  /* 0x0000000b0800720c */ /* 0x002fe20003f26270 */
[----:B------:R-:W-:Y:S01]  /*a4260*/  VIADD R8, R6, 0x18d ;  /* 0x0000018d06087836 */ /* 0x000fe20000000000 */
[----:B------:R-:W1:Y:S01]  /*a4270*/  LDC R11, c[0x0][0x248] ;  /* 0x00009200ff0b7b82 */ /* 0x000e620000000800 */
[----:B----4-:R-:W-:Y:S01]  /*a4280*/  IMAD.WIDE R82, R0, 0x4, R4 ;  /* 0x0000000400527825 */ /* 0x010fe200078e0204 */
[----:B------:R4:W-:Y:S07]  /*a4290*/  @P6 STG.E desc[UR60][R102.64], R251 ;  /* 0x000000fb66006986 */ /* 0x0009ee000c10193c */
[----:B------:R4:W-:Y:S01]  /*a42a0*/  @P2 STG.E desc[UR60][R82.64], R249 ;  /* 0x000000f952002986 */ /* 0x0009e2000c10193c */
[----:B------:R-:W-:-:S03]  /*a42b0*/  ISETP.GE.AND P2, PT, R8, R38, PT ;  /* 0x000000260800720c */ /* 0x000fc60003f46270 */
[----:B------:R-:W2:Y:S04]  /*a42c0*/  LDL.LU R38, [R1+0x2e54] ;  /* 0x002e540001267983 */ /* 0x000ea80000300800 */
[----:B------:R-:W2:Y:S04]  /*a42d0*/  LDL.LU R250, [R1+0xb1c] ;  /* 0x000b1c0001fa7983 */ /* 0x000ea80000300800 */
[----:B------:R-:W2:Y:S04]  /*a42e0*/  LDL.LU R248, [R1+0x71c] ;  /* 0x00071c0001f87983 */ /* 0x000ea80000300800 */
[----:B----4-:R-:W4:Y:S04]  /*a42f0*/  LDL.LU R251, [R1+0x29c] ;  /* 0x00029c0001fb7983 */ /* 0x010f280000300800 */
[----:B------:R-:W4:Y:S01]  /*a4300*/  LDL.LU R249, [R1+0x27c] ;  /* 0x00027c0001f97983 */ /* 0x000f220000300800 */
[----:B------:R-:W-:-:S02]  /*a4310*/  ISETP.LT.AND P4, PT, R7, R80, !P3 ;  /* 0x000000500700720c */ /* 0x000fc40005f81270 */
[-C--:B------:R-:W-:Y:S01]  /*a4320*/  ISETP.LT.AND P3, PT, R9, R80.reuse, !P3 ;  /* 0x000000500900720c */ /* 0x080fe20005f61270 */
[----:B------:R-:W-:Y:S01]  /*a4330*/  IMAD.IADD R102, R0, 0x1, R81 ;  /* 0x0000000100667824 */ /* 0x000fe200078e0251 */
[----:B------:R-:W-:Y:S01]  /*a4340*/  ISETP.LT.AND P6, PT, R7, R80, !P1 ;  /* 0x000000500700720c */ /* 0x000fe20004fc1270 */
[----:B------:R-:W-:Y:S01]  /*a4350*/  VIADD R8, R6, 0x18e ;  /* 0x0000018e06087836 */ /* 0x000fe20000000000 */
[----:B------:R-:W2:Y:S01]  /*a4360*/  LDC R81, c[0x0][0x22c] ;  /* 0x00008b00ff517b82 */ /* 0x000ea20000000800 */
[C---:B------:R-:W-:Y:S01]  /*a4370*/  IMAD.WIDE R100, R102.reuse, 0x4, R2 ;  /* 0x0000000466647825 */ /* 0x040fe200078e0202 */
[----:B------:R-:W-:-:S03]  /*a4380*/  IADD3 R0, R102, R105, RZ ;  /* 0x0000006966007210 */ /* 0x000fc60007ffe0ff */
[----:B------:R-:W-:-:S03]  /*a4390*/  IMAD.WIDE R102, R102, 0x4, R4 ;  /* 0x0000000466667825 */ /* 0x000fc600078e0204 */
[----:B------:R-:W4:Y:S01]  /*a43a0*/  LDC R105, c[0x0][0x248] ;  /* 0x00009200ff697b82 */ /* 0x000f220000000800 */
[----:B------:R-:W-:Y:S01]  /*a43b0*/  IMAD.WIDE R82, R0, 0x4, R2 ;  /* 0x0000000400527825 */ /* 0x000fe200078e0202 */
[----:B---3--:R-:W-:Y:S01]  /*a43c0*/  @P4 STG.E desc[UR60][R100.64], R243 ;  /* 0x000000f364004986 */ /* 0x008fe2000c10193c */
[----:B------:R-:W-:-:S03]  /*a43d0*/  ISETP.LT.AND P4, PT, R7, R80, !P2 ;  /* 0x000000500700720c */ /* 0x000fc60005781270 */
[----:B------:R1:W-:Y:S01]  /*a43e0*/  @P3 STG.E desc[UR60][R102.64], R235 ;  /* 0x000000eb66003986 */ /* 0x0003e2000c10193c */
[CC--:B------:R-:W-:Y:S02]  /*a43f0*/  ISETP.LT.AND P3, PT, R9.reuse, R80.reuse, !P1 ;  /* 0x000000500900720c */ /* 0x0c0fe40004f61270 */
[----:B------:R-:W-:Y:S02]  /*a4400*/  ISETP.LT.AND P2, PT, R9, R80, !P2 ;  /* 0x000000500900720c */ /* 0x000fe40005741270 */
[----:B------:R-:W-:Y:S01]  /*a4410*/  ISETP.GE.AND P1, PT, R8, R104, PT ;  /* 0x000000680800720c */ /* 0x000fe20003f26270 */
[----:B------:R3:W-:Y:S01]  /*a4420*/  @P6 STG.E desc[UR60][R82.64], R229 ;  /* 0x000000e552006986 */ /* 0x0007e2000c10193c */
[----:B------:R-:W2:Y:S01]  /*a4430*/  LDC R104, c[0x0][0x248] ;  /* 0x00009200ff687b82 */ /* 0x000ea20000000800 */
[----:B-1----:R-:W-:Y:S01]  /*a4440*/  IMAD.IADD R102, R0, 0x1, R11 ;  /* 0x0000000100667824 */ /* 0x002fe200078e020b */
[----:B------:R-:W-:Y:S02]  /*a4450*/  ISETP.LT.AND P6, PT, R7, R80, !P1 ;  /* 0x000000500700720c */ /* 0x000fe40004fc1270 */
[----:B------:R-:W-:Y:S01]  /*a4460*/  IADD3 R8, R6, 0x18f, RZ ;  /* 0x0000018f06087810 */ /* 0x000fe20007ffe0ff */
[----:B------:R-:W-:-:S03]  /*a4470*/  IMAD.WIDE R100, R102, 0x4, R2 ;  /* 0x0000000466647825 */ /* 0x000fc600078e0202 */
[----:B------:R-:W1:Y:S01]  /*a4480*/  LDC R11, c[0x0][0x22c] ;  /* 0x00008b00ff0b7b82 */ /* 0x000e620000000800 */
[----:B---3--:R-:W-:-:S04]  /*a4490*/  IMAD.WIDE R82, R0, 0x4, R4 ;  /* 0x0000000400527825 */ /* 0x008fc800078e0204 */
[C---:B------:R-:W-:Y:S02]  /*a44a0*/  IMAD.IADD R0, R102.reuse, 0x1, R106 ;  /* 0x0000000166007824 */ /* 0x040fe400078e026a */
[----:B------:R-:W-:Y:S01]  /*a44b0*/  IMAD.WIDE R102, R102, 0x4, R4 ;  /* 0x0000000466667825 */ /* 0x000fe200078e0204 */
[----:B--2---:R2:W-:Y:S01]  /*a44c0*/  @P3 STG.E desc[UR60][R82.64], R247 ;  /* 0x000000f752003986 */ /* 0x0045e2000c10193c */
        /* <DEDUP_REMOVED lines=10> */
[----:B------:R-:W3:Y:S03]  /*a4570*/  LDL.LU R231, [R1+0x230] ;  /* 0x0002300001e77983 */ /* 0x000ee60000300800 */
[----:B------:R-:W-:Y:S01]  /*a4580*/  ISETP.GE.AND P1, PT, R8, R81, PT ;  /* 0x000000510800720c */ /* 0x000fe20003f26270 */
[----:B------:R-:W-:Y:S01]  /*a4590*/  VIADD R8, R6, 0x191 ;  /* 0x0000019106087836 */ /* 0x000fe20000000000 */
[----:B------:R-:W-:Y:S01]  /*a45a0*/  IADD3 R102, R0, R104, RZ ;  /* 0x0000006800667210 */ /* 0x000fe20007ffe0ff */
[----:B------:R-:W1:Y:S01]  /*a45b0*/  LDC R81, c[0x0][0x248] ;  /* 0x00009200ff517b82 */ /* 0x000e620000000800 */
[----:B------:R-:W-:-:S03]  /*a45c0*/  ISETP.LT.AND P3, PT, R9, R80, !P3 ;  /* 0x000000500900720c */ /* 0x000fc60005f61270 */
[----:B------:R-:W-:-:S04]  /*a45d0*/  IMAD.WIDE R100, R102, 0x4, R2 ;  /* 0x0000000466647825 */ /* 0x000fc800078e0202 */
[----:B------:R-:W3:Y:S01]  /*a45e0*/  LDC R104, c[0x0][0x22c] ;  /* 0x00008b00ff687b82 */ /* 0x000ee20000000800 */
[----:B------:R1:W-:Y:S02]  /*a45f0*/  @P6 STG.E desc[UR60][R82.64], R250 ;  /* 0x000000fa52006986 */ /* 0x0003e4000c10193c */
[----:B-1----:R-:W-:-:S05]  /*a4600*/  IMAD.WIDE R82, R0, 0x4, R4 ;  /* 0x0000000400527825 */ /* 0x002fca00078e0204 */
[----:B------:R1:W-:Y:S01]  /*a4610*/  @P2 STG.E desc[UR60][R82.64], R248 ;  /* 0x000000f852002986 */ /* 0x0003e2000c10193c */
[----:B------:R-:W-:-:S03]  /*a4620*/  ISETP.GE.AND P2, PT, R8, R24, PT ;  /* 0x000000180800720c */ /* 0x000fc60003f46270 */
[----:B------:R-:W3:Y:S04]  /*a4630*/  LDL.LU R24, [R1+0x2e4c] ;  /* 0x002e4c0001187983 */ /* 0x000ee80000300800 */
[----:B------:R-:W3:Y:S04]  /*a4640*/  LDL.LU R250, [R1+0x220] ;  /* 0x0002200001fa7983 */ /* 0x000ee80000300800 */
[----:B-1----:R-:W3:Y:S01]  /*a4650*/  LDL.LU R248, [R1+0x210] ;  /* 0x0002100001f87983 */ /* 0x002ee20000300800 */
[C---:B----4-:R-:W-:Y:S02]  /*a4660*/  IMAD.IADD R0, R102.reuse, 0x1, R105 ;  /* 0x0000000166007824 */ /* 0x050fe400078e0269 */
[----:B------:R-:W-:Y:S01]  /*a4670*/  IMAD.WIDE R102, R102, 0x4, R4 ;  /* 0x0000000466667825 */ /* 0x000fe200078e0204 */
[----:B------:R1:W-:Y:S01]  /*a4680*/  @P4 STG.E desc[UR60][R100.64], R251 ;  /* 0x000000fb64004986 */ /* 0x0003e2000c10193c */
[-C--:B------:R-:W-:Y:S01]  /*a4690*/  ISETP.LT.AND P6, PT, R7, R80.reuse, !P1 ;  /* 0x000000500700720c */ /* 0x080fe20004fc1270 */
[----:B------:R-:W4:Y:S02]  /*a46a0*/  LDC R105, c[0x0][0x248] ;  /* 0x00009200ff697b82 */ /* 0x000f240000000800 */
[----:B------:R1:W-:Y:S04]  /*a46b0*/  @P3 STG.E desc[UR60][R102.64], R249 ;  /* 0x000000f966003986 */ /* 0x0003e8000c10193c */
[----:B-1----:R-:W4:Y:S04]  /*a46c0*/  LDL.LU R251, [R1+0x254] ;  /* 0x0002540001fb7983 */ /* 0x002f280000300800 */
[----:B------:R-:W4:Y:S01]  /*a46d0*/  LDL.LU R249, [R1+0x234] ;  /* 0x0002340001f97983 */ /* 0x000f220000300800 */
[----:B------:R-:W-:Y:S01]  /*a46e0*/  ISETP.LT.AND P3, PT, R9, R80, !P1 ;  /* 0x000000500900720c */ /* 0x000fe20004f61270 */
[----:B------:R-:W-:Y:S01]  /*a46f0*/  IMAD.WIDE R82, R0, 0x4, R2 ;  /* 0x0000000400527825 */ /* 0x000fe200078e0202 */
[----:B------:R-:W-:-:S02]  /*a4700*/  IADD3 R8, R6, 0x192, RZ ;  /* 0x0000019206087810 */ /* 0x000fc40007ffe0ff */
[-C--:B------:R-:W-:Y:S02]  /*a4710*/  ISETP.LT.AND P4, PT, R7, R80.reuse, !P2 ;  /* 0x000000500700720c */ /* 0x080fe40005781270 */
[----:B------:R-:W-:Y:S01]  /*a4720*/  ISETP.GE.AND P1, PT, R8, R11, PT ;  /* 0x0000000b0800720c */ /* 0x000fe20003f26270 */
[----:B------:R-:W-:Y:S01]  /*a4730*/  VIADD R8, R6, 0x193 ;  /* 0x0000019306087836 */ /* 0x000fe20000000000 */
[----:B------:R-:W-:Y:S01]  /*a4740*/  ISETP.LT.AND P2, PT, R9, R80, !P2 ;  /* 0x000000500900720c */ /* 0x000fe20005741270 */
[----:B------:R-:W-:Y:S01]  /*a4750*/  IMAD.IADD R102, R0, 0x1, R81 ;  /* 0x0000000100667824 */ /* 0x000fe200078e0251 */
[----:B------:R-:W1:Y:S03]  /*a4760*/  LDC R11, c[0x0][0x248] ;  /* 0x00009200ff0b7b82 */ /* 0x000e660000000800 */
[----:B------:R-:W-:-:S05]  /*a4770*/  IMAD.WIDE R100, R102, 0x4, R2 ;  /* 0x0000000466647825 */ /* 0x000fca00078e0202 */
[----:B------:R-:W1:Y:S01]  /*a4780*/  LDC R81, c[0x0][0x22c] ;  /* 0x00008b00ff517b82 */ /* 0x000e620000000800 */
[----:B--2---:R2:W-:Y:S01]  /*a4790*/  @P6 STG.E desc[UR60][R82.64], R247 ;  /* 0x000000f752006986 */ /* 0x0045e2000c10193c */
[----:B------:R-:W-:Y:S01]  /*a47a0*/  ISETP.LT.AND P6, PT, R7, R80, !P1 ;  /* 0x000000500700720c */ /* 0x000fe20004fc1270 */
[----:B--2---:R-:W-:-:S05]  /*a47b0*/  IMAD.WIDE R82, R0, 0x4, R4 ;  /* 0x0000000400527825 */ /* 0x004fca00078e0204 */
[----:B---3--:R2:W-:Y:S01]  /*a47c0*/  @P3 STG.E desc[UR60][R82.64], R231 ;  /* 0x000000e752003986 */ /* 0x0085e2000c10193c */
[----:B------:R-:W-:-:S03]  /*a47d0*/  ISETP.GE.AND P3, PT, R8, R25, PT ;  /* 0x000000190800720c */ /* 0x000fc60003f66270 */
[----:B------:R-:W3:Y:S01]  /*a47e0*/  LDL.LU R25, [R1+0x2e48] ;  /* 0x002e480001197983 */ /* 0x000ee20000300800 */
[----:B------:R-:W-:-:S03]  /*a47f0*/  IADD3 R0, R102, R106, RZ ;  /* 0x0000006a66007210 */ /* 0x000fc60007ffe0ff */
[----:B------:R-:W3:Y:S01]  /*a4800*/  LDL.LU R243, [R1+0x224] ;  /* 0x0002240001f37983 */ /* 0x000ee20000300800 */
[----:B------:R-:W-:Y:S01]  /*a4810*/  IMAD.WIDE R102, R102, 0x4, R4 ;  /* 0x0000000466667825 */ /* 0x000fe200078e0204 */
[----:B------:R-:W3:Y:S02]  /*a4820*/  LDC R106, c[0x0][0x248] ;  /* 0x00009200ff6a7b82 */ /* 0x000ee40000000800 */
[----:B------:R-:W3:Y:S01]  /*a4830*/  LDL.LU R235, [R1+0x214] ;  /* 0x0002140001eb7983 */ /* 0x000ee20000300800 */
[----:B--2---:R-:W-:-:S03]  /*a4840*/  IMAD.WIDE R82, R0, 0x4, R2 ;  /* 0x0000000400527825 */ /* 0x004fc600078e0202 */
[----:B------:R-:W2:Y:S01]  /*a4850*/  LDL.LU R229, [R1+0x258] ;  /* 0x0002580001e57983 */ /* 0x000ea20000300800 */
[----:B------:R-:W-:-:S03]  /*a4860*/  VIADD R8, R6, 0x194 ;  /* 0x0000019406087836 */ /* 0x000fc60000000000 */
        /* <DEDUP_REMOVED lines=8> */
[----:B------:R-:W2:Y:S01]  /*a48f0*/  LDC R104, c[0x0][0x248] ;  /* 0x00009200ff687b82 */ /* 0x000ea20000000800 */
[----:B----4-:R4:W-:Y:S02]  /*a4900*/  @P6 STG.E desc[UR60][R82.64], R251 ;  /* 0x000000fb52006986 */ /* 0x0109e4000c10193c */
[----:B----4-:R-:W-:-:S05]  /*a4910*/  IMAD.WIDE R82, R0, 0x4, R4 ;  /* 0x0000000400527825 */ /* 0x010fca00078e0204 */
[----:B------:R4:W-:Y:S01]  /*a4920*/  @P2 STG.E desc[UR60][R82.64], R249 ;  /* 0x000000f952002986 */ /* 0x0009e2000c10193c */
[----:B------:R-:W-:-:S03]  /*a4930*/  ISETP.GE.AND P2, PT, R8, R26, PT ;  /* 0x0000001a0800720c */ /* 0x000fc60003f46270 */
[----:B------:R-:W2:Y:S04]  /*a4940*/  LDL.LU R26, [R1+0x2e44] ;  /* 0x002e4400011a7983 */ /* 0x000ea80000300800 */
[----:B------:R-:W2:Y:S04]  /*a4950*/  LDL.LU R250, [R1+0x25c] ;  /* 0x00025c0001fa7983 */ /* 0x000ea80000300800 */
[----:B------:R-:W2:Y:S04]  /*a4960*/  LDL.LU R248, [R1+0x23c] ;  /* 0x00023c0001f87983 */ /* 0x000ea80000300800 */
[----:B------:R-:W2:Y:S04]  /*a4970*/  LDL.LU R251, [R1+0x22c] ;  /* 0x00022c0001fb7983 */ /* 0x000ea80000300800 */
[----:B----4-:R-:W4:Y:S01]  /*a4980*/  LDL.LU R249, [R1+0x21c] ;  /* 0x00021c0001f97983 */ /* 0x010f220000300800 */
[----:B------:R-:W-:-:S02]  /*a4990*/  ISETP.LT.AND P4, PT, R7, R80, !P3 ;  /* 0x000000500700720c */ /* 0x000fc40005f81270 */
[-C--:B------:R-:W-:Y:S01]  /*a49a0*/  ISETP.LT.AND P3, PT, R9, R80.reuse, !P3 ;  /* 0x000000500900720c */ /* 0x080fe20005f61270 */
[----:B-1----:R-:W-:Y:S01]  /*a49b0*/  IMAD.IADD R102, R0, 0x1, R11 ;  /* 0x0000000100667824 */ /* 0x002fe200078e020b */
[----:B------:R-:W-:Y:S01]  /*a49c0*/  ISETP.LT.AND P6, PT, R7, R80, !P1 ;  /* 0x000000500700720c */ /* 0x000fe20004fc1270 */
[----:B------:R-:W1:Y:S02]  /*a49d0*/  LDC R11, c[0x0][0x22c] ;  /* 0x00008b00ff0b7b82 */ /* 0x000e640000000800 */
[C---:B------:R-:W-:Y:S02]  /*a49e0*/  IMAD.IADD R0, R102.reuse, 0x1, R105 ;  /* 0x0000000166007824 */ /* 0x040fe400078e0269 */
[----:B------:R-:W-:-:S04]  /*a49f0*/  IMAD.WIDE R100, R102, 0x4, R2 ;  /* 0x0000000466647825 */ /* 0x000fc800078e0202 */
[----:B------:R-:W-:Y:S01]  /*a4a00*/  IMAD.WIDE R102, R102, 0x4, R4 ;  /* 0x0000000466667825 */ /* 0x000fe200078e0204 */
[----:B------:R-:W1:Y:S03]  /*a4a10*/  LDC R105, c[0x0][0x248] ;  /* 0x00009200ff697b82 */ /* 0x000e660000000800 */
[----:B------:R-:W-:Y:S02]  /*a4a20*/  VIADD R8, R6, 0x196 ;  /* 0x0000019606087836 */ /* 0x000fe40000000000 */
[----:B------:R-:W-:Y:S01]  /*a4a30*/  IMAD.WIDE R82, R0, 0x4, R2 ;  /* 0x0000000400527825 */ /* 0x000fe200078e0202 */
[----:B---3--:R-:W-:Y:S01]  /*a4a40*/  @P4 STG.E desc[UR60][R100.64], R243 ;  /* 0x000000f364004986 */ /* 0x008fe2000c10193c */
[----:B------:R-:W-:-:S03]  /*a4a50*/  ISETP.LT.AND P4, PT, R7, R80, !P2 ;  /* 0x000000500700720c */ /* 0x000fc60005781270 */
[----:B------:R3:W-:Y:S01]  /*a4a60*/  @P3 STG.E desc[UR60][R102.64], R235 ;  /* 0x000000eb66003986 */ /* 0x0007e2000c10193c */
[CC--:B------:R-:W-:Y:S02]  /*a4a70*/  ISETP.LT.AND P3, PT, R9.reuse, R80.reuse, !P1 ;  /* 0x000000500900720c */ /* 0x0c0fe40004f61270 */
[----:B------:R-:W-:Y:S01]  /*a4a80*/  ISETP.LT.AND P2, PT, R9, R80, !P2 ;  /* 0x000000500900720c */ /* 0x000fe20005741270 */
[----:B--2---:R2:W-:Y:S01]  /*a4a90*/  @P6 STG.E desc[UR60][R82.64], R229 ;  /* 0x000000e552006986 */ /* 0x0045e2000c10193c */
[----:B------:R-:W-:Y:S02]  /*a4aa0*/  ISETP.GE.AND P1, PT, R8, R81, PT ;  /* 0x000000510800720c */ /* 0x000fe40003f26270 */
[----:B------:R-:W1:Y:S01]  /*a4ab0*/  LDC R81, c[0x0][0x248] ;  /* 0x00009200ff517b82 */ /* 0x000e620000000800 */
[----:B---3--:R-:W-:Y:S01]  /*a4ac0*/  IADD3 R102, R0, R104, RZ ;  /* 0x0000006800667210 */ /* 0x008fe20007ffe0ff */
[----:B------:R-:W-:Y:S01]  /*a4ad0*/  VIADD R8, R6, 0x197 ;  /* 0x0000019706087836 */ /* 0x000fe20000000000 */
[----:B------:R-:W-:-:S05]  /*a4ae0*/  ISETP.LT.AND P6, PT, R7, R80, !P1 ;  /* 0x000000500700720c */ /* 0x000fca0004fc1270 */
[----:B------:R-:W3:Y:S01]  /*a4af0*/  LDC R104, c[0x0][0x22c] ;  /* 0x00008b00ff687b82 */ /* 0x000ee20000000800 */
[----:B--2---:R-:W-:-:S04]  /*a4b00*/  IMAD.WIDE R82, R0, 0x4, R4 ;  /* 0x0000000400527825 */ /* 0x004fc800078e0204 */
[C---:B------:R-:W-:Y:S02]  /*a4b10*/  IMAD.IADD R0, R102.reuse, 0x1, R106 ;  /* 0x0000000166007824 */ /* 0x040fe400078e026a */
[C---:B------:R-:W-:Y:S01]  /*a4b20*/  IMAD.WIDE R100, R102.reuse, 0x4, R2 ;  /* 0x0000000466647825 */ /* 0x040fe200078e0202 */
[----:B------:R2:W-:Y:S01]  /*a4b30*/  @P3 STG.E desc[UR60][R82.64], R247 ;  /* 0x000000f752003986 */ /* 0x0005e2000c10193c */
[----:B------:R-:W3:Y:S02]  /*a4b40*/  LDC R106, c[0x0][0x248] ;  /* 0x00009200ff6a7b82 */ /* 0x000ee40000000800 */
[----:B------:R-:W-:Y:S01]  /*a4b50*/  IMAD.WIDE R102, R102, 0x4, R4 ;  /* 0x0000000466667825 */ /* 0x000fe200078e0204 */
[----:B------:R-:W-:Y:S01]  /*a4b60*/  ISETP.GE.AND P3, PT, R8, R28, PT ;  /* 0x0000001c0800720c */ /* 0x000fe20003f66270 */
[----:B------:R-:W-:Y:S04]  /*a4b70*/  @P4 STG.E desc[UR60][R100.64], R246 ;  /* 0x000000f664004986 */ /* 0x000fe8000c10193c */
[----:B------:R-:W3:Y:S04]  /*a4b80*/  LDL.LU R28, [R1+0x2e40] ;  /* 0x002e4000011c7983 */ /* 0x000ee80000300800 */
[----:B------:R1:W-:Y:S01]  /*a4b90*/  @P2 STG.E desc[UR60][R102.64], R231 ;  /* 0x000000e766002986 */ /* 0x0003e2000c10193c */
[----:B------:R-:W-:Y:S01]  /*a4ba0*/  ISETP.LT.AND P2, PT, R9, R80, !P1 ;  /* 0x000000500900720c */ /* 0x000fe20004f41270 */
[----:B--2---:R-:W-:-:S02]  /*a4bb0*/  IMAD.WIDE R82, R0, 0x4, R2 ;  /* 0x0000000400527825 */ /* 0x004fc400078e0202 */
[----:B------:R-:W2:Y:S01]  /*a4bc0*/  LDL.LU R247, [R1+0x1f0] ;  /* 0x0001f00001f77983 */ /* 0x000ea20000300800 */
[----:B------:R-:W-:-:S04]  /*a4bd0*/  IADD3 R8, R6, 0x198, RZ ;  /* 0x0000019806087810 */ /* 0x000fc80007ffe0ff */
[----:B-1----:R-:W-:Y:S01]  /*a4be0*/  ISETP.GE.AND P1, PT, R8, R11, PT ;  /* 0x0000000b0800720c */ /* 0x002fe20003f26270 */
[----:B------:R-:W2:Y:S01]  /*a4bf0*/  LDL.LU R231, [R1+0x1c0] ;  /* 0x0001c00001e77983 */ /* 0x000ea20000300800 */
[----:B------:R-:W-:Y:S01]  /*a4c00*/  VIADD R8, R6, 0x199 ;  /* 0x0000019906087836 */ /* 0x000fe20000000000 */
[-C--:B------:R-:W-:Y:S01]  /*a4c10*/  ISETP.LT.AND P4, PT, R7, R80.reuse, !P3 ;  /* 0x000000500700720c */ /* 0x080fe20005f81270 */
[----:B------:R-:W-:Y:S01]  /*a4c20*/  IMAD.IADD R102, R0, 0x1, R81 ;  /* 0x0000000100667824 */ /* 0x000fe200078e0251 */
[----:B------:R-:W-:Y:S01]  /*a4c30*/  ISETP.LT.AND P3, PT, R9, R80, !P3 ;  /* 0x000000500900720c */ /* 0x000fe20005f61270 */
[----:B------:R-:W1:Y:S02]  /*a4c40*/  LDC R11, c[0x0][0x248] ;  /* 0x00009200ff0b7b82 */ /* 0x000e640000000800 */
[----:B------:R-:W-:-:S06]  /*a4c50*/  IMAD.WIDE R100, R102, 0x4, R2 ;  /* 0x0000000466647825 */ /* 0x000fcc00078e0202 */
[----:B------:R-:W2:Y:S01]  /*a4c60*/  LDC R81, c[0x0][0x22c] ;  /* 0x00008b00ff517b82 */ /* 0x000ea20000000800 */
[----:B------:R1:W-:Y:S02]  /*a4c70*/  @P6 STG.E desc[UR60][R82.64], R250 ;  /* 0x000000fa52006986 */ /* 0x0003e4000c10193c */
[----:B-1----:R-:W-:-:S05]  /*a4c80*/  IMAD.WIDE R82, R0, 0x4, R4 ;  /* 0x0000000400527825 */ /* 0x002fca00078e0204 */
[----:B------:R1:W-:Y:S01]  /*a4c90*/  @P2 STG.E desc[UR60][R82.64], R248 ;  /* 0x000000f852002986 */ /* 0x0003e2000c10193c */
[----:B------:R-:W-:-:S03]  /*a4ca0*/  ISETP.GE.AND P2, PT, R8, R16, PT ;  /* 0x000000100800720c */ /* 0x000fc60003f46270 */
[----:B------:R-:W2:Y:S04]  /*a4cb0*/  LDL.LU R16, [R1+0x2e3c] ;  /* 0x002e3c0001107983 */ /* 0x000ea80000300800 */
[----:B------:R-:W2:Y:S04]  /*a4cc0*/  LDL.LU R250, [R1+0x1a0] ;  /* 0x0001a00001fa7983 */ /* 0x000ea80000300800 */
[----:B-1----:R-:W2:Y:S01]  /*a4cd0*/  LDL.LU R248, [R1+0x190] ;  /* 0x0001900001f87983 */ /* 0x002ea20000300800 */
[C---:B------:R-:W-:Y:S01]  /*a4ce0*/  IADD3 R0, R102.reuse, R105, RZ ;  /* 0x0000006966007210 */ /* 0x040fe20007ffe0ff */
[----:B------:R-:W-:Y:S01]  /*a4cf0*/  IMAD.WIDE R102, R102, 0x4, R4 ;  /* 0x0000000466667825 */ /* 0x000fe200078e0204 */
[-C--:B------:R-:W-:Y:S01]  /*a4d00*/  ISETP.LT.AND P6, PT, R7, R80.reuse, !P1 ;  /* 0x000000500700720c */ /* 0x080fe20004fc1270 */
[----:B------:R1:W-:Y:S01]  /*a4d10*/  @P4 STG.E desc[UR60][R100.64], R251 ;  /* 0x000000fb64004986 */ /* 0x0003e2000c10193c */
[----:B------:R-:W2:Y:S03]  /*a4d20*/  LDC R105, c[0x0][0x248] ;  /* 0x00009200ff697b82 */ /* 0x000ea60000000800 */
[----:B----4-:R4:W-:Y:S04]  /*a4d30*/  @P3 STG.E desc[UR60][R102.64], R249 ;  /* 0x000000f966003986 */ /* 0x0109e8000c10193c */
[----:B-1----:R-:W2:Y:S04]  /*a4d40*/  LDL.LU R251, [R1+0x1f4] ;  /* 0x0001f40001fb7983 */ /* 0x002ea80000300800 */
[----:B----4-:R-:W4:Y:S01]  /*a4d50*/  LDL.LU R249, [R1+0x1c4] ;  /* 0x0001c40001f97983 */ /* 0x010f220000300800 */
[----:B------:R-:W-:Y:S01]  /*a4d60*/  ISETP.LT.AND P3, PT, R9, R80, !P1 ;  /* 0x000000500900720c */ /* 0x000fe20004f61270 */
[----:B------:R-:W-:-:S04]  /*a4d70*/  IMAD.WIDE R82, R0, 0x4, R2 ;  /* 0x0000000400527825 */ /* 0x000fc800078e0202 */
[----:B------:R-:W-:Y:S01]  /*a4d80*/  VIADD R8, R6, 0x19a ;  /* 0x0000019a06087836 */ /* 0x000fe20000000000 */
[-C--:B------:R-:W-:Y:S02]  /*a4d90*/  ISETP.LT.AND P4, PT, R7, R80.reuse, !P2 ;  /* 0x000000500700720c */ /* 0x080fe40005781270 */
[----:B------:R-:W-:Y:S02]  /*a4da0*/  ISETP.LT.AND P2, PT, R9, R80, !P2 ;  /* 0x000000500900720c */ /* 0x000fe40005741270 */
[----:B---3--:R-:W-:Y:S02]  /*a4db0*/  ISETP.GE.AND P1, PT, R8, R104, PT ;  /* 0x000000680800720c */ /* 0x008fe40003f26270 */
[----:B------:R-:W-:Y:S01]  /*a4dc0*/  IADD3 R8, R6, 0x19b, RZ ;  /* 0x0000019b06087810 */ /* 0x000fe20007ffe0ff */
[----:B------:R-:W-:Y:S01]  /*a4dd0*/  IMAD.IADD R102, R0, 0x1, R11 ;  /* 0x0000000100667824 */ /* 0x000fe200078e020b */
[----:B------:R-:W1:Y:S03]  /*a4de0*/  LDC R104, c[0x0][0x248] ;  /* 0x00009200ff687b82 */ /* 0x000e660000000800 */
[----:B------:R-:W-:-:S05]  /*a4df0*/  IMAD.WIDE R100, R102, 0x4, R2 ;  /* 0x0000000466647825 */ /* 0x000fca00078e0202 */
[----:B------:R-:W3:Y:S01]  /*a4e00*/  LDC R11, c[0x0][0x22c] ;  /* 0x00008b00ff0b7b82 */ /* 0x000ee20000000800 */
[----:B--2---:R2:W-:Y:S01]  /*a4e10*/  @P6 STG.E desc[UR60][R82.64], R247 ;  /* 0x000000f752006986 */ /* 0x0045e2000c10193c */
[----:B------:R-:W-:Y:S01]  /*a4e20*/  ISETP.LT.AND P6, PT, R7, R80, !P1 ;  /* 0x000000500700720c */ /* 0x000fe20004fc1270 */
[----:B--2---:R-:W-:-:S05]  /*a4e30*/  IMAD.WIDE R82, R0, 0x4, R4 ;  /* 0x0000000400527825 */ /* 0x004fca00078e0204 */
[----:B------:R2:W-:Y:S01]  /*a4e40*/  @P3 STG.E desc[UR60][R82.64], R231 ;  /* 0x000000e752003986 */ /* 0x0005e2000c10193c */
[----:B------:R-:W-:-:S03]  /*a4e50*/  ISETP.GE.AND P3, PT, R8, R17, PT ;  /* 0x000000110800720c */ /* 0x000fc60003f66270 */
[----:B------:R-:W3:Y:S01]  /*a4e60*/  LDL.LU R17, [R1+0x2e38] ;  /* 0x002e380001117983 */ /* 0x000ee20000300800 */
[----:B------:R-:W-:-:S03]  /*a4e70*/  IMAD.IADD R0, R102, 0x1, R106 ;  /* 0x0000000166007824 */ /* 0x000fc600078e026a */
        /* <DEDUP_REMOVED lines=15> */
[----:B------:R-:W2:Y:S01]  /*a4f70*/  LDC R81, c[0x0][0x248] ;  /* 0x00009200ff517b82 */ /* 0x000ea20000000800 */
[----:B------:R1:W-:Y:S02]  /*a4f80*/  @P6 STG.E desc[UR60][R82.64], R251 ;  /* 0x000000fb52006986 */ /* 0x0003e4000c10193c */
[----:B-1----:R-:W-:-:S06]  /*a4f90*/  IMAD.WIDE R82, R0, 0x4, R4 ;  /* 0x0000000400527825 */ /* 0x002fcc00078e0204 */
[----:B----4-:R1:W-:Y:S01]  /*a4fa0*/  @P2 STG.E desc[UR60][R82.64], R249 ;  /* 0x000000f952002986 */ /* 0x0103e2000c10193c */
[----:B------:R-:W-:-:S03]  /*a4fb0*/  ISETP.GE.AND P2, PT, R8, R18, PT ;  /* 0x000000120800720c */ /* 0x000fc60003f46270 */
[----:B------:R-:W4:Y:S04]  /*a4fc0*/  LDL.LU R18, [R1+0x2e34] ;  /* 0x002e340001127983 */ /* 0x000f280000300800 */
[----:B------:R-:W4:Y:S04]  /*a4fd0*/  LDL.LU R250, [R1+0x1fc] ;  /* 0x0001fc0001fa7983 */ /* 0x000f280000300800 */
[----:B------:R-:W4:Y:S04]  /*a4fe0*/  LDL.LU R248, [R1+0x1cc] ;  /* 0x0001cc0001f87983 */ /* 0x000f280000300800 */
[----:B------:R-:W4:Y:S04]  /*a4ff0*/  LDL.LU R251, [R1+0x1ac] ;  /* 0x0001ac0001fb7983 */ /* 0x000f280000300800 */
[----:B-1----:R-:W4:Y:S01]  /*a5000*/  LDL.LU R249, [R1+0x19c] ;  /* 0x00019c0001f97983 */ /* 0x002f220000300800 */
[----:B------:R-:W-:-:S02]  /*a5010*/  ISETP.LT.AND P4, PT, R7, R80, !P3 ;  /* 0x000000500700720c */ /* 0x000fc40005f81270 */
[----:B------:R-:W-:Y:S02]  /*a5020*/  ISETP.LT.AND P3, PT, R9, R80, !P3 ;  /* 0x000000500900720c */ /* 0x000fe40005f61270 */
[----:B------:R-:W-:Y:S02]  /*a5030*/  IADD3 R102, R0, R104, RZ ;  /* 0x0000006800667210 */ /* 0x000fe40007ffe0ff */
[----:B------:R-:W-:Y:S01]  /*a5040*/  ISETP.LT.AND P6, PT, R7, R80, !P1 ;  /* 0x000000500700720c */ /* 0x000fe20004fc1270 */
[----:B------:R-:W1:Y:S02]  /*a5050*/  LDC R104, c[0x0][0x22c] ;  /* 0x00008b00ff687b82 */ /* 0x000e640000000800 */
[C---:B------:R-:W-:Y:S02]  /*a5060*/  IMAD.IADD R0, R102.reuse, 0x1, R105 ;  /* 0x0000000166007824 */ /* 0x040fe400078e0269 */
[----:B------:R-:W-:-:S04]  /*a5070*/  IMAD.WIDE R100, R102, 0x4, R2 ;  /* 0x0000000466647825 */ /* 0x000fc800078e0202 */
[----:B------:R-:W-:Y:S01]  /*a5080*/  IMAD.WIDE R102, R102, 0x4, R4 ;  /* 0x0000000466667825 */ /* 0x000fe200078e0204 */
[----:B------:R-:W-:Y:S01]  /*a5090*/  IADD3 R8, R6, 0x19e, RZ ;  /* 0x0000019e06087810 */ /* 0x000fe20007ffe0ff */
[----:B------:R-:W4:Y:S02]  /*a50a0*/  LDC R105, c[0x0][0x248] ;  /* 0x00009200ff697b82 */ /* 0x000f240000000800 */
[----:B------:R-:W-:Y:S01]  /*a50b0*/  IMAD.WIDE R82, R0, 0x4, R2 ;  /* 0x0000000400527825 */ /* 0x000fe200078e0202 */
[----:B---3--:R-:W-:Y:S01]  /*a50c0*/  @P4 STG.E desc[UR60][R100.64], R243 ;  /* 0x000000f364004986 */ /* 0x008fe2000c10193c */
[----:B------:R-:W-:-:S03]  /*a50d0*/  ISETP.LT.AND P4, PT, R7, R80, !P2 ;  /* 0x000000500700720c */ /* 0x000fc60005781270 */
[----:B------:R3:W-:Y:S01]  /*a50e0*/  @P3 STG.E desc[UR60][R102.64], R235 ;  /* 0x000000eb66003986 */ /* 0x0007e2000c10193c */
[CC--:B------:R-:W-:Y:S02]  /*a50f0*/  ISETP.LT.AND P3, PT, R9.reuse, R80.reuse, !P1 ;  /* 0x000000500900720c */ /* 0x0c0fe40004f61270 */
[-C--:B------:R-:W-:Y:S01]  /*a5100*/  ISETP.LT.AND P2, PT, R9, R80.reuse, !P2 ;  /* 0x000000500900720c */ /* 0x080fe20005741270 */
[----:B--2---:R2:W-:Y:S01]  /*a5110*/  @P6 STG.E desc[UR60][R82.64], R229 ;  /* 0x000000e552006986 */ /* 0x0045e2000c10193c */
[----:B------:R-:W-:Y:S02]  /*a5120*/  ISETP.GE.AND P1, PT, R8, R11, PT ;  /* 0x0000000b0800720c */ /* 0x000fe40003f26270 */
[----:B------:R-:W1:Y:S01]  /*a5130*/  LDC R11, c[0x0][0x248] ;  /* 0x00009200ff0b7b82 */ /* 0x000e620000000800 */
[----:B---3--:R-:W-:Y:S01]  /*a5140*/  IMAD.IADD R102, R0, 0x1, R81 ;  /* 0x0000000100667824 */ /* 0x008fe200078e0251 */
[----:B------:R-:W-:Y:S01]  /*a5150*/  ISETP.LT.AND P6, PT, R7, R80, !P1 ;  /* 0x000000500700720c */ /* 0x000fe20004fc1270 */
[----:B------:R-:W-:-:S05]  /*a5160*/  VIADD R8, R6, 0x19f ;  /* 0x0000019f06087836 */ /* 0x000fca0000000000 */
[----:B------:R-:W3:Y:S01]  /*a5170*/  LDC R81, c[0x0][0x22c] ;  /* 0x00008b00ff517b82 */ /* 0x000ee20000000800 */
[----:B--2---:R-:W-:Y:S01]  /*a5180*/  IMAD.WIDE R82, R0, 0x4, R4 ;  /* 0x0000000400527825 */ /* 0x004fe200078e0204 */
[----:B------:R-:W-:-:S03]  /*a5190*/  IADD3 R0, R102, R106, RZ ;  /* 0x0000006a66007210 */ /* 0x000fc60007ffe0ff */
[C---:B------:R-:W-:Y:S01]  /*a51a0*/  IMAD.WIDE R100, R102.reuse, 0x4, R2 ;  /* 0x0000000466647825 */ /* 0x040fe200078e0202 */
[----:B------:R2:W-:Y:S02]  /*a51b0*/  @P3 STG.E desc[UR60][R82.64], R247 ;  /* 0x000000f752003986 */ /* 0x0005e4000c10193c */
[----:B------:R-:W3:Y:S01]  /*a51c0*/  LDC R106, c[0x0][0x248] ;  /* 0x00009200ff6a7b82 */ /* 0x000ee20000000800 */
[----:B------:R-:W-:Y:S01]  /*a51d0*/  IMAD.WIDE R102, R102, 0x4, R4 ;  /* 0x0000000466667825 */ /* 0x000fe200078e0204 */
[----:B------:R-:W-:Y:S01]  /*a51e0*/  ISETP.GE.AND P3, PT, R8, R19, PT ;  /* 0x000000130800720c */ /* 0x000fe20003f66270 */
        /* <DEDUP_REMOVED lines=9> */
[----:B------:R-:W-:Y:S02]  /*a5280*/  ISETP.GE.AND P1, PT, R8, R104, PT ;  /* 0x000000680800720c */ /* 0x000fe40003f26270 */
[----:B------:R-:W-:Y:S01]  /*a5290*/  IADD3 R8, R6, 0x1a1, RZ ;  /* 0x000001a106087810 */ /* 0x000fe20007ffe0ff */
[----:B------:R-:W-:Y:S01]  /*a52a0*/  IMAD.IADD R102, R0, 0x1, R11 ;  /* 0x0000000100667824 */ /* 0x000fe200078e020b */
[----:B------:R-:W-:Y:S01]  /*a52b0*/  ISETP.LT.AND P3, PT, R9, R80, !P3 ;  /* 0x000000500900720c */ /* 0x000fe20005f61270 */
[----:B------:R-:W1:Y:S02]  /*a52c0*/  LDC R104, c[0x0][0x248] ;  /* 0x00009200ff687b82 */ /* 0x000e640000000800 */
[----:B------:R-:W-:-:S06]  /*a52d0*/  IMAD.WIDE R100, R102, 0x4, R2 ;  /* 0x0000000466647825 */ /* 0x000fcc00078e0202 */
[----:B------:R-:W2:Y:S01]  /*a52e0*/  LDC R11, c[0x0][0x22c] ;  /* 0x00008b00ff0b7b82 */ /* 0x000ea20000000800 */
[----:B----4-:R4:W-:Y:S02]  /*a52f0*/  @P6 STG.E desc[UR60][R82.64], R250 ;  /* 0x000000fa52006986 */ /* 0x0109e4000c10193c */
[----:B----4-:R-:W-:-:S05]  /*a5300*/  IMAD.WIDE R82, R0, 0x4, R4 ;  /* 0x0000000400527825 */ /* 0x010fca00078e0204 */
[----:B------:R4:W-:Y:S01]  /*a5310*/  @P2 STG.E desc[UR60][R82.64], R248 ;  /* 0x000000f852002986 */ /* 0x0009e2000c10193c */
[----:B------:R-:W-:-:S03]  /*a5320*/  ISETP.GE.AND P2, PT, R8, R20, PT ;  /* 0x000000140800720c */ /* 0x000fc60003f46270 */
[----:B------:R-:W2:Y:S04]  /*a5330*/  LDL.LU R20, [R1+0x2e2c] ;  /* 0x002e2c0001147983 */ /* 0x000ea80000300800 */
[----:B------:R-:W2:Y:S04]  /*a5340*/  LDL.LU R250, [R1+0x160] ;  /* 0x0001600001fa7983 */ /* 0x000ea80000300800 */
[----:B----4-:R-:W4:Y:S01]  /*a5350*/  LDL.LU R248, [R1+0x150] ;  /* 0x0001500001f87983 */ /* 0x010f220000300800 */
[C---:B------:R-:W-:Y:S02]  /*a5360*/  IMAD.IADD R0, R102.reuse, 0x1, R105 ;  /* 0x0000000166007824 */ /* 0x040fe400078e0269 */
        /* <DEDUP_REMOVED lines=8> */
[----:B------:R-:W-:-:S04]  /*a53f0*/  IMAD.WIDE R82, R0, 0x4, R2 ;  /* 0x0000000400527825 */ /* 0x000fc800078e0202 */
[----:B------:R-:W-:Y:S01]  /*a5400*/  VIADD R8, R6, 0x1a2 ;  /* 0x000001a206087836 */ /* 0x000fe20000000000 */
[----:B------:R-:W-:-:S04]  /*a5410*/  ISETP.LT.AND P4, PT, R7, R80, !P2 ;  /* 0x000000500700720c */ /* 0x000fc80005781270 */
[----:B---3--:R-:W-:Y:S01]  /*a5420*/  ISETP.GE.AND P1, PT, R8, R81, PT ;  /* 0x000000510800720c */ /* 0x008fe20003f26270 */
[----:B------:R-:W-:Y:S01]  /*a5430*/  VIADD R8, R6, 0x1a3 ;  /* 0x000001a306087836 */ /* 0x000fe20000000000 */
[----:B------:R-:W1:Y:S01]  /*a5440*/  LDC R81, c[0x0][0x248] ;  /* 0x00009200ff517b82 */ /* 0x000e620000000800 */
[----:B------:R-:W-:Y:S02]  /*a5450*/  ISETP.LT.AND P2, PT, R9, R80, !P2 ;  /* 0x000000500900720c */ /* 0x000fe40005741270 */
[----:B------:R-:W-:-:S05]  /*a5460*/  IADD3 R102, R0, R104, RZ ;  /* 0x0000006800667210 */ /* 0x000fca0007ffe0ff */
[----:B------:R-:W-:Y:S01]  /*a5470*/  IMAD.WIDE R100, R102, 0x4, R2 ;  /* 0x0000000466647825 */ /* 0x000fe200078e0202 */
        /* <DEDUP_REMOVED lines=9> */
[----:B------:R-:W-:-:S03]  /*a5510*/  IMAD.WIDE R102, R102, 0x4, R4 ;  /* 0x0000000466667825 */ /* 0x000fc600078e0204 */
[----:B------:R-:W3:Y:S01]  /*a5520*/  LDL.LU R243, [R1+0x154] ;  /* 0x0001540001f37983 */ /* 0x000ee20000300800 */
[----:B--2---:R-:W-:-:S03]  /*a5530*/  IMAD.WIDE R82, R0, 0x4, R2 ;  /* 0x0000000400527825 */ /* 0x004fc600078e0202 */
[----:B------:R-:W2:Y:S04]  /*a5540*/  LDL.LU R235, [R1+0x188] ;  /* 0x0001880001eb7983 */ /* 0x000ea80000300800 */
[----:B------:R-:W2:Y:S04]  /*a5550*/  LDL.LU R229, [R1+0x178] ;  /* 0x0001780001e57983 */ /* 0x000ea80000300800 */
[----:B------:R-:W2:Y:S04]  /*a5560*/  LDL.LU R246, [R1+0x168] ;  /* 0x0001680001f67983 */ /* 0x000ea80000300800 */
[----:B------:R-:W2:Y:S04]  /*a5570*/  LDL.LU R247, [R1+0x158] ;  /* 0x0001580001f77983 */ /* 0x000ea80000300800 */
[----:B------:R-:W-:Y:S04]  /*a5580*/  @P4 STG.E desc[UR60][R100.64], R250 ;  /* 0x000000fa64004986 */ /* 0x000fe8000c10193c */
[----:B----4-:R1:W-:Y:S01]  /*a5590*/  @P2 STG.E desc[UR60][R102.64], R248 ;  /* 0x000000f866002986 */ /* 0x0103e2000c10193c */
[----:B------:R-:W-:Y:S01]  /*a55a0*/  ISETP.LT.AND P2, PT, R9, R80, !P1 ;  /* 0x000000500900720c */ /* 0x000fe20004f41270 */
[----:B-1----:R-:W-:-:S02]  /*a55b0*/  IMAD.IADD R102, R0, 0x1, R81 ;  /* 0x0000000100667824 */ /* 0x002fc400078e0251 */
[----:B------:R-:W-:Y:S01]  /*a55c0*/  VIADD R81, R6, 0x1a5 ;  /* 0x000001a506517836 */ /* 0x000fe20000000000 */
[----:B------:R1:W-:Y:S02]  /*a55d0*/  @P6 STG.E desc[UR60][R82.64], R251 ;  /* 0x000000fb52006986 */ /* 0x0003e4000c10193c */
[----:B-1----:R-:W-:-:S07]  /*a55e0*/  IMAD.WIDE R82, R0, 0x4, R4 ;  /* 0x0000000400527825 */ /* 0x002fce00078e0204 */
[----:B------:R1:W-:Y:S01]  /*a55f0*/  @P2 STG.E desc[UR60][R82.64], R249 ;  /* 0x000000f952002986 */ /* 0x0003e2000c10193c */
[----:B------:R-:W-:Y:S02]  /*a5600*/  ISETP.GE.AND P2, PT, R81, R22, PT ;  /* 0x000000165100720c */ /* 0x000fe40003f46270 */
[----:B------:R-:W-:Y:S01]  /*a5610*/  IADD3 R8, R6, 0x1a4, RZ ;  /* 0x000001a406087810 */ /* 0x000fe20007ffe0ff */
[----:B------:R-:W4:Y:S01]  /*a5620*/  LDL.LU R22, [R1+0x2e24] ;  /* 0x002e240001167983 */ /* 0x000f220000300800 */
[----:B------:R-:W-:Y:S01]  /*a5630*/  ISETP.LT.AND P4, PT, R7, R80, !P3 ;  /* 0x000000500700720c */ /* 0x000fe20005f81270 */
[C---:B------:R-:W-:Y:S01]  /*a5640*/  IMAD.WIDE R100, R102.reuse, 0x4, R2 ;  /* 0x0000000466647825 */ /* 0x040fe200078e0202 */
[----:B------:R-:W-:Y:S01]  /*a5650*/  IADD3 R0, R102, R105, RZ ;  /* 0x0000006966007210 */ /* 0x000fe20007ffe0ff */
[----:B------:R-:W4:Y:S01]  /*a5660*/  LDL.LU R248, [R1+0x18c] ;  /* 0x00018c0001f87983 */ /* 0x000f220000300800 */
[----:B------:R-:W4:Y:S03]  /*a5670*/  LDC R81, c[0x0][0x22c] ;  /* 0x00008b00ff517b82 */ /* 0x000f260000000800 */
[----:B------:R-:W4:Y:S01]  /*a5680*/  LDL.LU R231, [R1+0x17c] ;  /* 0x00017c0001e77983 */ /* 0x000f220000300800 */
[----:B------:R-:W-:-:S02]  /*a5690*/  ISETP.GE.AND P1, PT, R8, R11, PT ;  /* 0x0000000b0800720c */ /* 0x000fc40003f26270 */
[-C--:B------:R-:W-:Y:S01]  /*a56a0*/  ISETP.LT.AND P3, PT, R9, R80.reuse, !P3 ;  /* 0x000000500900720c */ /* 0x080fe20005f61270 */
[----:B------:R-:W-:Y:S01]  /*a56b0*/  IMAD.WIDE R102, R102, 0x4, R4 ;  /* 0x0000000466667825 */ /* 0x000fe200078e0204 */
[----:B------:R-:W3:Y:S01]  /*a56c0*/  LDC R8, c[0x0][0x248] ;  /* 0x00009200ff087b82 */ /* 0x000ee20000000800 */
[----:B------:R-:W-:Y:S01]  /*a56d0*/  ISETP.LT.AND P6, PT, R7, R80, !P1 ;  /* 0x000000500700720c */ /* 0x000fe20004fc1270 */
[----:B------:R-:W4:Y:S01]  /*a56e0*/  LDL.LU R250, [R1+0x16c] ;  /* 0x00016c0001fa7983 */ /* 0x000f220000300800 */
[----:B------:R-:W-:Y:S02]  /*a56f0*/  VIADD R105, R6, 0x1a6 ;  /* 0x000001a606697836 */ /* 0x000fe40000000000 */
[----:B-1----:R-:W-:Y:S01]  /*a5700*/  IMAD.WIDE R82, R0, 0x4, R2 ;  /* 0x0000000400527825 */ /* 0x002fe200078e0202 */
[----:B------:R-:W4:Y:S02]  /*a5710*/  LDL.LU R251, [R1+0x15c] ;  /* 0x00015c0001fb7983 */ /* 0x000f240000300800 */
[----:B------:R-:W1:Y:S01]  /*a5720*/  LDC R11, c[0x0][0x248] ;  /* 0x00009200ff0b7b82 */ /* 0x000e620000000800 */
[----:B------:R-:W-:Y:S01]  /*a5730*/  VIADD R106, R6, 0x1a9 ;  /* 0x000001a9066a7836 */ /* 0x000fe20000000000 */
[----:B------:R-:W4:Y:S01]  /*a5740*/  LDL.LU R249, [R1+0x110] ;  /* 0x0001100001f97983 */ /* 0x000f220000300800 */
[----:B---3--:R-:W-:-:S05]  /*a5750*/  IMAD.IADD R107, R0, 0x1, R8 ;  /* 0x00000001006b7824 */ /* 0x008fca00078e0208 */
[----:B------:R-:W3:Y:S01]  /*a5760*/  LDC R8, c[0x0][0x22c] ;  /* 0x00008b00ff087b82 */ /* 0x000ee20000000800 */
[----:B------:R1:W-:Y:S01]  /*a5770*/  @P4 STG.E desc[UR60][R100.64], R242 ;  /* 0x000000f264004986 */ /* 0x0003e2000c10193c */
[----:B------:R-:W-:-:S03]  /*a5780*/  ISETP.LT.AND P4, PT, R7, R80, !P2 ;  /* 0x000000500700720c */ /* 0x000fc60005781270 */
[----:B------:R1:W-:Y:S01]  /*a5790*/  @P3 STG.E desc[UR60][R102.64], R243 ;  /* 0x000000f366003986 */ /* 0x0003e2000c10193c */
[CC--:B------:R-:W-:Y:S02]  /*a57a0*/  ISETP.LT.AND P3, PT, R9.reuse, R80.reuse, !P1 ;  /* 0x000000500900720c */ /* 0x0c0fe40004f61270 */
[----:B------:R-:W-:Y:S01]  /*a57b0*/  ISETP.LT.AND P2, PT, R9, R80, !P2 ;  /* 0x000000500900720c */ /* 0x000fe20005741270 */
[----:B--2---:R2:W-:Y:S01]  /*a57c0*/  @P6 STG.E desc[UR60][R82.64], R235 ;  /* 0x000000eb52006986 */ /* 0x0045e2000c10193c */
[----:B------:R-:W-:Y:S01]  /*a57d0*/  ISETP.GE.AND P1, PT, R105, R104, PT ;  /* 0x000000686900720c */ /* 0x000fe20003f26270 */
[C---:B-1----:R-:W-:Y:S01]  /*a57e0*/  IMAD.IADD R11, R107.reuse, 0x1, R11 ;  /* 0x000000016b0b7824 */ /* 0x042fe200078e020b */
[----:B------:R-:W1:Y:S01]  /*a57f0*/  LDC R105, c[0x0][0x248] ;  /* 0x00009200ff697b82 */ /* 0x000e620000000800 */
[----:B------:R-:W-:Y:S01]  /*a5800*/  IMAD.WIDE R100, R107, 0x4, R2 ;  /* 0x000000046b647825 */ /* 0x000fe200078e0202 */
[----:B------:R-:W-:-:S03]  /*a5810*/  ISETP.LT.AND P6, PT, R7, R80, !P1 ;  /* 0x000000500700720c */ /* 0x000fc60004fc1270 */
[----:B------:R-:W-:-:S03]  /*a5820*/  IMAD.WIDE R102, R107, 0x4, R4 ;  /* 0x000000046b667825 */ /* 0x000fc600078e0204 */
[----:B------:R-:W3:Y:S01]  /*a5830*/  LDC R104, c[0x0][0x248] ;  /* 0x00009200ff687b82 */ /* 0x000ee20000000800 */
[----:B--2---:R-:W-:-:S05]  /*a5840*/  IMAD.WIDE R82, R0, 0x4, R4 ;  /* 0x0000000400527825 */ /* 0x004fca00078e0204 */
[----:B------:R2:W-:Y:S04]  /*a5850*/  @P3 STG.E desc[UR60][R82.64], R229 ;  /* 0x000000e552003986 */ /* 0x0005e8000c10193c */
[----:B------:R-:W-:Y:S04]  /*a5860*/  @P4 STG.E desc[UR60][R100.64], R246 ;  /* 0x000000f664004986 */ /* 0x000fe8000c10193c */
[----:B------:R-:W-:Y:S01]  /*a5870*/  @P2 STG.E desc[UR60][R102.64], R247 ;  /* 0x000000f766002986 */ /* 0x000fe2000c10193c */
[----:B------:R-:W-:Y:S01]  /*a5880*/  ISETP.LT.AND P2, PT, R9, R80, !P1 ;  /* 0x000000500900720c */ /* 0x000fe20004f41270 */
[----:B--2---:R-:W-:Y:S01]  /*a5890*/  IMAD.WIDE R82, R11, 0x4, R2 ;  /* 0x000000040b527825 */ /* 0x004fe200078e0202 */
[----:B------:R-:W-:-:S04]  /*a58a0*/  IADD3 R0, R6, 0x1a7, RZ ;  /* 0x000001a706007810 */ /* 0x000fc80007ffe0ff */
[----:B------:R-:W-:Y:S02]  /*a58b0*/  ISETP.GE.AND P3, PT, R0, R23, PT ;  /* 0x000000170000720c */ /* 0x000fe40003f66270 */
[----:B------:R-:W2:Y:S04]  /*a58c0*/  LDL.LU R23, [R1+0x2e20] ;  /* 0x002e200001177983 */ /* 0x000ea80000300800 */
[----:B----4-:R4:W-:Y:S02]  /*a58d0*/  @P6 STG.E desc[UR60][R82.64], R248 ;  /* 0x000000f852006986 */ /* 0x0109e4000c10193c */
[----:B----4-:R-:W-:Y:S02]  /*a58e0*/  IMAD.WIDE R82, R11, 0x4, R4 ;  /* 0x000000040b527825 */ /* 0x010fe400078e0204 */
[----:B------:R-:W4:Y:S04]  /*a58f0*/  LDL.LU R248, [R1+0x114] ;  /* 0x0001140001f87983 */ /* 0x000f280000300800 */
[----:B------:R3:W-:Y:S01]  /*a5900*/  @P2 STG.E desc[UR60][R82.64], R231 ;  /* 0x000000e752002986 */ /* 0x0007e2000c10193c */
[----:B------:R-:W-:-:S03]  /*a5910*/  ISETP.GE.AND P2, PT, R106, R12, PT ;  /* 0x0000000c6a00720c */ /* 0x000fc60003f46270 */
[----:B------:R-:W2:Y:S01]  /*a5920*/  LDL.LU R12, [R1+0x2e1c] ;  /* 0x002e1c00010c7983 */ /* 0x000ea20000300800 */
[----:B------:R-:W-:Y:S01]  /*a5930*/  VIADD R0, R6, 0x1a8 ;  /* 0x000001a806007836 */ /* 0x000fe20000000000 */
[-C--:B------:R-:W-:Y:S02]  /*a5940*/  ISETP.LT.AND P4, PT, R7, R80.reuse, !P3 ;  /* 0x000000500700720c */ /* 0x080fe40005f81270 */
[-C--:B------:R-:W-:Y:S02]  /*a5950*/  ISETP.LT.AND P3, PT, R9, R80.reuse, !P3 ;  /* 0x000000500900720c */ /* 0x080fe40005f61270 */
[----:B-1----:R-:W-:Y:S02]  /*a5960*/  IADD3 R105, R11, R105, RZ ;  /* 0x000000690b697210 */ /* 0x002fe40007ffe0ff */
[----:B------:R-:W-:Y:S01]  /*a5970*/  ISETP.GE.AND P1, PT, R0, R81, PT ;  /* 0x000000510000720c */ /* 0x000fe20003f26270 */
[----:B------:R-:W-:Y:S01]  /*a5980*/  VIADD R106, R6, 0x1ab ;  /* 0x000001ab066a7836 */ /* 0x000fe20000000000 */
[----:B------:R-:W1:Y:S01]  /*a5990*/  LDC R81, c[0x0][0x248] ;  /* 0x00009200ff517b82 */ /* 0x000e620000000800 */
[----:B------:R-:W-:Y:S01]  /*a59a0*/  IMAD.WIDE R100, R105, 0x4, R2 ;  /* 0x0000000469647825 */ /* 0x000fe200078e0202 */
[----:B------:R-:W-:-:S03]  /*a59b0*/  ISETP.LT.AND P6, PT, R7, R80, !P1 ;  /* 0x000000500700720c */ /* 0x000fc60004fc1270 */
[C---:B------:R-:W-:Y:S01]  /*a59c0*/  IMAD.WIDE R102, R105.reuse, 0x4, R4 ;  /* 0x0000000469667825 */ /* 0x040fe200078e0204 */
[----:B------:R-:W-:Y:S02]  /*a59d0*/  @P4 STG.E desc[UR60][R100.64], R250 ;  /* 0x000000fa64004986 */ /* 0x000fe4000c10193c */
[----:B------:R-:W1:Y:S01]  /*a59e0*/  LDC R0, c[0x0][0x248] ;  /* 0x00009200ff007b82 */ /* 0x000e620000000800 */
[----:B---3--:R-:W-:Y:S01]  /*a59f0*/  IMAD.IADD R11, R105, 0x1, R104 ;  /* 0x00000001690b7824 */ /* 0x008fe200078e0268 */
[----:B------:R3:W-:Y:S01]  /*a5a00*/  @P3 STG.E desc[UR60][R102.64], R251 ;  /* 0x000000fb66003986 */ /* 0x0007e2000c10193c */
[-C--:B------:R-:W-:Y:S02]  /*a5a10*/  ISETP.LT.AND P3, PT, R9, R80.reuse, !P1 ;  /* 0x000000500900720c */ /* 0x080fe40004f61270 */
[----:B------:R-:W-:Y:S01]  /*a5a20*/  IMAD.WIDE R82, R11, 0x4, R2 ;  /* 0x000000040b527825 */ /* 0x000fe200078e0202 */
[----:B------:R-:W-:Y:S02]  /*a5a30*/  IADD3 R107, R6, 0x1aa, RZ ;  /* 0x000001aa066b7810 */ /* 0x000fe40007ffe0ff */
[----:B------:R-:W-:Y:S01]  /*a5a40*/  ISETP.LT.AND P4, PT, R7, R80, !P2 ;  /* 0x000000500700720c */ /* 0x000fe20005781270 */
[----:B------:R-:W4:Y:S01]  /*a5a50*/  LDC R105, c[0x0][0x22c] ;  /* 0x00008b00ff697b82 */ /* 0x000f220000000800 */
[----:B------:R3:W-:Y:S04]  /*a5a60*/  @P6 STG.E desc[UR60][R82.64], R249 ;  /* 0x000000f952006986 */ /* 0x0007e8000c10193c */
[----:B---3--:R-:W3:Y:S03]  /*a5a70*/  LDL.LU R251, [R1+0x118] ;  /* 0x0001180001fb7983 */ /* 0x008ee60000300800 */
[----:B------:R-:W3:Y:S01]  /*a5a80*/  LDC R104, c[0x0][0x248] ;  /* 0x00009200ff687b82 */ /* 0x000ee20000000800 */
[----:B------:R-:W-:-:S05]  /*a5a90*/  IMAD.WIDE R82, R11, 0x4, R4 ;  /* 0x000000040b527825 */ /* 0x000fca00078e0204 */
[----:B--2---:R2:W-:Y:S01]  /*a5aa0*/  @P3 STG.E desc[UR60][R82.64], R12 ;  /* 0x0000000c52003986 */ /* 0x0045e2000c10193c */
[----:B------:R-:W-:Y:S02]  /*a5ab0*/  ISETP.GE.AND P3, PT, R106, R13, PT ;  /* 0x0000000d6a00720c */ /* 0x000fe40003f66270 */
[----:B------:R-:W-:Y:S01]  /*a5ac0*/  ISETP.GE.AND P1, PT, R107, R8, PT ;  /* 0x000000086b00720c */ /* 0x000fe20003f26270 */
[----:B------:R-:W3:Y:S01]  /*a5ad0*/  LDL.LU R13, [R1+0x2e18] ;  /* 0x002e1800010d7983 */ /* 0x000ee20000300800 */
[----:B------:R-:W4:Y:S01]  /*a5ae0*/  LDC R8, c[0x0][0x248] ;  /* 0x00009200ff087b82 */ /* 0x000f220000000800 */
[-C--:B------:R-:W-:Y:S01]  /*a5af0*/  ISETP.LT.AND P2, PT, R9, R80.reuse, !P2 ;  /* 0x000000500900720c */ /* 0x080fe20005741270 */
[----:B-1----:R-:W-:Y:S01]  /*a5b00*/  IMAD.IADD R81, R11, 0x1, R81 ;  /* 0x000000010b517824 */ /* 0x002fe200078e0251 */
[----:B------:R-:W-:Y:S01]  /*a5b10*/  ISETP.LT.AND P6, PT, R7, R80, !P1 ;  /* 0x000000500700720c */ /* 0x000fe20004fc1270 */
[----:B------:R-:W3:Y:S02]  /*a5b20*/  LDL.LU R249, [R1+0x11c] ;  /* 0x00011c0001f97983 */ /* 0x000ee40000300800 */
[C---:B------:R-:W-:Y:S01]  /*a5b30*/  IMAD.WIDE R100, R81.reuse, 0x4, R2 ;  /* 0x0000000451647825 */ /* 0x040fe200078e0202 */
[C---:B------:R-:W-:Y:S01]  /*a5b40*/  IADD3 R11, R81.reuse, R0, RZ ;  /* 0x00000000510b7210 */ /* 0x040fe20007ffe0ff */
[----:B------:R-:W1:Y:S02]  /*a5b50*/  LDC R107, c[0x0][0x22c] ;  /* 0x00008b00ff6b7b82 */ /* 0x000e640000000800 */
[----:B------:R-:W-:Y:S01]  /*a5b60*/  IMAD.WIDE R102, R81, 0x4, R4 ;  /* 0x0000000451667825 */ /* 0x000fe200078e0204 */
[----:B------:R-:W-:Y:S04]  /*a5b70*/  @P4 STG.E desc[UR60][R100.64], R20 ;  /* 0x0000001464004986 */ /* 0x000fe8000c10193c */
[----:B------:R-:W-:Y:S01]  /*a5b80*/  @P2 STG.E desc[UR60][R102.64], R16 ;  /* 0x0000001066002986 */ /* 0x000fe2000c10193c */
[----:B------:R-:W-:Y:S01]  /*a5b90*/  ISETP.LT.AND P2, PT, R9, R80, !P1 ;  /* 0x000000500900720c */ /* 0x000fe20004f41270 */
[C---:B--2---:R-:W-:Y:S01]  /*a5ba0*/  IMAD.WIDE R82, R11.reuse, 0x4, R2 ;  /* 0x000000040b527825 */ /* 0x044fe200078e0202 */
[----:B------:R-:W2:Y:S04]  /*a5bb0*/  LDC R106, c[0x0][0x248] ;  /* 0x00009200ff6a7b82 */ /* 0x000ea80000000800 */
[----:B----4-:R4:W-:Y:S01]  /*a5bc0*/  @P6 STG.E desc[UR60][R82.64], R248 ;  /* 0x000000f852006986 */ /* 0x0109e2000c10193c */
[C---:B------:R-:W-:Y:S01]  /*a5bd0*/  IMAD.IADD R81, R11.reuse, 0x1, R8 ;  /* 0x000000010b517824 */ /* 0x040fe200078e0208 */
[----:B------:R-:W-:Y:S01]  /*a5be0*/  IADD3 R8, R6, 0x1ad, RZ ;  /* 0x000001ad06087810 */ /* 0x000fe20007ffe0ff */
[----:B----4-:R-:W-:-:S05]  /*a5bf0*/  IMAD.WIDE R82, R11, 0x4, R4 ;  /* 0x000000040b527825 */ /* 0x010fca00078e0204 */
[----:B---3--:R3:W-:Y:S01]  /*a5c00*/  @P2 STG.E desc[UR60][R82.64], R13 ;  /* 0x0000000d52002986 */ /* 0x0087e2000c10193c */
[----:B------:R-:W-:-:S03]  /*a5c10*/  ISETP.GE.AND P2, PT, R8, R14, PT ;  /* 0x0000000e0800720c */ /* 0x000fc60003f46270 */
[----:B------:R-:W4:Y:S01]  /*a5c20*/  LDL.LU R14, [R1+0x2e14] ;  /* 0x002e1400010e7983 */ /* 0x000f220000300800 */
[----:B------:R-:W-:Y:S01]  /*a5c30*/  VIADD R0, R6, 0x1ac ;  /* 0x000001ac06007836 */ /* 0x000fe20000000000 */
[----:B------:R-:W-:-:S04]  /*a5c40*/  ISETP.LT.AND P4, PT, R7, R80, !P3 ;  /* 0x000000500700720c */ /* 0x000fc80005f81270 */
[----:B------:R-:W-:Y:S02]  /*a5c50*/  ISETP.GE.AND P1, PT, R0, R105, PT ;  /* 0x000000690000720c */ /* 0x000fe40003f26270 */
[----:B------:R-:W1:Y:S01]  /*a5c60*/  LDC R0, c[0x0][0x248] ;  /* 0x00009200ff007b82 */ /* 0x000e620000000800 */
[-C--:B------:R-:W-:Y:S01]  /*a5c70*/  ISETP.LT.AND P3, PT, R9, R80.reuse, !P3 ;  /* 0x000000500900720c */ /* 0x080fe20005f61270 */
[----:B------:R-:W-:Y:S01]  /*a5c80*/  IMAD.WIDE R100, R81, 0x4, R2 ;  /* 0x0000000451647825 */ /* 0x000fe200078e0202 */
[----:B------:R-:W-:-:S03]  /*a5c90*/  ISETP.LT.AND P6, PT, R7, R80, !P1 ;  /* 0x000000500700720c */ /* 0x000fc60004fc1270 */
[C---:B------:R-:W-:Y:S01]  /*a5ca0*/  IMAD.WIDE R102, R81.reuse, 0x4, R4 ;  /* 0x0000000451667825 */ /* 0x040fe200078e0204 */
[----:B------:R1:W-:Y:S01]  /*a5cb0*/  @P4 STG.E desc[UR60][R100.64], R21 ;  /* 0x0000001564004986 */ /* 0x0003e2000c10193c */
[----:B---3--:R-:W3:Y:S02]  /*a5cc0*/  LDC R82, c[0x0][0x248] ;  /* 0x00009200ff527b82 */ /* 0x008ee40000000800 */
[----:B------:R-:W-:-:S04]  /*a5cd0*/  IMAD.IADD R11, R81, 0x1, R104 ;  /* 0x00000001510b7824 */ /* 0x000fc800078e0268 */
[----:B------:R-:W-:Y:S01]  /*a5ce0*/  @P3 STG.E desc[UR60][R102.64], R17 ;  /* 0x0000001166003986 */ /* 0x000fe2000c10193c */
[----:B------:R-:W-:Y:S01]  /*a5cf0*/  ISETP.LT.AND P3, PT, R9, R80, !P1 ;  /* 0x000000500900720c */ /* 0x000fe20004f61270 */
[C---:B------:R-:W-:Y:S01]  /*a5d00*/  IMAD.WIDE R12, R11.reuse, 0x4, R2 ;  /* 0x000000040b0c7825 */ /* 0x040fe200078e0202 */
[----:B------:R-:W3:Y:S04]  /*a5d10*/  LDC R81, c[0x0][0x22c] ;  /* 0x00008b00ff517b82 */ /* 0x000ee80000000800 */
[----:B------:R2:W-:Y:S01]  /*a5d20*/  @P6 STG.E desc[UR60][R12.64], R251 ;  /* 0x000000fb0c006986 */ /* 0x0005e2000c10193c */
[C---:B-1----:R-:W-:Y:S01]  /*a5d30*/  IADD3 R21, R11.reuse, R0, RZ ;  /* 0x000000000b157210 */ /* 0x042fe20007ffe0ff */
[----:B------:R-:W-:Y:S02]  /*a5d40*/  VIADD R0, R6, 0x1af ;  /* 0x000001af06007836 */ /* 0x000fe40000000000 */
[----:B------:R-:W1:Y:S01]  /*a5d50*/  LDC R83, c[0x0][0x22c] ;  /* 0x00008b00ff537b82 */ /* 0x000e620000000800 */
[----:B--2---:R-:W-:-:S05]  /*a5d60*/  IMAD.WIDE R12, R11, 0x4, R4 ;  /* 0x000000040b0c7825 */ /* 0x004fca00078e0204 */
[----:B----4-:R2:W-:Y:S01]  /*a5d70*/  @P3 STG.E desc[UR60][R12.64], R14 ;  /* 0x0000000e0c003986 */ /* 0x0105e2000c10193c */
[----:B------:R-:W-:-:S03]  /*a5d80*/  ISETP.GE.AND P3, PT, R0, R15, PT ;  /* 0x0000000f0000720c */ /* 0x000fc60003f66270 */
[----:B------:R-:W4:Y:S01]  /*a5d90*/  LDL.LU R15, [R1+0x2e10] ;  /* 0x002e1000010f7983 */ /* 0x000f220000300800 */
[----:B------:R-:W-:Y:S01]  /*a5da0*/  VIADD R8, R6, 0x1ae ;  /* 0x000001ae06087836 */ /* 0x000fe20000000000 */
[----:B------:R-:W-:-:S04]  /*a5db0*/  ISETP.LT.AND P4, PT, R7, R80, !P2 ;  /* 0x000000500700720c */ /* 0x000fc80005781270 */
[----:B------:R-:W-:Y:S02]  /*a5dc0*/  ISETP.GE.AND P1, PT, R8, R107, PT ;  /* 0x0000006b0800720c */ /* 0x000fe40003f26270 */
[----:B------:R-:W1:Y:S01]  /*a5dd0*/  LDC R8, c[0x0][0x248] ;  /* 0x00009200ff087b82 */ /* 0x000e620000000800 */
[-C--:B------:R-:W-:Y:S01]  /*a5de0*/  ISETP.LT.AND P2, PT, R9, R80.reuse, !P2 ;  /* 0x000000500900720c */ /* 0x080fe20005741270 */
[----:B------:R-:W-:Y:S01]  /*a5df0*/  IMAD.IADD R11, R21, 0x1, R106 ;  /* 0x00000001150b7824 */ /* 0x000fe200078e026a */
[----:B------:R-:W-:Y:S01]  /*a5e00*/  ISETP.LT.AND P6, PT, R7, R80, !P1 ;  /* 0x000000500700720c */ /* 0x000fe20004fc1270 */
[----:B------:R-:W-:-:S04]  /*a5e10*/  IMAD.WIDE R16, R21, 0x4, R2 ;  /* 0x0000000415107825 */ /* 0x000fc800078e0202 */
[----:B------:R-:W-:Y:S01]  /*a5e20*/  IMAD.WIDE R20, R21, 0x4, R4 ;  /* 0x0000000415147825 */ /* 0x000fe200078e0204 */
[----:B------:R1:W-:Y:S01]  /*a5e30*/  @P4 STG.E desc[UR60][R16.64], R22 ;  /* 0x0000001610004986 */ /* 0x0003e2000c10193c */
[----:B------:R-:W-:Y:S01]  /*a5e40*/  IADD3 R0, R6, 0x1b0, RZ ;  /* 0x000001b006007810 */ /* 0x000fe20007ffe0ff */
[----:B--2---:R-:W2:Y:S03]  /*a5e50*/  LDC R14, c[0x0][0x248] ;  /* 0x00009200ff0e7b82 */ /* 0x004ea60000000800 */
[----:B------:R-:W-:Y:S01]  /*a5e60*/  @P2 STG.E desc[UR60][R20.64], R18 ;  /* 0x0000001214002986 */ /* 0x000fe2000c10193c */
[-C--:B------:R-:W-:Y:S01]  /*a5e70*/  ISETP.LT.AND P2, PT, R9, R80.reuse, !P1 ;  /* 0x000000500900720c */ /* 0x080fe20004f41270 */
[----:B------:R-:W-:Y:S01]  /*a5e80*/  IMAD.WIDE R12, R11, 0x4, R2 ;  /* 0x000000040b0c7825 */ /* 0x000fe200078e0202 */
[----:B---3--:R-:W-:Y:S02]  /*a5e90*/  ISETP.GE.AND P1, PT, R0, R81, PT ;  /* 0x000000510000720c */ /* 0x008fe40003f26270 */
[----:B------:R-:W3:Y:S01]  /*a5ea0*/  LDC R0, c[0x0][0x248] ;  /* 0x00009200ff007b82 */ /* 0x000ee20000000800 */
[-C--:B------:R-:W-:Y:S01]  /*a5eb0*/  ISETP.LT.AND P4, PT, R7, R80.reuse, !P3 ;  /* 0x000000500700720c */ /* 0x080fe20005f81270 */
[----:B------:R1:W-:Y:S01]  /*a5ec0*/  @P6 STG.E desc[UR60][R12.64], R249 ;  /* 0x000000f90c006986 */ /* 0x0003e2000c10193c */
[----:B------:R-:W-:Y:S01]  /*a5ed0*/  ISETP.LT.AND P3, PT, R9, R80, !P3 ;  /* 0x000000500900720c */ /* 0x000fe20005f61270 */
[----:B-1----:R-:W-:-:S02]  /*a5ee0*/  IMAD.IADD R81, R11, 0x1, R8 ;  /* 0x000000010b517824 */ /* 0x002fc400078e0208 */
[----:B------:R-:W-:Y:S02]  /*a5ef0*/  VIADD R8, R6, 0x1b1 ;  /* 0x000001b106087836 */ /* 0x000fe40000000000 */
[----:B------:R-:W1:Y:S01]  /*a5f00*/  LDC R22, c[0x0][0x22c] ;  /* 0x00008b00ff167b82 */ /* 0x000e620000000800 */
[----:B------:R-:W-:Y:S01]  /*a5f10*/  IMAD.WIDE R12, R11, 0x4, R4 ;  /* 0x000000040b0c7825 */ /* 0x000fe200078e0204 */
[----:B------:R-:W-:-:S06]  /*a5f20*/  ISETP.LT.AND P6, PT, R7, R80, !P1 ;  /* 0x000000500700720c */ /* 0x000fcc0004fc1270 */
[----:B------:R-:W1:Y:S01]  /*a5f30*/  LDC R18, c[0x0][0x248] ;  /* 0x00009200ff127b82 */ /* 0x000e620000000800 */
[C---:B------:R-:W-:Y:S01]  /*a5f40*/  IMAD.WIDE R16, R81.reuse, 0x4, R2 ;  /* 0x0000000451107825 */ /* 0x040fe200078e0202 */
[----:B------:R-:W-:-:S03]  /*a5f50*/  IADD3 R11, R81, R82, RZ ;  /* 0x00000052510b7210 */ /* 0x000fc60007ffe0ff */
[----:B------:R-:W-:Y:S01]  /*a5f60*/  IMAD.WIDE R20, R81, 0x4, R4 ;  /* 0x0000000451147825 */ /* 0x000fe200078e0204 */
[----:B----4-:R4:W-:Y:S01]  /*a5f70*/  @P2 STG.E desc[UR60][R12.64], R15 ;  /* 0x0000000f0c002986 */ /* 0x0109e2000c10193c */
[----:B------:R-:W-:-:S03]  /*a5f80*/  ISETP.GE.AND P2, PT, R8, R29, PT ;  /* 0x0000001d0800720c */ /* 0x000fc60003f46270 */
[----:B------:R-:W2:Y:S04]  /*a5f90*/  LDL.LU R29, [R1+0x2e0c] ;  /* 0x002e0c00011d7983 */ /* 0x000ea80000300800 */
[----:B------:R3:W-:Y:S04]  /*a5fa0*/  @P4 STG.E desc[UR60][R16.64], R23 ;  /* 0x0000001710004986 */ /* 0x0007e8000c10193c */
[----:B------:R1:W-:Y:S01]  /*a5fb0*/  @P3 STG.E desc[UR60][R20.64], R19 ;  /* 0x0000001314003986 */ /* 0x0003e2000c10193c */
[----:B------:R-:W-:Y:S01]  /*a5fc0*/  ISETP.LT.AND P3, PT, R9, R80, !P1 ;  /* 0x000000500900720c */ /* 0x000fe20004f61270 */
[----:B----4-:R-:W-:-:S05]  /*a5fd0*/  IMAD.WIDE R12, R11, 0x4, R2 ;  /* 0x000000040b0c7825 */ /* 0x010fca00078e0202 */
[----:B------:R4:W-:Y:S01]  /*a5fe0*/  @P6 STG.E desc[UR60][R12.64], R28 ;  /* 0x0000001c0c006986 */ /* 0x0009e2000c10193c */
[----:B---3--:R-:W-:Y:S01]  /*a5ff0*/  IMAD.IADD R17, R11, 0x1, R0 ;  /* 0x000000010b117824 */ /* 0x008fe200078e0200 */
[C---:B------:R-:W-:Y:S01]  /*a6000*/  IADD3 R0, R6.reuse, 0x1b3, RZ ;  /* 0x000001b306007810 */ /* 0x040fe20007ffe0ff */
[C---:B------:R-:W-:Y:S01]  /*a6010*/  VIADD R8, R6.reuse, 0x1b2 ;  /* 0x000001b206087836 */ /* 0x040fe20000000000 */
[----:B------:R-:W-:Y:S01]  /*a6020*/  ISETP.LT.AND P4, PT, R7, R80, !P2 ;  /* 0x000000500700720c */ /* 0x000fe20005781270 */
[----:B-1----:R-:W-:Y:S01]  /*a6030*/  VIADD R19, R6, 0x1b4 ;  /* 0x000001b406137836 */ /* 0x002fe20000000000 */
[----:B------:R-:W1:Y:S01]  /*a6040*/  LDC R21, c[0x0][0x22c] ;  /* 0x00008b00ff157b82 */ /* 0x000e620000000800 */
[----:B----4-:R-:W-:-:S07]  /*a6050*/  IMAD.WIDE R12, R11, 0x4, R4 ;  /* 0x000000040b0c7825 */ /* 0x010fce00078e0204 */
[----:B------:R-:W3:Y:S01]  /*a6060*/  LDC R23, c[0x0][0x22c] ;  /* 0x00008b00ff177b82 */ /* 0x000ee20000000800 */
[----:B------:R4:W-:Y:S01]  /*a6070*/  @P3 STG.E desc[UR60][R12.64], R24 ;  /* 0x000000180c003986 */ /* 0x0009e2000c10193c */
[----:B------:R-:W-:-:S03]  /*a6080*/  ISETP.GE.AND P3, PT, R0, R30, PT ;  /* 0x0000001e0000720c */ /* 0x000fc60003f66270 */
[----:B------:R-:W3:Y:S01]  /*a6090*/  LDL.LU R30, [R1+0x2e08] ;  /* 0x002e0800011e7983 */ /* 0x000ee20000300800 */
[----:B------:R-:W-:Y:S02]  /*a60a0*/  ISETP.GE.AND P1, PT, R8, R83, PT ;  /* 0x000000530800720c */ /* 0x000fe40003f26270 */
[----:B------:R-:W1:Y:S01]  /*a60b0*/  LDC R20, c[0x0][0x248] ;  /* 0x00009200ff147b82 */ /* 0x000e620000000800 */
[----:B------:R-:W-:-:S07]  /*a60c0*/  ISETP.LT.AND P2, PT, R9, R80, !P2 ;  /* 0x000000500900720c */ /* 0x000fce0005741270 */
[----:B------:R-:W1:Y:S01]  /*a60d0*/  LDC R8, c[0x0][0x248] ;  /* 0x00009200ff087b82 */ /* 0x000e620000000800 */
[----:B--2---:R-:W-:Y:S01]  /*a60e0*/  IMAD.IADD R11, R17, 0x1, R14 ;  /* 0x00000001110b7824 */ /* 0x004fe200078e020e */
[----:B------:R-:W-:Y:S01]  /*a60f0*/  ISETP.LT.AND P6, PT, R7, R80, !P1 ;  /* 0x000000500700720c */ /* 0x000fe20004fc1270 */
[----:B------:R-:W-:-:S04]  /*a6100*/  IMAD.WIDE R14, R17, 0x4, R2 ;  /* 0x00000004110e7825 */ /* 0x000fc800078e0202 */
[----:B------:R-:W-:Y:S01]  /*a6110*/  IMAD.WIDE R16, R17, 0x4, R4 ;  /* 0x0000000411107825 */ /* 0x000fe200078e0204 */
[----:B------:R2:W-:Y:S01]  /*a6120*/  @P4 STG.E desc[UR60][R14.64], R36 ;  /* 0x000000240e004986 */ /* 0x0005e2000c10193c */
[----:B------:R-:W2:Y:S01]  /*a6130*/  LDC R0, c[0x0][0x248] ;  /* 0x00009200ff007b82 */ /* 0x000ea20000000800 */
[-C--:B------:R-:W-:Y:S02]  /*a6140*/  ISETP.LT.AND P4, PT, R7, R80.reuse, !P3 ;  /* 0x000000500700720c */ /* 0x080fe40005f81270 */
[----:B------:R2:W-:Y:S01]  /*a6150*/  @P2 STG.E desc[UR60][R16.64], R32 ;  /* 0x0000002010002986 */ /* 0x0005e2000c10193c */
[-C--:B------:R-:W-:Y:S01]  /*a6160*/  ISETP.LT.AND P2, PT, R9, R80.reuse, !P1 ;  /* 0x000000500900720c */ /* 0x080fe20004f41270 */
[----:B----4-:R-:W-:Y:S01]  /*a6170*/  IMAD.WIDE R12, R11, 0x4, R2 ;  /* 0x000000040b0c7825 */ /* 0x010fe200078e0202 */
[----:B------:R-:W-:Y:S02]  /*a6180*/  ISETP.LT.AND P3, PT, R9, R80, !P3 ;  /* 0x000000500900720c */ /* 0x000fe40005f61270 */
[----:B------:R-:W-:Y:S01]  /*a6190*/  ISETP.GE.AND P1, PT, R19, R22, PT ;  /* 0x000000161300720c */ /* 0x000fe20003f26270 */
[----:B------:R-:W4:Y:S01]  /*a61a0*/  LDC R24, c[0x0][0x22c] ;  /* 0x00008b00ff187b82 */ /* 0x000f220000000800 */
[----:B-1----:R-:W-:-:S07]  /*a61b0*/  IADD3 R19, R11, R8, RZ ;  /* 0x000000080b137210 */ /* 0x002fce0007ffe0ff */
[----:B------:R-:W1:Y:S01]  /*a61c0*/  LDC R22, c[0x0][0x248] ;  /* 0x00009200ff167b82 */ /* 0x000e620000000800 */
[----:B--2---:R-:W-:-:S04]  /*a61d0*/  IMAD.WIDE R14, R19, 0x4, R2 ;  /* 0x00000004130e7825 */ /* 0x004fc800078e0202 */
[----:B------:R-:W-:-:S03]  /*a61e0*/  IMAD.WIDE R16, R19, 0x4, R4 ;  /* 0x0000000413107825 */ /* 0x000fc600078e0204 */
[----:B------:R-:W2:Y:S01]  /*a61f0*/  LDC R28, c[0x0][0x22c] ;  /* 0x00008b00ff1c7b82 */ /* 0x000ea20000000800 */
[----:B------:R-:W-:Y:S01]  /*a6200*/  VIADD R8, R6, 0x1b5 ;  /* 0x000001b506087836 */ /* 0x000fe20000000000 */
[----:B------:R4:W-:Y:S01]  /*a6210*/  @P6 STG.E desc[UR60][R12.64], R29 ;  /* 0x0000001d0c006986 */ /* 0x0009e2000c10193c */
[----:B------:R-:W-:Y:S01]  /*a6220*/  ISETP.LT.AND P6, PT, R7, R80, !P1 ;  /* 0x000000500700720c */ /* 0x000fe20004fc1270 */
[----:B----4-:R-:W-:-:S05]  /*a6230*/  IMAD.WIDE R12, R11, 0x4, R4 ;  /* 0x000000040b0c7825 */ /* 0x010fca00078e0204 */
[----:B------:R4:W-:Y:S04]  /*a6240*/  @P2 STG.E desc[UR60][R12.64], R25 ;  /* 0x000000190c002986 */ /* 0x0009e8000c10193c */
[----:B------:R-:W-:Y:S04]  /*a6250*/  @P4 STG.E desc[UR60][R14.64], R37 ;  /* 0x000000250e004986 */ /* 0x000fe8000c10193c */
[----:B------:R1:W-:Y:S01]  /*a6260*/  @P3 STG.E desc[UR60][R16.64], R33 ;  /* 0x0000002110003986 */ /* 0x0003e2000c10193c */
[----:B------:R-:W-:Y:S01]  /*a6270*/  ISETP.LT.AND P3, PT, R9, R80, !P1 ;  /* 0x000000500900720c */ /* 0x000fe20004f61270 */
[----:B------:R-:W-:-:S04]  /*a6280*/  IMAD.IADD R11, R19, 0x1, R18 ;  /* 0x00000001130b7824 */ /* 0x000fc800078e0212 */
[----:B----4-:R-:W-:-:S04]  /*a6290*/  IMAD.WIDE R12, R11, 0x4, R2 ;  /* 0x000000040b0c7825 */ /* 0x010fc800078e0202 */
[C---:B------:R-:W-:Y:S02]  /*a62a0*/  IMAD.IADD R19, R11.reuse, 0x1, R0 ;  /* 0x000000010b137824 */ /* 0x040fe400078e0200 */
[----:B-1----:R-:W-:Y:S01]  /*a62b0*/  IMAD.WIDE R16, R11, 0x4, R4 ;  /* 0x000000040b107825 */ /* 0x002fe200078e0204 */
[----:B---3--:R-:W-:Y:S03]  /*a62c0*/  @P6 STG.E desc[UR60][R12.64], R30 ;  /* 0x0000001e0c006986 */ /* 0x008fe6000c10193c */
[----:B------:R-:W-:Y:S01]  /*a62d0*/  VIADD R0, R6, 0x1b7 ;  /* 0x000001b706007836 */ /* 0x000fe20000000000 */
[----:B------:R-:W-:Y:S01]  /*a62e0*/  ISETP.GE.AND P2, PT, R8, R31, PT ;  /* 0x0000001f0800720c */ /* 0x000fe20003f46270 */
[----:B------:R1:W-:Y:S03]  /*a62f0*/  @P3 STG.E desc[UR60][R16.64], R26 ;  /* 0x0000001a10003986 */ /* 0x0003e6000c10193c */
[----:B------:R-:W-:Y:S01]  /*a6300*/  ISETP.GE.AND P3, PT, R0, R27, PT ;  /* 0x0000001b0000720c */ /* 0x000fe20003f66270 */
[----:B------:R-:W3:Y:S04]  /*a6310*/  LDL.LU R31, [R1+0x2e04] ;  /* 0x002e0400011f7983 */ /* 0x000ee80000300800 */
[----:B------:R-:W4:Y:S01]  /*a6320*/  LDL.LU R27, [R1+0x2e00] ;  /* 0x002e0000011b7983 */ /* 0x000f220000300800 */
[----:B------:R-:W-:-:S02]  /*a6330*/  IADD3 R8, R6, 0x1b6, RZ ;  /* 0x000001b606087810 */ /* 0x000fc40007ffe0ff */
[-C--:B------:R-:W-:Y:S01]  /*a6340*/  ISETP.LT.AND P4, PT, R7, R80.reuse, !P2 ;  /* 0x000000500700720c */ /* 0x080fe20005781270 */
[----:B------:R-:W-:Y:S01]  /*a6350*/  IMAD.WIDE R14, R19, 0x4, R2 ;  /* 0x00000004130e7825 */ /* 0x000fe200078e0202 */
[----:B------:R-:W-:Y:S01]  /*a6360*/  ISETP.GE.AND P1, PT, R8, R21, PT ;  /* 0x000000150800720c */ /* 0x000fe20003f26270 */
[----:B-1----:R-:W1:Y:S01]  /*a6370*/  LDC R26, c[0x0][0x22c] ;  /* 0x00008b00ff1a7b82 */ /* 0x002e620000000800 */
[----:B------:R-:W-:-:S07]  /*a6380*/  ISETP.LT.AND P2, PT, R9, R80, !P2 ;  /* 0x000000500900720c */ /* 0x000fce0005741270 */
[----:B------:R-:W2:Y:S01]  /*a6390*/  LDC R8, c[0x0][0x248] ;  /* 0x00009200ff087b82 */ /* 0x000ea20000000800 */
[----:B------:R-:W-:Y:S01]  /*a63a0*/  IMAD.WIDE R12, R19, 0x4, R4 ;  /* 0x00000004130c7825 */ /* 0x000fe200078e0204 */
[----:B------:R2:W-:Y:S03]  /*a63b0*/  @P4 STG.E desc[UR60][R14.64], R38 ;  /* 0x000000260e004986 */ /* 0x0005e6000c10193c */
[----:B------:R-:W-:Y:S01]  /*a63c0*/  VIADD R0, R6, 0x1b8 ;  /* 0x000001b806007836 */ /* 0x000fe20000000000 */
[----:B------:R2:W-:Y:S01]  /*a63d0*/  @P2 STG.E desc[UR60][R12.64], R34 ;  /* 0x000000220c002986 */ /* 0x0005e2000c10193c */
[-C--:B------:R-:W-:Y:S01]  /*a63e0*/  ISETP.LT.AND P6, PT, R7, R80.reuse, !P1 ;  /* 0x000000500700720c */ /* 0x080fe20004fc1270 */
[----:B------:R-:W1:Y:S01]  /*a63f0*/  LDC R21, c[0x0][0x22c] ;  /* 0x00008b00ff157b82 */ /* 0x000e620000000800 */
[----:B------:R-:W-:Y:S02]  /*a6400*/  ISETP.LT.AND P2, PT, R9, R80, !P1 ;  /* 0x000000500900720c */ /* 0x000fe40004f41270 */
[----:B------:R-:W-:-:S02]  /*a6410*/  ISETP.GE.AND P1, PT, R0, R23, PT ;  /* 0x000000170000720c */ /* 0x000fc40003f26270 */
[----:B------:R-:W-:Y:S02]  /*a6420*/  IADD3 R11, R19, R20, RZ ;  /* 0x00000014130b7210 */ /* 0x000fe40007ffe0ff */
[-C--:B------:R-:W-:Y:S01]  /*a6430*/  ISETP.LT.AND P4, PT, R7, R80.reuse, !P3 ;  /* 0x000000500700720c */ /* 0x080fe20005f81270 */
[----:B------:R-:W1:Y:S01]  /*a6440*/  LDC R0, c[0x0][0x248] ;  /* 0x00009200ff007b82 */ /* 0x000e620000000800 */
[----:B------:R-:W-:Y:S01]  /*a6450*/  ISETP.LT.AND P3, PT, R9, R80, !P3 ;  /* 0x000000500900720c */ /* 0x000fe20005f61270 */
[----:B------:R-:W-:-:S04]  /*a6460*/  IMAD.WIDE R18, R11, 0x4, R2 ;  /* 0x000000040b127825 */ /* 0x000fc800078e0202 */
[C---:B--2---:R-:W-:Y:S02]  /*a6470*/  IMAD.IADD R17, R11.reuse, 0x1, R8 ;  /* 0x000000010b117824 */ /* 0x044fe400078e0208 */
[----:B------:R-:W2:Y:S01]  /*a6480*/  LDC R23, c[0x0][0x22c] ;  /* 0x00008b00ff177b82 */ /* 0x000ea20000000800 */
[----:B------:R-:W-:Y:S01]  /*a6490*/  IMAD.WIDE R14, R11, 0x4, R4 ;  /* 0x000000040b0e7825 */ /* 0x000fe200078e0204 */
[----:B------:R-:W-:-:S03]  /*a64a0*/  IADD3 R8, R6, 0x1b9, RZ ;  /* 0x000001b906087810 */ /* 0x000fc60007ffe0ff */
[C---:B------:R-:W-:Y:S02]  /*a64b0*/  IMAD.IADD R11, R17.reuse, 0x1, R22 ;  /* 0x00000001110b7824 */ /* 0x040fe400078e0216 */
[C---:B------:R-:W-:Y:S01]  /*a64c0*/  IMAD.WIDE R12, R17.reuse, 0x4, R2 ;  /* 0x00000004110c7825 */ /* 0x040fe200078e0202 */
[----:B------:R-:W2:Y:S03]  /*a64d0*/  LDC R20, c[0x0][0x248] ;  /* 0x00009200ff147b82 */ /* 0x000ea60000000800 */
[----:B------:R-:W-:-:S05]  /*a64e0*/  IMAD.WIDE R16, R17, 0x4, R4 ;  /* 0x0000000411107825 */ /* 0x000fca00078e0204 */
[----:B------:R-:W2:Y:S01]  /*a64f0*/  LDC R22, c[0x0][0x248] ;  /* 0x00009200ff167b82 */ /* 0x000ea20000000800 */
[----:B---3--:R3:W-:Y:S01]  /*a6500*/  @P6 STG.E desc[UR60][R18.64], R31 ;  /* 0x0000001f12006986 */ /* 0x0087e2000c10193c */
[----:B------:R-:W-:-:S03]  /*a6510*/  ISETP.LT.AND P6, PT, R7, R80, !P1 ;  /* 0x000000500700720c */ /* 0x000fc60004fc1270 */
[----:B----4-:R-:W-:Y:S01]  /*a6520*/  @P2 STG.E desc[UR60][R14.64], R27 ;  /* 0x0000001b0e002986 */ /* 0x010fe2000c10193c */
[----:B------:R-:W-:-:S03]  /*a6530*/  ISETP.GE.AND P2, PT, R8, R45, PT ;  /* 0x0000002d0800720c */ /* 0x000fc60003f46270 */
[----:B------:R4:W-:Y:S01]  /*a6540*/  @P4 STG.E desc[UR60][R12.64], R39 ;  /* 0x000000270c004986 */ /* 0x0009e2000c10193c */
[----:B------:R-:W-:-:S03]  /*a6550*/  VIADD R8, R6, 0x1ba ;  /* 0x000001ba06087836 */ /* 0x000fc60000000000 */
[----:B------:R-:W2:Y:S04]  /*a6560*/  LDL.LU R45, [R1+0x2dfc] ;  /* 0x002dfc00012d7983 */ /* 0x000ea80000300800 */
[----:B------:R4:W-:Y:S01]  /*a6570*/  @P3 STG.E desc[UR60][R16.64], R35 ;  /* 0x0000002310003986 */ /* 0x0009e2000c10193c */
[----:B------:R-:W-:Y:S01]  /*a6580*/  ISETP.LT.AND P3, PT, R9, R80, !P1 ;  /* 0x000000500900720c */ /* 0x000fe20004f61270 */
[C---:B---3--:R-:W-:Y:S01]  /*a6590*/  IMAD.WIDE R18, R11.reuse, 0x4, R2 ;  /* 0x000000040b127825 */ /* 0x048fe200078e0202 */
[----:B-1----:R-:W-:Y:S02]  /*a65a0*/  ISETP.GE.AND P1, PT, R8, R21, PT ;  /* 0x000000150800720c */ /* 0x002fe40003f26270 */
[C---:B------:R-:W-:Y:S01]  /*a65b0*/  IADD3 R21, R11.reuse, R0, RZ ;  /* 0x000000000b157210 */ /* 0x040fe20007ffe0ff */
[----:B----4-:R-:W-:Y:S01]  /*a65c0*/  IMAD.WIDE R12, R11, 0x4, R4 ;  /* 0x000000040b0c7825 */ /* 0x010fe200078e0204 */
[----:B------:R1:W-:Y:S01]  /*a65d0*/  @P6 STG.E desc[UR60][R18.64], R44 ;  /* 0x0000002c12006986 */ /* 0x0003e2000c10193c */
[----:B------:R-:W3:Y:S02]  /*a65e0*/  LDC R8, c[0x0][0x248] ;  /* 0x00009200ff087b82 */ /* 0x000ee40000000800 */
[----:B------:R-:W-:-:S04]  /*a65f0*/  VIADD R0, R6, 0x1bb ;  /* 0x000001bb06007836 */ /* 0x000fc80000000000 */
[----:B------:R4:W-:Y:S01]  /*a6600*/  @P3 STG.E desc[UR60][R12.64], R40 ;  /* 0x000000280c003986 */ /* 0x0009e2000c10193c */
[----:B------:R-:W-:-:S03]  /*a6610*/  ISETP.GE.AND P3, PT, R0, R46, PT ;  /* 0x0000002e0000720c */ /* 0x000fc60003f66270 */
[----:B------:R-:W4:Y:S01]  /*a6620*/  LDL.LU R46, [R1+0x2df8] ;  /* 0x002df800012e7983 */ /* 0x000f220000300800 */
[-C--:B------:R-:W-:Y:S02]  /*a6630*/  ISETP.LT.AND P4, PT, R7, R80.reuse, !P2 ;  /* 0x000000500700720c */ /* 0x080fe40005781270 */
[----:B------:R-:W-:Y:S01]  /*a6640*/  ISETP.LT.AND P2, PT, R9, R80, !P2 ;  /* 0x000000500900720c */ /* 0x000fe20005741270 */
[----:B------:R-:W-:Y:S01]  /*a6650*/  IMAD.WIDE R14, R21, 0x4, R2 ;  /* 0x00000004150e7825 */ /* 0x000fe200078e0202 */
[----:B------:R-:W-:-:S03]  /*a6660*/  IADD3 R0, R6, 0x1bc, RZ ;  /* 0x000001bc06007810 */ /* 0x000fc60007ffe0ff */
[----:B------:R-:W-:Y:S01]  /*a6670*/  IMAD.WIDE R16, R21, 0x4, R4 ;  /* 0x0000000415107825 */ /* 0x000fe200078e0204 */
[----:B------:R-:W-:-:S05]  /*a6680*/  ISETP.LT.AND P6, PT, R7, R80, !P1 ;  /* 0x000000500700720c */ /* 0x000fca0004fc1270 */
[----:B------:R4:W-:Y:S01]  /*a6690*/  @P4 STG.E desc[UR60][R14.64], R52 ;  /* 0x000000340e004986 */ /* 0x0009e2000c10193c */
[----:B--2---:R-:W-:Y:S01]  /*a66a0*/  IMAD.IADD R11, R21, 0x1, R20 ;  /* 0x00000001150b7824 */ /* 0x004fe200078e0214 */
[-C--:B------:R-:W-:Y:S01]  /*a66b0*/  ISETP.LT.AND P4, PT, R7, R80.reuse, !P3 ;  /* 0x000000500700720c */ /* 0x080fe20005f81270 */
[----:B------:R-:W2:Y:S01]  /*a66c0*/  LDC R20, c[0x0][0x248] ;  /* 0x00009200ff147b82 */ /* 0x000ea20000000800 */
[----:B------:R4:W-:Y:S01]  /*a66d0*/  @P2 STG.E desc[UR60][R16.64], R48 ;  /* 0x0000003010002986 */ /* 0x0009e2000c10193c */
[CC--:B------:R-:W-:Y:S02]  /*a66e0*/  ISETP.LT.AND P2, PT, R9.reuse, R80.reuse, !P1 ;  /* 0x000000500900720c */ /* 0x0c0fe40004f41270 */
[----:B------:R-:W-:Y:S02]  /*a66f0*/  ISETP.GE.AND P1, PT, R0, R23, PT ;  /* 0x000000170000720c */ /* 0x000fe40003f26270 */
[----:B------:R-:W-:Y:S02]  /*a6700*/  ISETP.LT.AND P3, PT, R9, R80, !P3 ;  /* 0x000000500900720c */ /* 0x000fe40005f61270 */
[----:B------:R-:W2:Y:S01]  /*a6710*/  LDC R0, c[0x0][0x248] ;  /* 0x00009200ff007b82 */ /* 0x000ea20000000800 */
[----:B---3--:R-:W-:-:S02]  /*a6720*/  IMAD.IADD R21, R11, 0x1, R8 ;  /* 0x000000010b157824 */ /* 0x008fc400078e0208 */
[----:B-1----:R-:W-:-:S04]  /*a6730*/  IMAD.WIDE R18, R11, 0x4, R2 ;  /* 0x000000040b127825 */ /* 0x002fc800078e0202 */
[----:B----4-:R-:W-:Y:S01]  /*a6740*/  IMAD.WIDE R12, R11, 0x4, R4 ;  /* 0x000000040b0c7825 */ /* 0x010fe200078e0204 */
[----:B------:R-:W1:Y:S03]  /*a6750*/  LDC R23, c[0x0][0x22c] ;  /* 0x00008b00ff177b82 */ /* 0x000e660000000800 */
[----:B------:R-:W-:-:S04]  /*a6760*/  IMAD.WIDE R14, R21, 0x4, R2 ;  /* 0x00000004150e7825 */ /* 0x000fc800078e0202 */
[C---:B------:R-:W-:Y:S01]  /*a6770*/  IMAD.WIDE R16, R21.reuse, 0x4, R4 ;  /* 0x0000000415107825 */ /* 0x040fe200078e0204 */
[----:B------:R-:W-:Y:S02]  /*a6780*/  IADD3 R11, R21, R22, RZ ;  /* 0x00000016150b7210 */ /* 0x000fe40007ffe0ff */
[----:B------:R-:W3:Y:S01]  /*a6790*/  LDC R22, c[0x0][0x248] ;  /* 0x00009200ff167b82 */ /* 0x000ee20000000800 */
[C---:B------:R-:W-:Y:S02]  /*a67a0*/  VIADD R21, R6.reuse, 0x1be ;  /* 0x000001be06157836 */ /* 0x040fe40000000000 */
[----:B------:R-:W-:Y:S01]  /*a67b0*/  VIADD R8, R6, 0x1bd ;  /* 0x000001bd06087836 */ /* 0x000fe20000000000 */
[----:B------:R4:W-:Y:S01]  /*a67c0*/  @P6 STG.E desc[UR60][R18.64], R45 ;  /* 0x0000002d12006986 */ /* 0x0009e2000c10193c */
[----:B------:R-:W-:-:S03]  /*a67d0*/  ISETP.LT.AND P6, PT, R7, R80, !P1 ;  /* 0x000000500700720c */ /* 0x000fc60004fc1270 */
[----:B------:R1:W-:Y:S04]  /*a67e0*/  @P2 STG.E desc[UR60][R12.64], R41 ;  /* 0x000000290c002986 */ /* 0x0003e8000c10193c */
[----:B------:R3:W-:Y:S04]  /*a67f0*/  @P4 STG.E desc[UR60][R14.64], R53 ;  /* 0x000000350e004986 */ /* 0x0007e8000c10193c */
[----:B------:R3:W-:Y:S01]  /*a6800*/  @P3 STG.E desc[UR60][R16.64], R49 ;  /* 0x0000003110003986 */ /* 0x0007e2000c10193c */
[----:B------:R-:W-:Y:S01]  /*a6810*/  ISETP.LT.AND P3, PT, R9, R80, !P1 ;  /* 0x000000500900720c */ /* 0x000fe20004f61270 */
[----:B----4-:R-:W-:Y:S01]  /*a6820*/  IMAD.WIDE R18, R11, 0x4, R2 ;  /* 0x000000040b127825 */ /* 0x010fe200078e0202 */
[----:B------:R-:W-:-:S03]  /*a6830*/  ISETP.GE.AND P1, PT, R21, R24, PT ;  /* 0x000000181500720c */ /* 0x000fc60003f26270 */
[C---:B-1----:R-:W-:Y:S01]  /*a6840*/  IMAD.WIDE R12, R11.reuse, 0x4, R4 ;  /* 0x000000040b0c7825 */ /* 0x042fe200078e0204 */
[----:B------:R-:W-:Y:S01]  /*a6850*/  ISETP.GE.AND P2, PT, R8, R47, PT ;  /* 0x0000002f0800720c */ /* 0x000fe20003f46270 */
[----:B------:R-:W1:Y:S01]  /*a6860*/  LDC R24, c[0x0][0x22c] ;  /* 0x00008b00ff187b82 */ /* 0x000e620000000800 */
[----:B------:R-:W4:Y:S01]  /*a6870*/  LDL.LU R47, [R1+0x2df4] ;  /* 0x002df400012f7983 */ /* 0x000f220000300800 */
[----:B--2---:R-:W-:Y:S01]  /*a6880*/  IMAD.IADD R21, R11, 0x1, R0 ;  /* 0x000000010b157824 */ /* 0x004fe200078e0200 */
[----:B------:R-:W-:Y:S02]  /*a6890*/  IADD3 R0, R6, 0x1bf, RZ ;  /* 0x000001bf06007810 */ /* 0x000fe40007ffe0ff */
[----:B------:R2:W-:Y:S03]  /*a68a0*/  @P6 STG.E desc[UR60][R18.64], R46 ;  /* 0x0000002e12006986 */ /* 0x0005e6000c10193c */
[----:B------:R-:W2:Y:S01]  /*a68b0*/  LDC R8, c[0x0][0x248] ;  /* 0x00009200ff087b82 */ /* 0x000ea20000000800 */
[----:B------:R2:W-:Y:S01]  /*a68c0*/  @P3 STG.E desc[UR60][R12.64], R42 ;  /* 0x0000002a0c003986 */ /* 0x0005e2000c10193c */
[----:B------:R-:W-:-:S03]  /*a68d0*/  ISETP.GE.AND P3, PT, R0, R43, PT ;  /* 0x0000002b0000720c */ /* 0x000fc60003f66270 */
[----:B------:R-:W4:Y:S01]  /*a68e0*/  LDL.LU R43, [R1+0x2df0] ;  /* 0x002df000012b7983 */ /* 0x000f220000300800 */
[-C--:B------:R-:W-:Y:S02]  /*a68f0*/  ISETP.LT.AND P4, PT, R7, R80.reuse, !P2 ;  /* 0x000000500700720c */ /* 0x080fe40005781270 */
[----:B------:R-:W-:Y:S01]  /*a6900*/  ISETP.LT.AND P2, PT, R9, R80, !P2 ;  /* 0x000000500900720c */ /* 0x000fe20005741270 */
[----:B---3--:R-:W-:-:S04]  /*a6910*/  IMAD.WIDE R14, R21, 0x4, R2 ;  /* 0x00000004150e7825 */ /* 0x008fc800078e0202 */
[----:B------:R-:W-:-:S04]  /*a6920*/  IMAD.WIDE R16, R21, 0x4, R4 ;  /* 0x0000000415107825 */ /* 0x000fc800078e0204 */
[----:B------:R-:W-:Y:S02]  /*a6930*/  VIADD R0, R6, 0x1c0 ;  /* 0x000001c006007836 */ /* 0x000fe40000000000 */
[----:B------:R3:W-:Y:S01]  /*a6940*/  @P4 STG.E desc[UR60][R14.64], R54 ;  /* 0x000000360e004986 */ /* 0x0007e2000c10193c */
[-C--:B------:R-:W-:Y:S01]  /*a6950*/  ISETP.LT.AND P6, PT, R7, R80.reuse, !P1 ;  /* 0x000000500700720c */ /* 0x080fe20004fc1270 */
[----:B------:R-:W-:Y:S02]  /*a6960*/  IMAD.IADD R11, R21, 0x1, R20 ;  /* 0x00000001150b7824 */ /* 0x000fe400078e0214 */
[----:B------:R3:W-:Y:S01]  /*a6970*/  @P2 STG.E desc[UR60][R16.64], R50 ;  /* 0x0000003210002986 */ /* 0x0007e2000c10193c */
[-C--:B------:R-:W-:Y:S01]  /*a6980*/  ISETP.LT.AND P2, PT, R9, R80.reuse, !P1 ;  /* 0x000000500900720c */ /* 0x080fe20004f41270 */
[----:B------:R-:W1:Y:S01]  /*a6990*/  LDC R20, c[0x0][0x248] ;  /* 0x00009200ff147b82 */ /* 0x000e620000000800 */
[----:B------:R-:W-:Y:S02]  /*a69a0*/  ISETP.GE.AND P1, PT, R0, R23, PT ;  /* 0x000000170000720c */ /* 0x000fe40003f26270 */
[----:B------:R-:W-:-:S02]  /*a69b0*/  ISETP.LT.AND P4, PT, R7, R80, !P3 ;  /* 0x000000500700720c */ /* 0x000fc40005f81270 */
[----:B------:R-:W-:-:S03]  /*a69c0*/  ISETP.LT.AND P3, PT, R9, R80, !P3 ;  /* 0x000000500900720c */ /* 0x000fc60005f61270 */
[----:B------:R-:W1:Y:S01]  /*a69d0*/  LDC R0, c[0x0][0x248] ;  /* 0x00009200ff007b82 */ /* 0x000e620000000800 */
[C---:B--2---:R-:W-:Y:S01]  /*a69e0*/  IADD3 R21, R11.reuse, R8, RZ ;  /* 0x000000080b157210 */ /* 0x044fe20007ffe0ff */
[----:B------:R-:W-:-:S04]  /*a69f0*/  IMAD.WIDE R18, R11, 0x4, R2 ;  /* 0x000000040b127825 */ /* 0x000fc800078e0202 */
[----:B------:R-:W-:Y:S02]  /*a6a00*/  IMAD.WIDE R12, R11, 0x4, R4 ;  /* 0x000000040b0c7825 */ /* 0x000fe400078e0204 */
[----:B------:R-:W2:Y:S02]  /*a6a10*/  LDC R23, c[0x0][0x22c] ;  /* 0x00008b00ff177b82 */ /* 0x000ea40000000800 */
[----:B------:R-:W-:Y:S02]  /*a6a20*/  VIADD R8, R6, 0x1c1 ;  /* 0x000001c106087836 */ /* 0x000fe40000000000 */
[----:B---3--:R-:W-:-:S04]  /*a6a30*/  IMAD.WIDE R14, R21, 0x4, R2 ;  /* 0x00000004150e7825 */ /* 0x008fc800078e0202 */
[----:B------:R-:W-:-:S04]  /*a6a40*/  IMAD.WIDE R16, R21, 0x4, R4 ;  /* 0x0000000415107825 */ /* 0x000fc800078e0204 */
[----:B------:R-:W-:Y:S01]  /*a6a50*/  IMAD.IADD R11, R21, 0x1, R22 ;  /* 0x00000001150b7824 */ /* 0x000fe200078e0216 */
[----:B------:R-:W-:Y:S01]  /*a6a60*/  IADD3 R21, R6, 0x1c2, RZ ;  /* 0x000001c206157810 */ /* 0x000fe20007ffe0ff */
[----:B------:R-:W3:Y:S01]  /*a6a70*/  LDC R22, c[0x0][0x248] ;  /* 0x00009200ff167b82 */ /* 0x000ee20000000800 */
[----:B----4-:R4:W-:Y:S01]  /*a6a80*/  @P6 STG.E desc[UR60][R18.64], R47 ;  /* 0x0000002f12006986 */ /* 0x0109e2000c10193c */
[----:B------:R-:W-:-:S03]  /*a6a90*/  ISETP.LT.AND P6, PT, R7, R80, !P1 ;  /* 0x000000500700720c */ /* 0x000fc60004fc1270 */
[----:B------:R1:W-:Y:S01]  /*a6aa0*/  @P2 STG.E desc[UR60][R12.64], R43 ;  /* 0x0000002b0c002986 */ /* 0x0003e2000c10193c */
[----:B------:R-:W-:Y:S01]  /*a6ab0*/  ISETP.GE.AND P2, PT, R8, R61, PT ;  /* 0x0000003d0800720c */ /* 0x000fe20003f46270 */
[----:B----4-:R-:W-:Y:S01]  /*a6ac0*/  IMAD.WIDE R18, R11, 0x4, R2 ;  /* 0x000000040b127825 */ /* 0x010fe200078e0202 */
[----:B------:R-:W4:Y:S01]  /*a6ad0*/  LDC R8, c[0x0][0x248] ;  /* 0x00009200ff087b82 */ /* 0x000f220000000800 */
[----:B------:R2:W-:Y:S04]  /*a6ae0*/  @P4 STG.E desc[UR60][R14.64], R55 ;  /* 0x000000370e004986 */ /* 0x0005e8000c10193c */
[----:B------:R-:W3:Y:S04]  /*a6af0*/  LDL.LU R61, [R1+0x2dec] ;  /* 0x002dec00013d7983 */ /* 0x000ee80000300800 */
[----:B------:R2:W-:Y:S01]  /*a6b00*/  @P3 STG.E desc[UR60][R16.64], R51 ;  /* 0x0000003310003986 */ /* 0x0005e2000c10193c */
[----:B------:R-:W-:Y:S01]  /*a6b10*/  ISETP.LT.AND P3, PT, R9, R80, !P1 ;  /* 0x000000500900720c */ /* 0x000fe20004f61270 */
[----:B-1----:R-:W-:Y:S01]  /*a6b20*/  IMAD.WIDE R12, R11, 0x4, R4 ;  /* 0x000000040b0c7825 */ /* 0x002fe200078e0204 */
[----:B------:R-:W-:Y:S01]  /*a6b30*/  ISETP.GE.AND P1, PT, R21, R24, PT ;  /* 0x000000181500720c */ /* 0x000fe20003f26270 */
[----:B------:R1:W-:Y:S01]  /*a6b40*/  @P6 STG.E desc[UR60][R18.64], R60 ;  /* 0x0000003c12006986 */ /* 0x0003e2000c10193c */
[----:B------:R-:W-:Y:S01]  /*a6b50*/  ISETP.LT.AND P4, PT, R7, R80, !P2 ;  /* 0x000000500700720c */ /* 0x000fe20005781270 */
[----:B------:R-:W-:Y:S01]  /*a6b60*/  IMAD.IADD R21, R11, 0x1, R0 ;  /* 0x000000010b157824 */ /* 0x000fe200078e0200 */
[----:B------:R-:W3:Y:S01]  /*a6b70*/  LDC R24, c[0x0][0x22c] ;  /* 0x00008b00ff187b82 */ /* 0x000ee20000000800 */
[----:B------:R-:W-:-:S06]  /*a6b80*/  VIADD R0, R6, 0x1c3 ;  /* 0x000001c306007836 */ /* 0x000fcc0000000000 */
[----:B------:R1:W-:Y:S01]  /*a6b90*/  @P3 STG.E desc[UR60][R12.64], R56 ;  /* 0x000000380c003986 */ /* 0x0003e2000c10193c */
[----:B------:R-:W-:-:S03]  /*a6ba0*/  ISETP.GE.AND P3, PT, R0, R62, PT ;  /* 0x0000003e0000720c */ /* 0x000fc60003f66270 */
[----:B------:R-:W3:Y:S01]  /*a6bb0*/  LDL.LU R62, [R1+0x2de8] ;  /* 0x002de800013e7983 */ /* 0x000ee20000300800 */
[----:B------:R-:W-:Y:S01]  /*a6bc0*/  ISETP.LT.AND P2, PT, R9, R80, !P2 ;  /* 0x000000500900720c */ /* 0x000fe20005741270 */
[----:B--2---:R-:W-:-:S04]  /*a6bd0*/  IMAD.WIDE R14, R21, 0x4, R2 ;  /* 0x00000004150e7825 */ /* 0x004fc800078e0202 */
[----:B------:R-:W-:Y:S01]  /*a6be0*/  IMAD.WIDE R16, R21, 0x4, R4 ;  /* 0x0000000415107825 */ /* 0x000fe200078e0204 */
[----:B------:R2:W-:Y:S03]  /*a6bf0*/  @P4 STG.E desc[UR60][R14.64], R68 ;  /* 0x000000440e004986 */ /* 0x0005e6000c10193c */
[----:B------:R-:W-:Y:S01]  /*a6c00*/  VIADD R0, R6, 0x1c4 ;  /* 0x000001c406007836 */ /* 0x000fe20000000000 */
[----:B------:R-:W-:-:S03]  /*a6c10*/  ISETP.LT.AND P6, PT, R7, R80, !P1 ;  /* 0x000000500700720c */ /* 0x000fc60004fc1270 */
[----:B------:R2:W-:Y:S01]  /*a6c20*/  @P2 STG.E desc[UR60][R16.64], R64 ;  /* 0x0000004010002986 */ /* 0x0005e2000c10193c */
[----:B------:R-:W-:Y:S02]  /*a6c30*/  ISETP.LT.AND P2, PT, R9, R80, !P1 ;  /* 0x000000500900720c */ /* 0x000fe40004f41270 */
[----:B------:R-:W-:Y:S02]  /*a6c40*/  ISETP.GE.AND P1, PT, R0, R23, PT ;  /* 0x000000170000720c */ /* 0x000fe40003f26270 */
[----:B------:R-:W-:Y:S01]  /*a6c50*/  IADD3 R11, R21, R20, RZ ;  /* 0x00000014150b7210 */ /* 0x000fe20007ffe0ff */
[----:B------:R-:W3:Y:S01]  /*a6c60*/  LDC R0, c[0x0][0x248] ;  /* 0x00009200ff007b82 */ /* 0x000ee20000000800 */
[-C--:B------:R-:W-:Y:S02]  /*a6c70*/  ISETP.LT.AND P4, PT, R7, R80.reuse, !P3 ;  /* 0x000000500700720c */ /* 0x080fe40005f81270 */
[----:B------:R-:W-:Y:S01]  /*a6c80*/  ISETP.LT.AND P3, PT, R9, R80, !P3 ;  /* 0x000000500900720c */ /* 0x000fe20005f61270 */
[----:B----4-:R-:W-:-:S02]  /*a6c90*/  IMAD.IADD R21, R11, 0x1, R8 ;  /* 0x000000010b157824 */ /* 0x010fc400078e0208 */
[C---:B-1----:R-:W-:Y:S02]  /*a6ca0*/  IMAD.WIDE R18, R11.reuse, 0x4, R2 ;  /* 0x000000040b127825 */ /* 0x042fe400078e0202 */
[----:B------:R-:W1:Y:S02]  /*a6cb0*/  LDC R23, c[0x0][0x22c] ;  /* 0x00008b00ff177b82 */ /* 0x000e640000000800 */
[----:B------:R-:W-:-:S04]  /*a6cc0*/  IMAD.WIDE R12, R11, 0x4, R4 ;  /* 0x000000040b0c7825 */ /* 0x000fc800078e0204 */
[C---:B--2---:R-:W-:Y:S02]  /*a6cd0*/  IMAD.WIDE R14, R21.reuse, 0x4, R2 ;  /* 0x00000004150e7825 */ /* 0x044fe400078e0202 */
[----:B------:R-:W2:Y:S02]  /*a6ce0*/  LDC R20, c[0x0][0x248] ;  /* 0x00009200ff147b82 */ /* 0x000ea40000000800 */
[----:B------:R-:W-:-:S04]  /*a6cf0*/  IMAD.WIDE R16, R21, 0x4, R4 ;  /* 0x0000000415107825 */ /* 0x000fc800078e0204 */
[----:B---3--:R-:W-:Y:S02]  /*a6d00*/  IMAD.IADD R11, R21, 0x1, R22 ;  /* 0x00000001150b7824 */ /* 0x008fe400078e0216 */
[C---:B------:R-:W-:Y:S01]  /*a6d10*/  VIADD R21, R6.reuse, 0x1c6 ;  /* 0x000001c606157836 */ /* 0x040fe20000000000 */
[----:B------:R-:W-:Y:S01]  /*a6d20*/  IADD3 R8, R6, 0x1c5, RZ ;  /* 0x000001c506087810 */ /* 0x000fe20007ffe0ff */
[----:B------:R-:W3:Y:S01]  /*a6d30*/  LDC R22, c[0x0][0x248] ;  /* 0x00009200ff167b82 */ /* 0x000ee20000000800 */
[----:B------:R4:W-:Y:S01]  /*a6d40*/  @P6 STG.E desc[UR60][R18.64], R61 ;  /* 0x0000003d12006986 */ /* 0x0009e2000c10193c */
[----:B------:R-:W-:-:S03]  /*a6d50*/  ISETP.LT.AND P6, PT, R7, R80, !P1 ;  /* 0x000000500700720c */ /* 0x000fc60004fc1270 */
[----:B------:R1:W-:Y:S04]  /*a6d60*/  @P2 STG.E desc[UR60][R12.64], R57 ;  /* 0x000000390c002986 */ /* 0x0003e8000c10193c */
[----:B------:R2:W-:Y:S04]  /*a6d70*/  @P4 STG.E desc[UR60][R14.64], R69 ;  /* 0x000000450e004986 */ /* 0x0005e8000c10193c */
[----:B------:R3:W-:Y:S01]  /*a6d80*/  @P3 STG.E desc[UR60][R16.64], R65 ;  /* 0x0000004110003986 */ /* 0x0007e2000c10193c */
[----:B------:R-:W-:Y:S01]  /*a6d90*/  ISETP.LT.AND P3, PT, R9, R80, !P1 ;  /* 0x000000500900720c */ /* 0x000fe20004f61270 */
[----:B----4-:R-:W-:Y:S01]  /*a6da0*/  IMAD.WIDE R18, R11, 0x4, R2 ;  /* 0x000000040b127825 */ /* 0x010fe200078e0202 */
[----:B------:R-:W-:-:S02]  /*a6db0*/  ISETP.GE.AND P1, PT, R21, R24, PT ;  /* 0x000000181500720c */ /* 0x000fc40003f26270 */
[C---:B------:R-:W-:Y:S01]  /*a6dc0*/  IADD3 R21, R11.reuse, R0, RZ ;  /* 0x000000000b157210 */ /* 0x040fe20007ffe0ff */
[----:B-1----:R-:W-:Y:S01]  /*a6dd0*/  IMAD.WIDE R12, R11, 0x4, R4 ;  /* 0x000000040b0c7825 */ /* 0x002fe200078e0204 */
[----:B------:R-:W-:Y:S01]  /*a6de0*/  ISETP.GE.AND P2, PT, R8, R63, PT ;  /* 0x0000003f0800720c */ /* 0x000fe20003f46270 */
[----:B------:R-:W1:Y:S01]  /*a6df0*/  LDC R24, c[0x0][0x22c] ;  /* 0x00008b00ff187b82 */ /* 0x000e620000000800 */
[----:B------:R-:W4:Y:S01]  /*a6e00*/  LDL.LU R63, [R1+0x2de4] ;  /* 0x002de400013f7983 */ /* 0x000f220000300800 */
[----:B------:R-:W-:-:S03]  /*a6e10*/  VIADD R0, R6, 0x1c7 ;  /* 0x000001c706007836 */ /* 0x000fc60000000000 */
[----:B------:R1:W-:Y:S03]  /*a6e20*/  @P6 STG.E desc[UR60][R18.64], R62 ;  /* 0x0000003e12006986 */ /* 0x0003e6000c10193c */
[----:B------:R-:W1:Y:S01]  /*a6e30*/  LDC R8, c[0x0][0x248] ;  /* 0x00009200ff087b82 */ /* 0x000e620000000800 */
[----:B------:R1:W-:Y:S01]  /*a6e40*/  @P3 STG.E desc[UR60][R12.64], R58 ;  /* 0x0000003a0c003986 */ /* 0x0003e2000c10193c */
[----:B------:R-:W-:-:S03]  /*a6e50*/  ISETP.GE.AND P3, PT, R0, R59, PT ;  /* 0x0000003b0000720c */ /* 0x000fc60003f66270 */
[----:B------:R-:W4:Y:S01]  /*a6e60*/  LDL.LU R59, [R1+0x2de0] ;  /* 0x002de000013b7983 */ /* 0x000f220000300800 */
[-C--:B------:R-:W-:Y:S02]  /*a6e70*/  ISETP.LT.AND P4, PT, R7, R80.reuse, !P2 ;  /* 0x000000500700720c */ /* 0x080fe40005781270 */
[----:B------:R-:W-:Y:S01]  /*a6e80*/  ISETP.LT.AND P2, PT, R9, R80, !P2 ;  /* 0x000000500900720c */ /* 0x000fe20005741270 */
[----:B--2---:R-:W-:Y:S01]  /*a6e90*/  IMAD.WIDE R14, R21, 0x4, R2 ;  /* 0x00000004150e7825 */ /* 0x004fe200078e0202 */
[----:B------:R-:W-:-:S03]  /*a6ea0*/  IADD3 R0, R6, 0x1c8, RZ ;  /* 0x000001c806007810 */ /* 0x000fc60007ffe0ff */
[----:B---3--:R-:W-:Y:S01]  /*a6eb0*/  IMAD.WIDE R16, R21, 0x4, R4 ;  /* 0x0000000415107825 */ /* 0x008fe200078e0204 */
[----:B------:R-:W-:-:S05]  /*a6ec0*/  ISETP.LT.AND P6, PT, R7, R80, !P1 ;  /* 0x000000500700720c */ /* 0x000fca0004fc1270 */
[----:B------:R2:W-:Y:S01]  /*a6ed0*/  @P4 STG.E desc[UR60][R14.64], R70 ;  /* 0x000000460e004986 */ /* 0x0005e2000c10193c */
[----:B------:R-:W-:Y:S01]  /*a6ee0*/  IMAD.IADD R11, R21, 0x1, R20 ;  /* 0x00000001150b7824 */ /* 0x000fe200078e0214 */
[-C--:B------:R-:W-:Y:S01]  /*a6ef0*/  ISETP.LT.AND P4, PT, R7, R80.reuse, !P3 ;  /* 0x000000500700720c */ /* 0x080fe20005f81270 */
[----:B------:R-:W3:Y:S01]  /*a6f00*/  LDC R20, c[0x0][0x248] ;  /* 0x00009200ff147b82 */ /* 0x000ee20000000800 */
[----:B------:R2:W-:Y:S01]  /*a6f10*/  @P2 STG.E desc[UR60][R16.64], R66 ;  /* 0x0000004210002986 */ /* 0x0005e2000c10193c */
[CC--:B------:R-:W-:Y:S02]  /*a6f20*/  ISETP.LT.AND P2, PT, R9.reuse, R80.reuse, !P1 ;  /* 0x000000500900720c */ /* 0x0c0fe40004f41270 */
[----:B------:R-:W-:Y:S02]  /*a6f30*/  ISETP.GE.AND P1, PT, R0, R23, PT ;  /* 0x000000170000720c */ /* 0x000fe40003f26270 */
[----:B------:R-:W-:Y:S02]  /*a6f40*/  ISETP.LT.AND P3, PT, R9, R80, !P3 ;  /* 0x000000500900720c */ /* 0x000fe40005f61270 */
[----:B------:R-:W3:Y:S01]  /*a6f50*/  LDC R0, c[0x0][0x248] ;  /* 0x00009200ff007b82 */ /* 0x000ee20000000800 */
[----:B-1----:R-:W-:-:S02]  /*a6f60*/  IMAD.IADD R21, R11, 0x1, R8 ;  /* 0x000000010b157824 */ /* 0x002fc400078e0208 */
[----:B------:R-:W-:-:S04]  /*a6f70*/  IMAD.WIDE R18, R11, 0x4, R2 ;  /* 0x000000040b127825 */ /* 0x000fc800078e0202 */
[----:B------:R-:W-:Y:S01]  /*a6f80*/  IMAD.WIDE R12, R11, 0x4, R4 ;  /* 0x000000040b0c7825 */ /* 0x000fe200078e0204 */
[----:B------:R-:W1:Y:S03]  /*a6f90*/  LDC R23, c[0x0][0x22c] ;  /* 0x00008b00ff177b82 */ /* 0x000e660000000800 */
[----:B------:R-:W-:Y:S02]  /*a6fa0*/  VIADD R8, R6, 0x1c9 ;  /* 0x000001c906087836 */ /* 0x000fe40000000000 */
[----:B--2---:R-:W-:-:S04]  /*a6fb0*/  IMAD.WIDE R14, R21, 0x4, R2 ;  /* 0x00000004150e7825 */ /* 0x004fc800078e0202 */
[C---:B------:R-:W-:Y:S01]  /*a6fc0*/  IMAD.WIDE R16, R21.reuse, 0x4, R4 ;  /* 0x0000000415107825 */ /* 0x040fe200078e0204 */
[----:B------:R-:W-:Y:S02]  /*a6fd0*/  IADD3 R11, R21, R22, RZ ;  /* 0x00000016150b7210 */ /* 0x000fe40007ffe0ff */
[----:B------:R-:W2:Y:S01]  /*a6fe0*/  LDC R22, c[0x0][0x248] ;  /* 0x00009200ff167b82 */ /* 0x000ea20000000800 */
[----:B------:R-:W-:Y:S01]  /*a6ff0*/  VIADD R21, R6, 0x1ca ;  /* 0x000001ca06157836 */ /* 0x000fe20000000000 */
[----:B----4-:R4:W-:Y:S01]  /*a7000*/  @P6 STG.E desc[UR60][R18.64], R63 ;  /* 0x0000003f12006986 */ /* 0x0109e2000c10193c */
[----:B------:R-:W-:-:S03]  /*a7010*/  ISETP.LT.AND P6, PT, R7, R80, !P1 ;  /* 0x000000500700720c */ /* 0x000fc60004fc1270 */
[----:B------:R3:W-:Y:S01]  /*a7020*/  @P2 STG.E desc[UR60][R12.64], R59 ;  /* 0x0000003b0c002986 */ /* 0x0007e2000c10193c */
[----:B------:R-:W-:Y:S01]  /*a7030*/  ISETP.GE.AND P2, PT, R8, R77, PT ;  /* 0x0000004d0800720c */ /* 0x000fe20003f46270 */
[----:B----4-:R-:W-:Y:S01]  /*a7040*/  IMAD.WIDE R18, R11, 0x4, R2 ;  /* 0x000000040b127825 */ /* 0x010fe200078e0202 */
[----:B------:R-:W4:Y:S01]  /*a7050*/  LDC R8, c[0x0][0x248] ;  /* 0x00009200ff087b82 */ /* 0x000f220000000800 */
[----:B------:R1:W-:Y:S04]  /*a7060*/  @P4 STG.E desc[UR60][R14.64], R71 ;  /* 0x000000470e004986 */ /* 0x0003e8000c10193c */
[----:B------:R-:W2:Y:S04]  /*a7070*/  LDL.LU R77, [R1+0x2ddc] ;  /* 0x002ddc00014d7983 */ /* 0x000ea80000300800 */
[----:B------:R1:W-:Y:S01]  /*a7080*/  @P3 STG.E desc[UR60][R16.64], R67 ;  /* 0x0000004310003986 */ /* 0x0003e2000c10193c */
[----:B------:R-:W-:Y:S01]  /*a7090*/  ISETP.LT.AND P3, PT, R9, R80, !P1 ;  /* 0x000000500900720c */ /* 0x000fe20004f61270 */
[----:B---3--:R-:W-:Y:S01]  /*a70a0*/  IMAD.WIDE R12, R11, 0x4, R4 ;  /* 0x000000040b0c7825 */ /* 0x008fe200078e0204 */
[----:B------:R-:W-:Y:S01]  /*a70b0*/  ISETP.GE.AND P1, PT, R21, R24, PT ;  /* 0x000000181500720c */ /* 0x000fe20003f26270 */
[----:B------:R3:W-:Y:S01]  /*a70c0*/  @P6 STG.E desc[UR60][R18.64], R76 ;  /* 0x0000004c12006986 */ /* 0x0007e2000c10193c */
[----:B------:R-:W-:Y:S01]  /*a70d0*/  ISETP.LT.AND P4, PT, R7, R80, !P2 ;  /* 0x000000500700720c */ /* 0x000fe20005781270 */
[----:B------:R-:W-:Y:S01]  /*a70e0*/  IMAD.IADD R21, R11, 0x1, R0 ;  /* 0x000000010b157824 */ /* 0x000fe200078e0200 */
[----:B------:R-:W-:Y:S01]  /*a70f0*/  IADD3 R0, R6, 0x1cb, RZ ;  /* 0x000001cb06007810 */ /* 0x000fe20007ffe0ff */
[----:B------:R-:W2:Y:S06]  /*a7100*/  LDC R24, c[0x0][0x22c] ;  /* 0x00008b00ff187b82 */ /* 0x000eac0000000800 */
[----:B------:R3:W-:Y:S01]  /*a7110*/  @P3 STG.E desc[UR60][R12.64], R72 ;  /* 0x000000480c003986 */ /* 0x0007e2000c10193c */
[----:B------:R-:W-:-:S03]  /*a7120*/  ISETP.GE.AND P3, PT, R0, R78, PT ;  /* 0x0000004e0000720c */ /* 0x000fc60003f66270 */
[----:B------:R-:W2:Y:S01]  /*a7130*/  LDL.LU R78, [R1+0x2dd8] ;  /* 0x002dd800014e7983 */ /* 0x000ea20000300800 */
[----:B------:R-:W-:Y:S01]  /*a7140*/  ISETP.LT.AND P2, PT, R9, R80, !P2 ;  /* 0x000000500900720c */ /* 0x000fe20005741270 */
[----:B-1----:R-:W-:-:S04]  /*a7150*/  IMAD.WIDE R14, R21, 0x4, R2 ;  /* 0x00000004150e7825 */ /* 0x002fc800078e0202 */
[----:B------:R-:W-:Y:S01]  /*a7160*/  IMAD.WIDE R16, R21, 0x4, R4 ;  /* 0x0000000415107825 */ /* 0x000fe200078e0204 */
[----:B------:R1:W-:Y:S03]  /*a7170*/  @P4 STG.E desc[UR60][R14.64], R88 ;  /* 0x000000580e004986 */ /* 0x0003e6000c10193c */
[----:B------:R-:W-:Y:S01]  /*a7180*/  VIADD R0, R6, 0x1cc ;  /* 0x000001cc06007836 */ /* 0x000fe20000000000 */
[-C--:B------:R-:W-:Y:S01]  /*a7190*/  ISETP.LT.AND P6, PT, R7, R80.reuse, !P1 ;  /* 0x000000500700720c */ /* 0x080fe20004fc1270 */
[----:B------:R-:W-:Y:S02]  /*a71a0*/  IMAD.IADD R11, R21, 0x1, R20 ;  /* 0x00000001150b7824 */ /* 0x000fe400078e0214 */
[----:B------:R1:W-:Y:S01]  /*a71b0*/  @P2 STG.E desc[UR60][R16.64], R84 ;  /* 0x0000005410002986 */ /* 0x0003e2000c10193c */
[----:B------:R-:W-:Y:S01]  /*a71c0*/  ISETP.LT.AND P2, PT, R9, R80, !P1 ;  /* 0x000000500900720c */ /* 0x000fe20004f41270 */
[----:B------:R-:W2:Y:S01]  /*a71d0*/  LDC R20, c[0x0][0x248] ;  /* 0x00009200ff147b82 */ /* 0x000ea20000000800 */
[----:B------:R-:W-:-:S02]  /*a71e0*/  ISETP.GE.AND P1, PT, R0, R23, PT ;  /* 0x000000170000720c */ /* 0x000fc40003f26270 */
[-C--:B------:R-:W-:Y:S02]  /*a71f0*/  ISETP.LT.AND P4, PT, R7, R80.reuse, !P3 ;  /* 0x000000500700720c */ /* 0x080fe40005f81270 */
[----:B------:R-:W-:-:S03]  /*a7200*/  ISETP.LT.AND P3, PT, R9, R80, !P3 ;  /* 0x000000500900720c */ /* 0x000fc60005f61270 */
[----:B------:R-:W2:Y:S01]  /*a7210*/  LDC R0, c[0x0][0x248] ;  /* 0x00009200ff007b82 */ /* 0x000ea20000000800 */
[C---:B----4-:R-:W-:Y:S01]  /*a7220*/  IADD3 R21, R11.reuse, R8, RZ ;  /* 0x000000080b157210 */ /* 0x050fe20007ffe0ff */
[----:B---3--:R-:W-:-:S04]  /*a7230*/  IMAD.WIDE R18, R11, 0x4, R2 ;  /* 0x000000040b127825 */ /* 0x008fc800078e0202 */
[----:B------:R-:W-:Y:S02]  /*a7240*/  IMAD.WIDE R12, R11, 0x4, R4 ;  /* 0x000000040b0c7825 */ /* 0x000fe400078e0204 */
[----:B------:R-:W3:Y:S02]  /*a7250*/  LDC R23, c[0x0][0x22c] ;  /* 0x00008b00ff177b82 */ /* 0x000ee40000000800 */
[----:B-1----:R-:W-:-:S04]  /*a7260*/  IMAD.WIDE R14, R21, 0x4, R2 ;  /* 0x00000004150e7825 */ /* 0x002fc800078e0202 */
[----:B------:R-:W-:-:S04]  /*a7270*/  IMAD.WIDE R16, R21, 0x4, R4 ;  /* 0x0000000415107825 */ /* 0x000fc800078e0204 */
[----:B--2---:R-:W-:Y:S01]  /*a7280*/  IMAD.IADD R11, R21, 0x1, R22 ;  /* 0x00000001150b7824 */ /* 0x004fe200078e0216 */
[C---:B------:R-:W-:Y:S01]  /*a7290*/  IADD3 R21, R6.reuse, 0x1ce, RZ ;  /* 0x000001ce06157810 */ /* 0x040fe20007ffe0ff */
[----:B------:R-:W-:Y:S01]  /*a72a0*/  VIADD R8, R6, 0x1cd ;  /* 0x000001cd06087836 */ /* 0x000fe20000000000 */
[----:B------:R-:W1:Y:S01]  /*a72b0*/  LDC R22, c[0x0][0x248] ;  /* 0x00009200ff167b82 */ /* 0x000e620000000800 */
[----:B------:R2:W-:Y:S01]  /*a72c0*/  @P6 STG.E desc[UR60][R18.64], R77 ;  /* 0x0000004d12006986 */ /* 0x0005e2000c10193c */
[----:B------:R-:W-:-:S03]  /*a72d0*/  ISETP.LT.AND P6, PT, R7, R80, !P1 ;  /* 0x000000500700720c */ /* 0x000fc60004fc1270 */
[----:B------:R4:W-:Y:S04]  /*a72e0*/  @P2 STG.E desc[UR60][R12.64], R73 ;  /* 0x000000490c002986 */ /* 0x0009e8000c10193c */
[----:B------:R3:W-:Y:S04]  /*a72f0*/  @P4 STG.E desc[UR60][R14.64], R89 ;  /* 0x000000590e004986 */ /* 0x0007e8000c10193c */
[----:B------:R1:W-:Y:S01]  /*a7300*/  @P3 STG.E desc[UR60][R16.64], R85 ;  /* 0x0000005510003986 */ /* 0x0003e2000c10193c */
[----:B------:R-:W-:Y:S01]  /*a7310*/  ISETP.LT.AND P3, PT, R9, R80, !P1 ;  /* 0x000000500900720c */ /* 0x000fe20004f61270 */
[----:B--2---:R-:W-:Y:S01]  /*a7320*/  IMAD.WIDE R18, R11, 0x4, R2 ;  /* 0x000000040b127825 */ /* 0x004fe200078e0202 */
[----:B------:R-:W-:-:S03]  /*a7330*/  ISETP.GE.AND P1, PT, R21, R24, PT ;  /* 0x000000181500720c */ /* 0x000fc60003f26270 */
[C---:B----4-:R-:W-:Y:S01]  /*a7340*/  IMAD.WIDE R12, R11.reuse, 0x4, R4 ;  /* 0x000000040b0c7825 */ /* 0x050fe200078e0204 */
[----:B------:R-:W-:Y:S01]  /*a7350*/  ISETP.GE.AND P2, PT, R8, R79, PT ;  /* 0x0000004f0800720c */ /* 0x000fe20003f46270 */
[----:B------:R-:W2:Y:S01]  /*a7360*/  LDC R24, c[0x0][0x22c] ;  /* 0x00008b00ff187b82 */ /* 0x000ea20000000800 */
[----:B------:R-:W4:Y:S01]  /*a7370*/  LDL.LU R79, [R1+0x2dd4] ;  /* 0x002dd400014f7983 */ /* 0x000f220000300800 */
[----:B------:R-:W-:Y:S02]  /*a7380*/  IMAD.IADD R21, R11, 0x1, R0 ;  /* 0x000000010b157824 */ /* 0x000fe400078e0200 */
[----:B------:R-:W-:Y:S01]  /*a7390*/  VIADD R0, R6, 0x1cf ;  /* 0x000001cf06007836 */ /* 0x000fe20000000000 */
        /* <DEDUP_REMOVED lines=8> */
[----:B-1----:R-:W-:-:S04]  /*a7420*/  IMAD.WIDE R16, R21, 0x4, R4 ;  /* 0x0000000415107825 */ /* 0x002fc800078e0204 */
[----:B------:R-:W-:Y:S02]  /*a7430*/  VIADD R0, R6, 0x1d0 ;  /* 0x000001d006007836 */ /* 0x000fe40000000000 */
[----:B------:R1:W-:Y:S01]  /*a7440*/  @P4 STG.E desc[UR60][R14.64], R90 ;  /* 0x0000005a0e004986 */ /* 0x0003e2000c10193c */
[----:B------:R-:W-:-:S03]  /*a7450*/  ISETP.LT.AND P6, PT, R7, R80, !P1 ;  /* 0x000000500700720c */ /* 0x000fc60004fc1270 */
[----:B------:R3:W-:Y:S01]  /*a7460*/  @P2 STG.E desc[UR60][R16.64], R86 ;  /* 0x0000005610002986 */ /* 0x0007e2000c10193c */
[----:B------:R-:W-:Y:S02]  /*a7470*/  ISETP.LT.AND P2, PT, R9, R80, !P1 ;  /* 0x000000500900720c */ /* 0x000fe40004f41270 */
[----:B------:R-:W-:Y:S02]  /*a7480*/  ISETP.GE.AND P1, PT, R0, R23, PT ;  /* 0x000000170000720c */ /* 0x000fe40003f26270 */
[----:B------:R-:W-:Y:S01]  /*a7490*/  IADD3 R11, R21, R20, RZ ;  /* 0x00000014150b7210 */ /* 0x000fe20007ffe0ff */
[----:B------:R-:W4:Y:S01]  /*a74a0*/  LDC R0, c[0x0][0x248] ;  /* 0x00009200ff007b82 */ /* 0x000f220000000800 */
[-C--:B------:R-:W-:Y:S02]  /*a74b0*/  ISETP.LT.AND P4, PT, R7, R80.reuse, !P3 ;  /* 0x000000500700720c */ /* 0x080fe40005f81270 */
[----:B------:R-:W-:Y:S01]  /*a74c0*/  ISETP.LT.AND P3, PT, R9, R80, !P3 ;  /* 0x000000500900720c */ /* 0x000fe20005f61270 */
[----:B--2---:R-:W-:-:S02]  /*a74d0*/  IMAD.IADD R21, R11, 0x1, R8 ;  /* 0x000000010b157824 */ /* 0x004fc400078e0208 */
[C---:B------:R-:W-:Y:S01]  /*a74e0*/  IMAD.WIDE R18, R11.reuse, 0x4, R2 ;  /* 0x000000040b127825 */ /* 0x040fe200078e0202 */
[----:B------:R-:W-:Y:S01]  /*a74f0*/  IADD3 R8, R6, 0x1d1, RZ ;  /* 0x000001d106087810 */ /* 0x000fe20007ffe0ff */
[----:B------:R-:W2:Y:S02]  /*a7500*/  LDC R23, c[0x0][0x22c] ;  /* 0x00008b00ff177b82 */ /* 0x000ea40000000800 */
[----:B------:R-:W-:-:S04]  /*a7510*/  IMAD.WIDE R12, R11, 0x4, R4 ;  /* 0x000000040b0c7825 */ /* 0x000fc800078e0204 */
[C---:B-1----:R-:W-:Y:S02]  /*a7520*/  IMAD.WIDE R14, R21.reuse, 0x4, R2 ;  /* 0x00000004150e7825 */ /* 0x042fe400078e0202 */
[----:B------:R-:W1:Y:S02]  /*a7530*/  LDC R20, c[0x0][0x248] ;  /* 0x00009200ff147b82 */ /* 0x000e640000000800 */
[----:B---3--:R-:W-:-:S04]  /*a7540*/  IMAD.WIDE R16, R21, 0x4, R4 ;  /* 0x0000000415107825 */ /* 0x008fc800078e0204 */
[----:B------:R-:W-:Y:S02]  /*a7550*/  IMAD.IADD R11, R21, 0x1, R22 ;  /* 0x00000001150b7824 */ /* 0x000fe400078e0216 */
[----:B------:R-:W-:Y:S01]  /*a7560*/  VIADD R21, R6, 0x1d2 ;  /* 0x000001d206157836 */ /* 0x000fe20000000000 */
        /* <DEDUP_REMOVED lines=11> */
[----:B--2---:R-:W-:Y:S01]  /*a7620*/  IMAD.WIDE R12, R11, 0x4, R4 ;  /* 0x000000040b0c7825 */ /* 0x004fe200078e0204 */
[----:B------:R-:W-:-:S02]  /*a7630*/  ISETP.GE.AND P1, PT, R21, R24, PT ;  /* 0x000000181500720c */ /* 0x000fc40003f26270 */
[----:B------:R-:W-:Y:S01]  /*a7640*/  IADD3 R21, R11, R0, RZ ;  /* 0x000000000b157210 */ /* 0x000fe20007ffe0ff */
[----:B------:R-:W-:Y:S01]  /*a7650*/  VIADD R0, R6, 0x1d3 ;  /* 0x000001d306007836 */ /* 0x000fe20000000000 */
[----:B------:R2:W-:Y:S01]  /*a7660*/  @P6 STG.E desc[UR60][R18.64], R96 ;  /* 0x0000006012006986 */ /* 0x0005e2000c10193c */
[----:B------:R-:W-:Y:S01]  /*a7670*/  ISETP.LT.AND P4, PT, R7, R80, !P2 ;  /* 0x000000500700720c */ /* 0x000fe20005781270 */
[----:B------:R-:W3:Y:S05]  /*a7680*/  LDC R24, c[0x0][0x22c] ;  /* 0x00008b00ff187b82 */ /* 0x000eea0000000800 */
[----:B------:R2:W-:Y:S01]  /*a7690*/  @P3 STG.E desc[UR60][R12.64], R92 ;  /* 0x0000005c0c003986 */ /* 0x0005e2000c10193c */
[----:B------:R-:W-:-:S03]  /*a76a0*/  ISETP.GE.AND P3, PT, R0, R98, PT ;  /* 0x000000620000720c */ /* 0x000fc60003f66270 */
[----:B------:R-:W3:Y:S01]  /*a76b0*/  LDL.LU R98, [R1+0x2dc8] ;  /* 0x002dc80001627983 */ /* 0x000ee20000300800 */
[----:B------:R-:W-:Y:S01]  /*a76c0*/  ISETP.LT.AND P2, PT, R9, R80, !P2 ;  /* 0x000000500900720c */ /* 0x000fe20005741270 */
[----:B-1----:R-:W-:Y:S01]  /*a76d0*/  IMAD.WIDE R14, R21, 0x4, R2 ;  /* 0x00000004150e7825 */ /* 0x002fe200078e0202 */
[----:B------:R-:W-:-:S03]  /*a76e0*/  IADD3 R0, R6, 0x1d4, RZ ;  /* 0x000001d406007810 */ /* 0x000fc60007ffe0ff */
[----:B------:R-:W-:Y:S01]  /*a76f0*/  IMAD.WIDE R16, R21, 0x4, R4 ;  /* 0x0000000415107825 */ /* 0x000fe200078e0204 */
[----:B------:R1:W-:Y:S01]  /*a7700*/  @P4 STG.E desc[UR60][R14.64], R120 ;  /* 0x000000780e004986 */ /* 0x0003e2000c10193c */
[-C--:B------:R-:W-:Y:S02]  /*a7710*/  ISETP.LT.AND P6, PT, R7, R80.reuse, !P1 ;  /* 0x000000500700720c */ /* 0x080fe40004fc1270 */
[----:B------:R-:W-:Y:S01]  /*a7720*/  IMAD.IADD R11, R21, 0x1, R20 ;  /* 0x00000001150b7824 */ /* 0x000fe200078e0214 */
[-C--:B------:R-:W-:Y:S01]  /*a7730*/  ISETP.LT.AND P4, PT, R7, R80.reuse, !P3 ;  /* 0x000000500700720c */ /* 0x080fe20005f81270 */
[----:B------:R-:W3:Y:S02]  /*a7740*/  LDC R20, c[0x0][0x248] ;  /* 0x00009200ff147b82 */ /* 0x000ee40000000800 */
[----:B------:R1:W-:Y:S01]  /*a7750*/  @P2 STG.E desc[UR60][R16.64], R116 ;  /* 0x0000007410002986 */ /* 0x0003e2000c10193c */
[----:B------:R-:W-:Y:S02]  /*a7760*/  ISETP.LT.AND P2, PT, R9, R80, !P1 ;  /* 0x000000500900720c */ /* 0x000fe40004f41270 */
[----:B------:R-:W-:-:S02]  /*a7770*/  ISETP.GE.AND P1, PT, R0, R23, PT ;  /* 0x000000170000720c */ /* 0x000fc40003f26270 */
[----:B------:R-:W-:Y:S01]  /*a7780*/  ISETP.LT.AND P3, PT, R9, R80, !P3 ;  /* 0x000000500900720c */ /* 0x000fe20005f61270 */
[----:B------:R-:W3:Y:S01]  /*a7790*/  LDC R0, c[0x0][0x248] ;  /* 0x00009200ff007b82 */ /* 0x000ee20000000800 */
[C---:B----4-:R-:W-:Y:S02]  /*a77a0*/  IMAD.IADD R21, R11.reuse, 0x1, R8 ;  /* 0x000000010b157824 */ /* 0x050fe400078e0208 */
[----:B--2---:R-:W-:-:S04]  /*a77b0*/  IMAD.WIDE R18, R11, 0x4, R2 ;  /* 0x000000040b127825 */ /* 0x004fc800078e0202 */
[----:B------:R-:W-:Y:S01]  /*a77c0*/  IMAD.WIDE R12, R11, 0x4, R4 ;  /* 0x000000040b0c7825 */ /* 0x000fe200078e0204 */
[----:B------:R-:W2:Y:S03]  /*a77d0*/  LDC R23, c[0x0][0x22c] ;  /* 0x00008b00ff177b82 */ /* 0x000ea60000000800 */
[----:B-1----:R-:W-:-:S04]  /*a77e0*/  IMAD.WIDE R14, R21, 0x4, R2 ;  /* 0x00000004150e7825 */ /* 0x002fc800078e0202 */
[C---:B------:R-:W-:Y:S01]  /*a77f0*/  IMAD.WIDE R16, R21.reuse, 0x4, R4 ;  /* 0x0000000415107825 */ /* 0x040fe200078e0204 */
[----:B---3--:R-:W-:Y:S02]  /*a7800*/  IADD3 R11, R21, R22, RZ ;  /* 0x00000016150b7210 */ /* 0x008fe40007ffe0ff */
[----:B------:R-:W1:Y:S01]  /*a7810*/  LDC R22, c[0x0][0x248] ;  /* 0x00009200ff167b82 */ /* 0x000e620000000800 */
        /* <DEDUP_REMOVED lines=8> */
[----:B---3--:R-:W-:Y:S01]  /*a78a0*/  IMAD.WIDE R18, R11, 0x4, R2 ;  /* 0x000000040b127825 */ /* 0x008fe200078e0202 */
[----:B------:R-:W-:-:S03]  /*a78b0*/  ISETP.GE.AND P1, PT, R21, R24, PT ;  /* 0x000000181500720c */ /* 0x000fc60003f26270 */
[C---:B----4-:R-:W-:Y:S01]  /*a78c0*/  IMAD.WIDE R12, R11.reuse, 0x4, R4 ;  /* 0x000000040b0c7825 */ /* 0x050fe200078e0204 */
[----:B------:R-:W-:Y:S01]  /*a78d0*/  ISETP.GE.AND P2, PT, R8, R99, PT ;  /* 0x000000630800720c */ /* 0x000fe20003f46270 */
[----:B------:R-:W3:Y:S01]  /*a78e0*/  LDC R24, c[0x0][0x22c] ;  /* 0x00008b00ff187b82 */ /* 0x000ee20000000800 */
[----:B------:R-:W4:Y:S01]  /*a78f0*/  LDL.LU R99, [R1+0x2dc4] ;  /* 0x002dc40001637983 */ /* 0x000f220000300800 */
[----:B------:R-:W-:Y:S01]  /*a7900*/  IMAD.IADD R21, R11, 0x1, R0 ;  /* 0x000000010b157824 */ /* 0x000fe200078e0200 */
[----:B------:R-:W-:Y:S02]  /*a7910*/  IADD3 R0, R6, 0x1d7, RZ ;  /* 0x000001d706007810 */ /* 0x000fe40007ffe0ff */
[----:B------:R3:W-:Y:S03]  /*a7920*/  @P6 STG.E desc[UR60][R18.64], R98 ;  /* 0x0000006212006986 */ /* 0x0007e6000c10193c */
[----:B------:R-:W3:Y:S01]  /*a7930*/  LDC R8, c[0x0][0x248] ;  /* 0x00009200ff087b82 */ /* 0x000ee20000000800 */
[----:B------:R3:W-:Y:S01]  /*a7940*/  @P3 STG.E desc[UR60][R12.64], R94 ;  /* 0x0000005e0c003986 */ /* 0x0007e2000c10193c */
[----:B------:R-:W-:-:S03]  /*a7950*/  ISETP.GE.AND P3, PT, R0, R95, PT ;  /* 0x0000005f0000720c */ /* 0x000fc60003f66270 */
[----:B------:R-:W4:Y:S01]  /*a7960*/  LDL.LU R95, [R1+0x2dc0] ;  /* 0x002dc000015f7983 */ /* 0x000f220000300800 */
[-C--:B------:R-:W-:Y:S02]  /*a7970*/  ISETP.LT.AND P4, PT, R7, R80.reuse, !P2 ;  /* 0x000000500700720c */ /* 0x080fe40005781270 */
[----:B------:R-:W-:Y:S01]  /*a7980*/  ISETP.LT.AND P2, PT, R9, R80, !P2 ;  /* 0x000000500900720c */ /* 0x000fe20005741270 */
[----:B--2---:R-:W-:-:S04]  /*a7990*/  IMAD.WIDE R14, R21, 0x4, R2 ;  /* 0x00000004150e7825 */ /* 0x004fc800078e0202 */
[----:B-1----:R-:W-:-:S04]  /*a79a0*/  IMAD.WIDE R16, R21, 0x4, R4 ;  /* 0x0000000415107825 */ /* 0x002fc800078e0204 */
[----:B------:R-:W-:Y:S02]  /*a79b0*/  VIADD R0, R6, 0x1d8 ;  /* 0x000001d806007836 */ /* 0x000fe40000000000 */
[----:B------:R1:W-:Y:S01]  /*a79c0*/  @P4 STG.E desc[UR60][R14.64], R122 ;  /* 0x0000007a0e004986 */ /* 0x0003e2000c10193c */
[-C--:B------:R-:W-:Y:S01]  /*a79d0*/  ISETP.LT.AND P6, PT, R7, R80.reuse, !P1 ;  /* 0x000000500700720c */ /* 0x080fe20004fc1270 */
[----:B------:R-:W-:Y:S02]  /*a79e0*/  IMAD.IADD R11, R21, 0x1, R20 ;  /* 0x00000001150b7824 */ /* 0x000fe400078e0214 */
[----:B------:R2:W-:Y:S01]  /*a79f0*/  @P2 STG.E desc[UR60][R16.64], R118 ;  /* 0x0000007610002986 */ /* 0x0005e2000c10193c */
[-C--:B------:R-:W-:Y:S01]  /*a7a00*/  ISETP.LT.AND P2, PT, R9, R80.reuse, !P1 ;  /* 0x000000500900720c */ /* 0x080fe20004f41270 */
[----:B------:R-:W4:Y:S01]  /*a7a10*/  LDC R20, c[0x0][0x248] ;  /* 0x00009200ff147b82 */ /* 0x000f220000000800 */
[----:B------:R-:W-:Y:S02]  /*a7a20*/  ISETP.GE.AND P1, PT, R0, R23, PT ;  /* 0x000000170000720c */ /* 0x000fe40003f26270 */
[----:B------:R-:W-:-:S02]  /*a7a30*/  ISETP.LT.AND P4, PT, R7, R80, !P3 ;  /* 0x000000500700720c */ /* 0x000fc40005f81270 */
[----:B------:R-:W-:-:S03]  /*a7a40*/  ISETP.LT.AND P3, PT, R9, R80, !P3 ;  /* 0x000000500900720c */ /* 0x000fc60005f61270 */
[----:B------:R-:W4:Y:S01]  /*a7a50*/  LDC R0, c[0x0][0x248] ;  /* 0x00009200ff007b82 */ /* 0x000f220000000800 */
[C---:B---3--:R-:W-:Y:S01]  /*a7a60*/  IADD3 R21, R11.reuse, R8, RZ ;  /* 0x000000080b157210 */ /* 0x048fe20007ffe0ff */
[----:B------:R-:W-:-:S04]  /*a7a70*/  IMAD.WIDE R18, R11, 0x4, R2 ;  /* 0x000000040b127825 */ /* 0x000fc800078e0202 */
[----:B------:R-:W-:Y:S02]  /*a7a80*/  IMAD.WIDE R12, R11, 0x4, R4 ;  /* 0x000000040b0c7825 */ /* 0x000fe400078e0204 */
[----:B------:R-:W3:Y:S02]  /*a7a90*/  LDC R23, c[0x0][0x22c] ;  /* 0x00008b00ff177b82 */ /* 0x000ee40000000800 */
[----:B------:R-:W-:Y:S02]  /*a7aa0*/  VIADD R8, R6, 0x1d9 ;  /* 0x000001d906087836 */ /* 0x000fe40000000000 */
[----:B-1----:R-:W-:-:S04]  /*a7ab0*/  IMAD.WIDE R14, R21, 0x4, R2 ;  /* 0x00000004150e7825 */ /* 0x002fc800078e0202 */
[----:B--2---:R-:W-:-:S04]  /*a7ac0*/  IMAD.WIDE R16, R21, 0x4, R4 ;  /* 0x0000000415107825 */ /* 0x004fc800078e0204 */
[----:B------:R-:W-:Y:S01]  /*a7ad0*/  IMAD.IADD R11, R21, 0x1, R22 ;  /* 0x00000001150b7824 */ /* 0x000fe200078e0216 */
[----:B------:R-:W-:Y:S01]  /*a7ae0*/  IADD3 R21, R6, 0x1da, RZ ;  /* 0x000001da06157810 */ /* 0x000fe20007ffe0ff */
[----:B------:R-:W1:Y:S01]  /*a7af0*/  LDC R22, c[0x0][0x248] ;  /* 0x00009200ff167b82 */ /* 0x000e620000000800 */
[----:B----4-:R2:W-:Y:S01]  /*a7b00*/  @P6 STG.E desc[UR60][R18.64], R99 ;  /* 0x0000006312006986 */ /* 0x0105e2000c10193c */
[----:B------:R-:W-:-:S03]  /*a7b10*/  ISETP.LT.AND P6, PT, R7, R80, !P1 ;  /* 0x000000500700720c */ /* 0x000fc60004fc1270 */
[----:B------:R4:W-:Y:S01]  /*a7b20*/  @P2 STG.E desc[UR60][R12.64], R95 ;  /* 0x0000005f0c002986 */ /* 0x0009e2000c10193c */
[----:B------:R-:W-:Y:S01]  /*a7b30*/  ISETP.GE.AND P2, PT, R8, R129, PT ;  /* 0x000000810800720c */ /* 0x000fe20003f46270 */
[----:B--2---:R-:W-:Y:S01]  /*a7b40*/  IMAD.WIDE R18, R11, 0x4, R2 ;  /* 0x000000040b127825 */ /* 0x004fe200078e0202 */
[----:B------:R-:W2:Y:S01]  /*a7b50*/  LDC R8, c[0x0][0x248] ;  /* 0x00009200ff087b82 */ /* 0x000ea20000000800 */
[----:B------:R3:W-:Y:S04]  /*a7b60*/  @P4 STG.E desc[UR60][R14.64], R123 ;  /* 0x0000007b0e004986 */ /* 0x0007e8000c10193c */
[----:B------:R-:W2:Y:S04]  /*a7b70*/  LDL.LU R129, [R1+0x2dbc] ;  /* 0x002dbc0001817983 */ /* 0x000ea80000300800 */
[----:B------:R1:W-:Y:S01]  /*a7b80*/  @P3 STG.E desc[UR60][R16.64], R119 ;  /* 0x0000007710003986 */ /* 0x0003e2000c10193c */
[----:B------:R-:W-:Y:S01]  /*a7b90*/  ISETP.LT.AND P3, PT, R9, R80, !P1 ;  /* 0x000000500900720c */ /* 0x000fe20004f61270 */
[----:B----4-:R-:W-:Y:S01]  /*a7ba0*/  IMAD.WIDE R12, R11, 0x4, R4 ;  /* 0x000000040b0c7825 */ /* 0x010fe200078e0204 */
[----:B------:R-:W-:Y:S01]  /*a7bb0*/  ISETP.GE.AND P1, PT, R21, R24, PT ;  /* 0x000000181500720c */ /* 0x000fe20003f26270 */
[----:B------:R4:W-:Y:S01]  /*a7bc0*/  @P6 STG.E desc[UR60][R18.64], R128 ;  /* 0x0000008012006986 */ /* 0x0009e2000c10193c */
[----:B------:R-:W-:Y:S01]  /*a7bd0*/  ISETP.LT.AND P4, PT, R7, R80, !P2 ;  /* 0x000000500700720c */ /* 0x000fe20005781270 */
[----:B------:R-:W-:Y:S01]  /*a7be0*/  IMAD.IADD R21, R11, 0x1, R0 ;  /* 0x000000010b157824 */ /* 0x000fe200078e0200 */
[----:B------:R-:W4:Y:S01]  /*a7bf0*/  LDC R24, c[0x0][0x22c] ;  /* 0x00008b00ff187b82 */ /* 0x000f220000000800 */
[----:B------:R-:W-:-:S06]  /*a7c00*/  VIADD R0, R6, 0x1db ;  /* 0x000001db06007836 */ /* 0x000fcc0000000000 */
[----:B------:R4:W-:Y:S01]  /*a7c10*/  @P3 STG.E desc[UR60][R12.64], R124 ;  /* 0x0000007c0c003986 */ /* 0x0009e2000c10193c */
[----:B------:R-:W-:-:S03]  /*a7c20*/  ISETP.GE.AND P3, PT, R0, R130, PT ;  /* 0x000000820000720c */ /* 0x000fc60003f66270 */
[----:B------:R-:W4:Y:S01]  /*a7c30*/  LDL.LU R130, [R1+0x2db8] ;  /* 0x002db80001827983 */ /* 0x000f220000300800 */
[----:B------:R-:W-:Y:S01]  /*a7c40*/  ISETP.LT.AND P2, PT, R9, R80, !P2 ;  /* 0x000000500900720c */ /* 0x000fe20005741270 */
[----:B---3--:R-:W-:-:S04]  /*a7c50*/  IMAD.WIDE R14, R21, 0x4, R2 ;  /* 0x00000004150e7825 */ /* 0x008fc800078e0202 */
[----:B-1----:R-:W-:Y:S01]  /*a7c60*/  IMAD.WIDE R16, R21, 0x4, R4 ;  /* 0x0000000415107825 */ /* 0x002fe200078e0204 */
        /* <DEDUP_REMOVED lines=10> */
[----:B--2---:R-:W-:-:S02]  /*a7d10*/  IMAD.IADD R21, R11, 0x1, R8 ;  /* 0x000000010b157824 */ /* 0x004fc400078e0208 */
[C---:B----4-:R-:W-:Y:S02]  /*a7d20*/  IMAD.WIDE R18, R11.reuse, 0x4, R2 ;  /* 0x000000040b127825 */ /* 0x050fe400078e0202 */
[----:B------:R-:W2:Y:S02]  /*a7d30*/  LDC R20, c[0x0][0x248] ;  /* 0x00009200ff147b82 */ /* 0x000ea40000000800 */
[----:B------:R-:W-:-:S04]  /*a7d40*/  IMAD.WIDE R12, R11, 0x4, R4 ;  /* 0x000000040b0c7825 */ /* 0x000fc800078e0204 */
[C---:B-1----:R-:W-:Y:S02]  /*a7d50*/  IMAD.WIDE R14, R21.reuse, 0x4, R2 ;  /* 0x00000004150e7825 */ /* 0x042fe400078e0202 */
[----:B------:R-:W1:Y:S02]  /*a7d60*/  LDC R23, c[0x0][0x22c] ;  /* 0x00008b00ff177b82 */ /* 0x000e640000000800 */
[----:B---3--:R-:W-:-:S04]  /*a7d70*/  IMAD.WIDE R16, R21, 0x4, R4 ;  /* 0x0000000415107825 */ /* 0x008fc800078e0204 */
[----:B------:R-:W-:Y:S02]  /*a7d80*/  IMAD.IADD R11, R21, 0x1, R22 ;  /* 0x00000001150b7824 */ /* 0x000fe400078e0216 */
        /* <DEDUP_REMOVED lines=24> */
[----:B---3--:R-:W-:-:S04]  /*a7f10*/  IMAD.WIDE R14, R21, 0x4, R2 ;  /* 0x00000004150e7825 */ /* 0x008fc800078e0202 */
[----:B--2---:R-:W-:Y:S01]  /*a7f20*/  IMAD.WIDE R16, R21, 0x4, R4 ;  /* 0x0000000415107825 */ /* 0x004fe200078e0204 */
[----:B------:R-:W-:-:S05]  /*a7f30*/  ISETP.LT.AND P6, PT, R7, R80, !P1 ;  /* 0x000000500700720c */ /* 0x000fca0004fc1270 */
[----:B------:R2:W-:Y:S04]  /*a7f40*/  @P4 STG.E desc[UR60][R14.64], R154 ;  /* 0x0000009a0e004986 */ /* 0x0005e8000c10193c */
[----:B------:R3:W-:Y:S01]  /*a7f50*/  @P2 STG.E desc[UR60][R16.64], R134 ;  /* 0x0000008610002986 */ /* 0x0007e2000c10193c */
[----:B------:R-:W-:Y:S01]  /*a7f60*/  ISETP.LT.AND P2, PT, R9, R80, !P1 ;  /* 0x000000500900720c */ /* 0x000fe20004f41270 */
[----:B------:R-:W-:Y:S01]  /*a7f70*/  IMAD.IADD R11, R21, 0x1, R20 ;  /* 0x00000001150b7824 */ /* 0x000fe200078e0214 */
[----:B------:R-:W-:Y:S01]  /*a7f80*/  IADD3 R0, R6, 0x1e0, RZ ;  /* 0x000001e006007810 */ /* 0x000fe20007ffe0ff */
[----:B------:R-:W3:Y:S02]  /*a7f90*/  LDC R20, c[0x0][0x248] ;  /* 0x00009200ff147b82 */ /* 0x000ee40000000800 */
[----:B------:R-:W-:-:S04]  /*a7fa0*/  IMAD.WIDE R18, R11, 0x4, R2 ;  /* 0x000000040b127825 */ /* 0x000fc800078e0202 */
[C---:B-1----:R-:W-:Y:S02]  /*a7fb0*/  IMAD.IADD R21, R11.reuse, 0x1, R8 ;  /* 0x000000010b157824 */ /* 0x042fe400078e0208 */
[----:B------:R-:W-:-:S04]  /*a7fc0*/  IMAD.WIDE R12, R11, 0x4, R4 ;  /* 0x000000040b0c7825 */ /* 0x000fc800078e0204 */
[----:B------:R-:W-:Y:S01]  /*a7fd0*/  VIADD R8, R6, 0x1e1 ;  /* 0x000001e106087836 */ /* 0x000fe20000000000 */
[----:B------:R-:W-:Y:S02]  /*a7fe0*/  ISETP.GE.AND P1, PT, R0, R23, PT ;  /* 0x000000170000720c */ /* 0x000fe40003f26270 */
[----:B------:R-:W1:Y:S01]  /*a7ff0*/  LDC R0, c[0x0][0x248] ;  /* 0x00009200ff007b82 */ /* 0x000e620000000800 */
[----:B----4-:R4:W-:Y:S01]  /*a8000*/  @P6 STG.E desc[UR60][R18.64], R131 ;  /* 0x0000008312006986 */ /* 0x0109e2000c10193c */
[----:B------:R-:W-:Y:S01]  /*a8010*/  ISETP.LT.AND P4, PT, R7, R80, !P3 ;  /* 0x000000500700720c */ /* 0x000fe20005f81270 */
[C---:B--2---:R-:W-:Y:S01]  /*a8020*/  IMAD.WIDE R14, R21.reuse, 0x4, R2 ;  /* 0x00000004150e7825 */ /* 0x044fe200078e0202 */
[----:B------:R-:W-:-:S04]  /*a8030*/  IADD3 R11, R21, R22, RZ ;  /* 0x00000016150b7210 */ /* 0x000fc80007ffe0ff */
[----:B------:R-:W2:Y:S01]  /*a8040*/  LDC R23, c[0x0][0x22c] ;  /* 0x00008b00ff177b82 */ /* 0x000ea20000000800 */
[----:B------:R1:W-:Y:S01]  /*a8050*/  @P2 STG.E desc[UR60][R12.64], R127 ;  /* 0x0000007f0c002986 */ /* 0x0003e2000c10193c */
[----:B------:R-:W-:Y:S01]  /*a8060*/  ISETP.GE.AND P2, PT, R8, R161, PT ;  /* 0x000000a10800720c */ /* 0x000fe20003f46270 */
[----:B---3--:R-:W-:Y:S01]  /*a8070*/  IMAD.WIDE R16, R21, 0x4, R4 ;  /* 0x0000000415107825 */ /* 0x008fe200078e0204 */
[-C--:B------:R-:W-:Y:S01]  /*a8080*/  ISETP.LT.AND P3, PT, R9, R80.reuse, !P3 ;  /* 0x000000500900720c */ /* 0x080fe20005f61270 */
[----:B------:R-:W3:Y:S01]  /*a8090*/  LDL.LU R161, [R1+0x2dac] ;  /* 0x002dac0001a17983 */ /* 0x000ee20000300800 */
[CC--:B------:R-:W-:Y:S01]  /*a80a0*/  ISETP.LT.AND P6, PT, R7.reuse, R80.reuse, !P1 ;  /* 0x000000500700720c */ /* 0x0c0fe20004fc1270 */
[----:B------:R-:W-:Y:S01]  /*a80b0*/  VIADD R21, R6, 0x1e2 ;  /* 0x000001e206157836 */ /* 0x000fe20000000000 */
[----:B------:R-:W2:Y:S01]  /*a80c0*/  LDC R22, c[0x0][0x22c] ;  /* 0x00008b00ff167b82 */ /* 0x000ea20000000800 */
[----:B------:R1:W-:Y:S01]  /*a80d0*/  @P4 STG.E desc[UR60][R14.64], R155 ;  /* 0x0000009b0e004986 */ /* 0x0003e2000c10193c */
[----:B------:R-:W-:Y:S01]  /*a80e0*/  ISETP.LT.AND P4, PT, R7, R80, !P2 ;  /* 0x000000500700720c */ /* 0x000fe20005781270 */
[----:B----4-:R-:W-:-:S05]  /*a80f0*/  IMAD.WIDE R18, R11, 0x4, R2 ;  /* 0x000000040b127825 */ /* 0x010fca00078e0202 */
[----:B------:R-:W4:Y:S01]  /*a8100*/  LDC R8, c[0x0][0x248] ;  /* 0x00009200ff087b82 */ /* 0x000f220000000800 */
[----:B------:R1:W-:Y:S01]  /*a8110*/  @P3 STG.E desc[UR60][R16.64], R135 ;  /* 0x0000008710003986 */ /* 0x0003e2000c10193c */
[----:B------:R-:W-:Y:S02]  /*a8120*/  ISETP.LT.AND P3, PT, R9, R80, !P1 ;  /* 0x000000500900720c */ /* 0x000fe40004f61270 */
[----:B------:R-:W-:Y:S01]  /*a8130*/  ISETP.GE.AND P1, PT, R21, R24, PT ;  /* 0x000000181500720c */ /* 0x000fe20003f26270 */
[----:B-1----:R-:W-:Y:S01]  /*a8140*/  IMAD.IADD R21, R11, 0x1, R0 ;  /* 0x000000010b157824 */ /* 0x002fe200078e0200 */
[----:B------:R-:W-:Y:S01]  /*a8150*/  ISETP.LT.AND P2, PT, R9, R80, !P2 ;  /* 0x000000500900720c */ /* 0x000fe20005741270 */
[----:B------:R-:W-:Y:S01]  /*a8160*/  IMAD.WIDE R12, R11, 0x4, R4 ;  /* 0x000000040b0c7825 */ /* 0x000fe200078e0204 */
[----:B------:R1:W-:Y:S01]  /*a8170*/  @P6 STG.E desc[UR60][R18.64], R160 ;  /* 0x000000a012006986 */ /* 0x0003e2000c10193c */
[----:B------:R-:W3:Y:S01]  /*a8180*/  LDC R0, c[0x0][0x248] ;  /* 0x00009200ff007b82 */ /* 0x000ee20000000800 */
[----:B------:R-:W-:Y:S01]  /*a8190*/  IADD3 R11, R21, R20, RZ ;  /* 0x00000014150b7210 */ /* 0x000fe20007ffe0ff */
[----:B------:R-:W-:-:S02]  /*a81a0*/  VIADD R20, R6, 0x1e3 ;  /* 0x000001e306147836 */ /* 0x000fc40000000000 */
[C---:B------:R-:W-:Y:S02]  /*a81b0*/  IMAD.WIDE R14, R21.reuse, 0x4, R2 ;  /* 0x00000004150e7825 */ /* 0x040fe400078e0202 */
[----:B------:R4:W-:Y:S01]  /*a81c0*/  @P3 STG.E desc[UR60][R12.64], R156 ;  /* 0x0000009c0c003986 */ /* 0x0009e2000c10193c */
[----:B------:R-:W-:Y:S01]  /*a81d0*/  ISETP.GE.AND P3, PT, R20, R162, PT ;  /* 0x000000a21400720c */ /* 0x000fe20003f66270 */
[----:B------:R-:W-:Y:S01]  /*a81e0*/  IMAD.WIDE R16, R21, 0x4, R4 ;  /* 0x0000000415107825 */ /* 0x000fe200078e0204 */
[----:B------:R-:W-:Y:S01]  /*a81f0*/  ISETP.LT.AND P6, PT, R7, R80, !P1 ;  /* 0x000000500700720c */ /* 0x000fe20004fc1270 */
[----:B------:R-:W3:Y:S01]  /*a8200*/  LDL.LU R162, [R1+0x2da8] ;  /* 0x002da80001a27983 */ /* 0x000ee20000300800 */
[----:B------:R-:W3:Y:S03]  /*a8210*/  LDC R20, c[0x0][0x248] ;  /* 0x00009200ff147b82 */ /* 0x000ee60000000800 */
[----:B------:R3:W-:Y:S01]  /*a8220*/  @P4 STG.E desc[UR60][R14.64], R164 ;  /* 0x000000a40e004986 */ /* 0x0007e2000c10193c */
[----:B------:R-:W-:-:S03]  /*a8230*/  VIADD R21, R6, 0x1e4 ;  /* 0x000001e406157836 */ /* 0x000fc60000000000 */
[----:B------:R3:W-:Y:S01]  /*a8240*/  @P2 STG.E desc[UR60][R16.64], R136 ;  /* 0x0000008810002986 */ /* 0x0007e2000c10193c */
[----:B------:R-:W-:Y:S01]  /*a8250*/  ISETP.LT.AND P2, PT, R9, R80, !P1 ;  /* 0x000000500900720c */ /* 0x000fe20004f41270 */
[----:B-1----:R-:W-:Y:S01]  /*a8260*/  IMAD.WIDE R18, R11, 0x4, R2 ;  /* 0x000000040b127825 */ /* 0x002fe200078e0202 */
[----:B--2---:R-:W-:Y:S01]  /*a8270*/  ISETP.GE.AND P1, PT, R21, R22, PT ;  /* 0x000000161500720c */ /* 0x004fe20003f26270 */
[----:B------:R-:W1:Y:S01]  /*a8280*/  LDC R24, c[0x0][0x22c] ;  /* 0x00008b00ff187b82 */ /* 0x000e620000000800 */
[C---:B----4-:R-:W-:Y:S01]  /*a8290*/  IADD3 R21, R11.reuse, R8, RZ ;  /* 0x000000080b157210 */ /* 0x050fe20007ffe0ff */
[----:B------:R-:W-:-:S04]  /*a82a0*/  IMAD.WIDE R12, R11, 0x4, R4 ;  /* 0x000000040b0c7825 */ /* 0x000fc800078e0204 */
[----:B------:R-:W-:Y:S01]  /*a82b0*/  VIADD R8, R6, 0x1e5 ;  /* 0x000001e506087836 */ /* 0x000fe20000000000 */
[-C--:B------:R-:W-:Y:S01]  /*a82c0*/  ISETP.LT.AND P4, PT, R7, R80.reuse, !P3 ;  /* 0x000000500700720c */ /* 0x080fe20005f81270 */
[----:B------:R-:W2:Y:S01]  /*a82d0*/  LDC R22, c[0x0][0x248] ;  /* 0x00009200ff167b82 */ /* 0x000ea20000000800 */
[----:B---3--:R3:W-:Y:S04]  /*a82e0*/  @P6 STG.E desc[UR60][R18.64], R161 ;  /* 0x000000a112006986 */ /* 0x0087e8000c10193c */
[----:B------:R4:W-:Y:S01]  /*a82f0*/  @P2 STG.E desc[UR60][R12.64], R157 ;  /* 0x0000009d0c002986 */ /* 0x0009e2000c10193c */
[----:B------:R-:W-:Y:S02]  /*a8300*/  ISETP.GE.AND P2, PT, R8, R163, PT ;  /* 0x000000a30800720c */ /* 0x000fe40003f46270 */
[-C--:B------:R-:W-:Y:S01]  /*a8310*/  ISETP.LT.AND P3, PT, R9, R80.reuse, !P3 ;  /* 0x000000500900720c */ /* 0x080fe20005f61270 */
[----:B------:R-:W2:Y:S01]  /*a8320*/  LDL.LU R163, [R1+0x2da4] ;  /* 0x002da40001a37983 */ /* 0x000ea20000300800 */
[-C--:B------:R-:W-:Y:S01]  /*a8330*/  ISETP.LT.AND P6, PT, R7, R80.reuse, !P1 ;  /* 0x000000500700720c */ /* 0x080fe20004fc1270 */
[----:B------:R-:W-:Y:S01]  /*a8340*/  IMAD.IADD R11, R21, 0x1, R0 ;  /* 0x00000001150b7824 */ /* 0x000fe200078e0200 */
[----:B------:R-:W-:Y:S01]  /*a8350*/  ISETP.LT.AND P1, PT, R9, R80, !P1 ;  /* 0x000000500900720c */ /* 0x000fe20004f21270 */
[C---:B------:R-:W-:Y:S01]  /*a8360*/  IMAD.WIDE R14, R21.reuse, 0x4, R2 ;  /* 0x00000004150e7825 */ /* 0x040fe200078e0202 */
[----:B------:R-:W1:Y:S03]  /*a8370*/  LDC R0, c[0x0][0x248] ;  /* 0x00009200ff007b82 */ /* 0x000e660000000800 */
[----:B------:R-:W-:Y:S01]  /*a8380*/  IMAD.WIDE R16, R21, 0x4, R4 ;  /* 0x0000000415107825 */ /* 0x000fe200078e0204 */
[----:B------:R-:W-:-:S03]  /*a8390*/  IADD3 R21, R11, R20, RZ ;  /* 0x000000140b157210 */ /* 0x000fc60007ffe0ff */
[C---:B---3--:R-:W-:Y:S01]  /*a83a0*/  IMAD.WIDE R18, R11.reuse, 0x4, R2 ;  /* 0x000000040b127825 */ /* 0x048fe200078e0202 */
[----:B------:R3:W-:Y:S01]  /*a83b0*/  @P4 STG.E desc[UR60][R14.64], R165 ;  /* 0x000000a50e004986 */ /* 0x0007e2000c10193c */
[----:B------:R-:W1:Y:S02]  /*a83c0*/  LDC R8, c[0x0][0x248] ;  /* 0x00009200ff087b82 */ /* 0x000e640000000800 */
[----:B----4-:R-:W-:Y:S01]  /*a83d0*/  IMAD.WIDE R12, R11, 0x4, R4 ;  /* 0x000000040b0c7825 */ /* 0x010fe200078e0204 */
[----:B------:R4:W-:Y:S03]  /*a83e0*/  @P3 STG.E desc[UR60][R16.64], R137 ;  /* 0x0000008910003986 */ /* 0x0009e6000c10193c */
[----:B------:R-:W-:Y:S01]  /*a83f0*/  VIADD R20, R6, 0x1e6 ;  /* 0x000001e606147836 */ /* 0x000fe20000000000 */
[----:B------:R-:W-:Y:S01]  /*a8400*/  @P6 STG.E desc[UR60][R18.64], R162 ;  /* 0x000000a212006986 */ /* 0x000fe2000c10193c */
[----:B------:R-:W-:-:S03]  /*a8410*/  ISETP.LT.AND P3, PT, R7, R80, !P2 ;  /* 0x000000500700720c */ /* 0x000fc60005761270 */
[----:B------:R4:W-:Y:S01]  /*a8420*/  @P1 STG.E desc[UR60][R12.64], R158 ;  /* 0x0000009e0c001986 */ /* 0x0009e2000c10193c */
[----:B------:R-:W-:Y:S02]  /*a8430*/  ISETP.GE.AND P1, PT, R20, R23, PT ;  /* 0x000000171400720c */ /* 0x000fe40003f26270 */
[-C--:B------:R-:W-:Y:S01]  /*a8440*/  ISETP.LT.AND P2, PT, R9, R80.reuse, !P2 ;  /* 0x000000500900720c */ /* 0x080fe20005741270 */
[----:B---3--:R-:W-:Y:S01]  /*a8450*/  IMAD.WIDE R14, R21, 0x4, R2 ;  /* 0x00000004150e7825 */ /* 0x008fe200078e0202 */
[-C--:B------:R-:W-:Y:S01]  /*a8460*/  ISETP.LT.AND P4, PT, R7, R80.reuse, !P1 ;  /* 0x000000500700720c */ /* 0x080fe20004f81270 */
[----:B------:R-:W3:Y:S02]  /*a8470*/  LDC R23, c[0x0][0x22c] ;  /* 0x00008b00ff177b82 */ /* 0x000ee40000000800 */
[C---:B--2---:R-:W-:Y:S02]  /*a8480*/  IMAD.IADD R11, R21.reuse, 0x1, R22 ;  /* 0x00000001150b7824 */ /* 0x044fe400078e0216 */
[----:B----4-:R-:W-:Y:S01]  /*a8490*/  IMAD.WIDE R16, R21, 0x4, R4 ;  /* 0x0000000415107825 */ /* 0x010fe200078e0204 */
[----:B------:R2:W-:Y:S01]  /*a84a0*/  @P3 STG.E desc[UR60][R14.64], R166 ;  /* 0x000000a60e003986 */ /* 0x0005e2000c10193c */
[----:B------:R-:W-:-:S02]  /*a84b0*/  ISETP.LT.AND P1, PT, R9, R80, !P1 ;  /* 0x000000500900720c */ /* 0x000fc40004f21270 */
[----:B------:R-:W4:Y:S01]  /*a84c0*/  LDC R22, c[0x0][0x248] ;  /* 0x00009200ff167b82 */ /* 0x000f220000000800 */
[----:B------:R-:W-:Y:S01]  /*a84d0*/  IMAD.WIDE R12, R11, 0x4, R2 ;  /* 0x000000040b0c7825 */ /* 0x000fe200078e0202 */
[----:B------:R-:W-:-:S03]  /*a84e0*/  ISETP.LT.AND P3, PT, R7, R80, !P5 ;  /* 0x000000500700720c */ /* 0x000fc60006f61270 */
[C---:B------:R-:W-:Y:S01]  /*a84f0*/  VIADD R18, R6.reuse, 0x1e9 ;  /* 0x000001e906127836 */ /* 0x040fe20000000000 */
[----:B------:R2:W-:Y:S01]  /*a8500*/  @P2 STG.E desc[UR60][R16.64], R138 ;  /* 0x0000008a10002986 */ /* 0x0005e2000c10193c */
[----:B------:R-:W-:Y:S01]  /*a8510*/  ISETP.LT.AND P5, PT, R9, R80, !P5 ;  /* 0x000000500900720c */ /* 0x000fe20006fa1270 */
[C---:B-1----:R-:W-:Y:S01]  /*a8520*/  IMAD.IADD R19, R11.reuse, 0x1, R0 ;  /* 0x000000010b137824 */ /* 0x042fe200078e0200 */
[----:B------:R-:W-:Y:S01]  /*a8530*/  IADD3 R21, R6, 0x1e8, RZ ;  /* 0x000001e806157810 */ /* 0x000fe20007ffe0ff */
[----:B--2---:R-:W-:-:S03]  /*a8540*/  IMAD.WIDE R14, R11, 0x4, R4 ;  /* 0x000000040b0e7825 */ /* 0x004fc600078e0204 */
[----:B------:R-:W-:Y:S02]  /*a8550*/  ISETP.GE.AND P2, PT, R21, R24, PT ;  /* 0x000000181500720c */ /* 0x000fe40003f46270 */
[C---:B------:R-:W-:Y:S01]  /*a8560*/  IADD3 R11, R19.reuse, R8, RZ ;  /* 0x00000008130b7210 */ /* 0x040fe20007ffe0ff */
[----:B------:R-:W-:Y:S02]  /*a8570*/  VIADD R0, R6, 0x1ea ;  /* 0x000001ea06007836 */ /* 0x000fe40000000000 */
[--C-:B------:R-:W-:Y:S01]  /*a8580*/  IMAD.WIDE R16, R19, 0x4, R2.reuse ;  /* 0x0000000413107825 */ /* 0x100fe200078e0202 */
[-C--:B------:R-:W-:Y:S01]  /*a8590*/  ISETP.LT.AND P6, PT, R7, R80.reuse, !P2 ;  /* 0x000000500700720c */ /* 0x080fe200057c1270 */
[----:B------:R-:W1:Y:S01]  /*a85a0*/  LDC R24, c[0x0][0x248] ;  /* 0x00009200ff187b82 */ /* 0x000e620000000800 */
[----:B------:R-:W-:Y:S01]  /*a85b0*/  ISETP.LT.AND P2, PT, R9, R80, !P2 ;  /* 0x000000500900720c */ /* 0x000fe20005741270 */
[----:B------:R-:W-:-:S06]  /*a85c0*/  IMAD.WIDE R20, R11, 0x4, R2 ;  /* 0x000000040b147825 */ /* 0x000fcc00078e0202 */
[----:B------:R-:W2:Y:S01]  /*a85d0*/  LDC R8, c[0x0][0x248] ;  /* 0x00009200ff087b82 */ /* 0x000ea20000000800 */
[----:B------:R-:W-:Y:S01]  /*a85e0*/  @P4 STG.E desc[UR60][R12.64], R163 ;  /* 0x000000a30c004986 */ /* 0x000fe2000c10193c */
[----:B------:R-:W-:-:S03]  /*a85f0*/  ISETP.GE.AND P4, PT, R18, R173, PT ;  /* 0x000000ad1200720c */ /* 0x000fc60003f86270 */
[----:B------:R-:W2:Y:S01]  /*a8600*/  LDL.LU R173, [R1+0x2da0] ;  /* 0x002da00001ad7983 */ /* 0x000ea20000300800 */
[----:B------:R-:W-:-:S03]  /*a8610*/  IMAD.WIDE R18, R19, 0x4, R4 ;  /* 0x0000000413127825 */ /* 0x000fc600078e0204 */
[----:B------:R-:W-:Y:S04]  /*a8620*/  @P1 STG.E desc[UR60][R14.64], R159 ;  /* 0x0000009f0e001986 */ /* 0x000fe8000c10193c */
[----:B------:R3:W-:Y:S04]  /*a8630*/  @P3 STG.E desc[UR60][R16.64], R167 ;  /* 0x000000a710003986 */ /* 0x0007e8000c10193c */
[----:B------:R-:W-:Y:S01]  /*a8640*/  @P5 STG.E desc[UR60][R18.64], R139 ;  /* 0x0000008b12005986 */ /* 0x000fe2000c10193c */
[-C--:B------:R-:W-:Y:S02]  /*a8650*/  ISETP.LT.AND P5, PT, R7, R80.reuse, !P4 ;  /* 0x000000500700720c */ /* 0x080fe400067a1270 */
[----:B------:R-:W-:-:S02]  /*a8660*/  ISETP.LT.AND P4, PT, R9, R80, !P4 ;  /* 0x000000500900720c */ /* 0x000fc40006781270 */
[----:B---3--:R-:W-:-:S04]  /*a8670*/  IADD3 R16, R6, 0x1eb, RZ ;  /* 0x000001eb06107810 */ /* 0x008fc80007ffe0ff */
[----:B------:R-:W-:Y:S02]  /*a8680*/  ISETP.GE.AND P3, PT, R16, R174, PT ;  /* 0x000000ae1000720c */ /* 0x000fe40003f66270 */
[----:B------:R-:W3:Y:S01]  /*a8690*/  LDL.LU R174, [R1+0x2d9c] ;  /* 0x002d9c0001ae7983 */ /* 0x000ee20000300800 */
[----:B------:R-:W-:Y:S01]  /*a86a0*/  ISETP.GE.AND P1, PT, R0, R23, PT ;  /* 0x000000170000720c */ /* 0x000fe20003f26270 */
[C---:B----4-:R-:W-:Y:S01]  /*a86b0*/  IMAD.IADD R23, R11.reuse, 0x1, R22 ;  /* 0x000000010b177824 */ /* 0x050fe200078e0216 */
[----:B------:R-:W4:Y:S01]  /*a86c0*/  LDC R0, c[0x0][0x248] ;  /* 0x00009200ff007b82 */ /* 0x000f220000000800 */
[----:B------:R-:W-:Y:S01]  /*a86d0*/  IMAD.WIDE R12, R11, 0x4, R4 ;  /* 0x000000040b0c7825 */ /* 0x000fe200078e0204 */
[----:B------:R1:W-:Y:S03]  /*a86e0*/  @P6 STG.E desc[UR60][R20.64], R172 ;  /* 0x000000ac14006986 */ /* 0x0003e6000c10193c */
[C---:B------:R-:W-:Y:S01]  /*a86f0*/  IMAD.WIDE R14, R23.reuse, 0x4, R2 ;  /* 0x00000004170e7825 */ /* 0x040fe200078e0202 */
[----:B------:R4:W-:Y:S02]  /*a8700*/  @P2 STG.E desc[UR60][R12.64], R168 ;  /* 0x000000a80c002986 */ /* 0x0009e4000c10193c */
[----:B------:R-:W2:Y:S01]  /*a8710*/  LDC R22, c[0x0][0x22c] ;  /* 0x00008b00ff167b82 */ /* 0x000ea20000000800 */
[C---:B------:R-:W-:Y:S01]  /*a8720*/  IMAD.WIDE R16, R23.reuse, 0x4, R4 ;  /* 0x0000000417107825 */ /* 0x040fe200078e0204 */
[----:B------:R2:W-:Y:S03]  /*a8730*/  @P5 STG.E desc[UR60][R14.64], R176 ;  /* 0x000000b00e005986 */ /* 0x0005e6000c10193c */
[C---:B------:R-:W-:Y:S01]  /*a8740*/  VIADD R11, R6.reuse, 0x1ec ;  /* 0x000001ec060b7836 */ /* 0x040fe20000000000 */
[----:B-1----:R-:W-:Y:S01]  /*a8750*/  IADD3 R21, R6, 0x1ef, RZ ;  /* 0x000001ef06157810 */ /* 0x002fe20007ffe0ff */
[----:B------:R1:W-:Y:S01]  /*a8760*/  @P4 STG.E desc[UR60][R16.64], R140 ;  /* 0x0000008c10004986 */ /* 0x0003e2000c10193c */
[----:B------:R-:W-:Y:S01]  /*a8770*/  IMAD.IADD R25, R23, 0x1, R24 ;  /* 0x0000000117197824 */ /* 0x000fe200078e0218 */
[----:B------:R-:W1:Y:S01]  /*a8780*/  LDC R20, c[0x0][0x248] ;  /* 0x00009200ff147b82 */ /* 0x000e620000000800 */
[----:B------:R-:W-:-:S02]  /*a8790*/  ISETP.GE.AND P4, PT, R21, R175, PT ;  /* 0x000000af1500720c */ /* 0x000fc40003f86270 */
[----:B------:R-:W3:Y:S01]  /*a87a0*/  LDL.LU R175, [R1+0x2d98] ;  /* 0x002d980001af7983 */ /* 0x000ee20000300800 */
[----:B------:R-:W-:-:S03]  /*a87b0*/  ISETP.GE.AND P2, PT, R11, R26, PT ;  /* 0x0000001a0b00720c */ /* 0x000fc60003f46270 */
[----:B------:R-:W3:Y:S01]  /*a87c0*/  LDL.LU R29, [R1+0x2d84] ;  /* 0x002d8400011d7983 */ /* 0x000ee20000300800 */
[-C--:B------:R-:W-:Y:S01]  /*a87d0*/  ISETP.LT.AND P6, PT, R7, R80.reuse, !P1 ;  /* 0x000000500700720c */ /* 0x080fe20004fc1270 */
[----:B------:R-:W3:Y:S02]  /*a87e0*/  LDC R23, c[0x0][0x22c] ;  /* 0x00008b00ff177b82 */ /* 0x000ee40000000800 */
[----:B------:R-:W3:Y:S01]  /*a87f0*/  LDL.LU R26, [R1+0x2d80] ;  /* 0x002d8000011a7983 */ /* 0x000ee20000300800 */
[-C--:B------:R-:W-:Y:S01]  /*a8800*/  ISETP.LT.AND P1, PT, R9, R80.reuse, !P1 ;  /* 0x000000500900720c */ /* 0x080fe20004f21270 */
[----:B----4-:R-:W-:Y:S01]  /*a8810*/  IMAD.IADD R11, R25, 0x1, R0 ;  /* 0x00000001190b7824 */ /* 0x010fe200078e0200 */
[-C--:B------:R-:W-:Y:S01]  /*a8820*/  ISETP.LT.AND P5, PT, R7, R80.reuse, !P3 ;  /* 0x000000500700720c */ /* 0x080fe20005fa1270 */
[----:B------:R-:W-:Y:S01]  /*a8830*/  IMAD.WIDE R18, R25, 0x4, R2 ;  /* 0x0000000419127825 */ /* 0x000fe200078e0202 */
[----:B------:R-:W4:Y:S01]  /*a8840*/  LDL.LU R27, [R1+0x2d7c] ;  /* 0x002d7c00011b7983 */ /* 0x000f220000300800 */
[----:B------:R-:W3:Y:S01]  /*a8850*/  LDC R0, c[0x0][0x248] ;  /* 0x00009200ff007b82 */ /* 0x000ee20000000800 */
[----:B------:R-:W-:Y:S01]  /*a8860*/  ISETP.LT.AND P3, PT, R9, R80, !P3 ;  /* 0x000000500900720c */ /* 0x000fe20005f61270 */
[----:B------:R-:W-:-:S04]  /*a8870*/  IMAD.WIDE R12, R25, 0x4, R4 ;  /* 0x00000004190c7825 */ /* 0x000fc800078e0204 */
[C---:B--2---:R-:W-:Y:S01]  /*a8880*/  IMAD.IADD R21, R11.reuse, 0x1, R8 ;  /* 0x000000010b157824 */ /* 0x044fe200078e0208 */
[----:B------:R-:W-:Y:S01]  /*a8890*/  IADD3 R8, R6, 0x1ed, RZ ;  /* 0x000001ed06087810 */ /* 0x000fe20007ffe0ff */
[C---:B------:R-:W-:Y:S01]  /*a88a0*/  IMAD.WIDE R14, R11.reuse, 0x4, R2 ;  /* 0x000000040b0e7825 */ /* 0x040fe200078e0202 */
[----:B------:R-:W2:Y:S03]  /*a88b0*/  LDC R24, c[0x0][0x22c] ;  /* 0x00008b00ff187b82 */ /* 0x000ea60000000800 */
[----:B-1----:R-:W-:-:S04]  /*a88c0*/  IMAD.WIDE R16, R11, 0x4, R4 ;  /* 0x000000040b107825 */ /* 0x002fc800078e0204 */
[----:B------:R-:W-:Y:S02]  /*a88d0*/  VIADD R25, R6, 0x1ee ;  /* 0x000001ee06197836 */ /* 0x000fe40000000000 */
[----:B------:R-:W-:Y:S02]  /*a88e0*/  IMAD.IADD R11, R21, 0x1, R20 ;  /* 0x00000001150b7824 */ /* 0x000fe400078e0214 */
[----:B------:R-:W1:Y:S01]  /*a88f0*/  LDC R20, c[0x0][0x248] ;  /* 0x00009200ff147b82 */ /* 0x000e620000000800 */
[----:B------:R1:W-:Y:S01]  /*a8900*/  @P6 STG.E desc[UR60][R18.64], R173 ;  /* 0x000000ad12006986 */ /* 0x0003e2000c10193c */
[-C--:B------:R-:W-:Y:S02]  /*a8910*/  ISETP.LT.AND P6, PT, R7, R80.reuse, !P2 ;  /* 0x000000500700720c */ /* 0x080fe400057c1270 */
[----:B------:R-:W-:Y:S01]  /*a8920*/  ISETP.LT.AND P2, PT, R9, R80, !P2 ;  /* 0x000000500900720c */ /* 0x000fe20005741270 */
[----:B------:R2:W-:Y:S01]  /*a8930*/  @P1 STG.E desc[UR60][R12.64], R169 ;  /* 0x000000a90c001986 */ /* 0x0005e2000c10193c */
[----:B------:R-:W-:-:S02]  /*a8940*/  ISETP.GE.AND P1, PT, R8, R252, PT ;  /* 0x000000fc0800720c */ /* 0x000fc40003f26270 */
[----:B------:R-:W4:Y:S01]  /*a8950*/  LDC R8, c[0x0][0x248] ;  /* 0x00009200ff087b82 */ /* 0x000f220000000800 */
[----:B------:R3:W-:Y:S01]  /*a8960*/  @P5 STG.E desc[UR60][R14.64], R177 ;  /* 0x000000b10e005986 */ /* 0x0007e2000c10193c */
[-C--:B------:R-:W-:Y:S01]  /*a8970*/  ISETP.LT.AND P5, PT, R9, R80.reuse, !P1 ;  /* 0x000000500900720c */ /* 0x080fe20004fa1270 */
[----:B-1----:R-:W-:Y:S02]  /*a8980*/  IMAD.WIDE R18, R21, 0x4, R2 ;  /* 0x0000000415127825 */ /* 0x002fe400078e0202 */
[----:B------:R1:W-:Y:S01]  /*a8990*/  @P3 STG.E desc[UR60][R16.64], R141 ;  /* 0x0000008d10003986 */ /* 0x0003e2000c10193c */
[----:B------:R-:W-:Y:S01]  /*a89a0*/  ISETP.LT.AND P3, PT, R7, R80, !P1 ;  /* 0x000000500700720c */ /* 0x000fe20004f61270 */
[----:B--2---:R-:W-:Y:S01]  /*a89b0*/  IMAD.WIDE R12, R21, 0x4, R4 ;  /* 0x00000004150c7825 */ /* 0x004fe200078e0204 */
[----:B------:R-:W-:Y:S02]  /*a89c0*/  ISETP.GE.AND P1, PT, R25, R22, PT ;  /* 0x000000161900720c */ /* 0x000fe40003f26270 */
[C---:B---3--:R-:W-:Y:S01]  /*a89d0*/  IADD3 R21, R11.reuse, R0, RZ ;  /* 0x000000000b157210 */ /* 0x048fe20007ffe0ff */
[C---:B------:R-:W-:Y:S01]  /*a89e0*/  IMAD.WIDE R14, R11.reuse, 0x4, R2 ;  /* 0x000000040b0e7825 */ /* 0x040fe200078e0202 */
[----:B------:R-:W2:Y:S01]  /*a89f0*/  LDL.LU R25, [R1+0x2d78] ;  /* 0x002d780001197983 */ /* 0x000ea20000300800 */
[----:B------:R-:W3:Y:S02]  /*a8a00*/  LDC R22, c[0x0][0x248] ;  /* 0x00009200ff167b82 */ /* 0x000ee40000000800 */
[----:B-1----:R-:W-:Y:S01]  /*a8a10*/  IMAD.WIDE R16, R11, 0x4, R4 ;  /* 0x000000040b107825 */ /* 0x002fe200078e0204 */
[----:B------:R1:W-:Y:S04]  /*a8a20*/  @P6 STG.E desc[UR60][R18.64], R174 ;  /* 0x000000ae12006986 */ /* 0x0003e8000c10193c */
[----:B------:R1:W-:Y:S01]  /*a8a30*/  @P2 STG.E desc[UR60][R12.64], R170 ;  /* 0x000000aa0c002986 */ /* 0x0003e2000c10193c */
[----:B------:R-:W-:-:S02]  /*a8a40*/  ISETP.LT.AND P2, PT, R7, R80, !P1 ;  /* 0x000000500700720c */ /* 0x000fc40004f41270 */
[----:B------:R-:W-:Y:S01]  /*a8a50*/  ISETP.LT.AND P1, PT, R9, R80, !P1 ;  /* 0x000000500900720c */ /* 0x000fe20004f21270 */
[----:B------:R4:W-:Y:S01]  /*a8a60*/  @P3 STG.E desc[UR60][R14.64], R178 ;  /* 0x000000b20e003986 */ /* 0x0009e2000c10193c */
[----:B-1----:R-:W-:-:S03]  /*a8a70*/  IMAD.WIDE R18, R21, 0x4, R2 ;  /* 0x0000000415127825 */ /* 0x002fc600078e0202 */
[----:B------:R1:W-:Y:S01]  /*a8a80*/  @P5 STG.E desc[UR60][R16.64], R142 ;  /* 0x0000008e10005986 */ /* 0x0003e2000c10193c */
[----:B------:R-:W-:-:S03]  /*a8a90*/  IMAD.WIDE R12, R21, 0x4, R4 ;  /* 0x00000004150c7825 */ /* 0x000fc600078e0204 */
[----:B------:R-:W2:Y:S04]  /*a8aa0*/  LDL.LU R31, [R1+0x2d74] ;  /* 0x002d7400011f7983 */ /* 0x000ea80000300800 */
[----:B------:R-:W-:Y:S04]  /*a8ab0*/  @P2 STG.E desc[UR60][R18.64], R175 ;  /* 0x000000af12002986 */ /* 0x000fe8000c10193c */
[----:B------:R3:W-:Y:S01]  /*a8ac0*/  @P1 STG.E desc[UR60][R12.64], R171 ;  /* 0x000000ab0c001986 */ /* 0x0007e2000c10193c */
[----:B------:R-:W-:-:S03]  /*a8ad0*/  ISETP.GE.AND P1, PT, R26, R28, PT ;  /* 0x0000001c1a00720c */ /* 0x000fc60003f26270 */
[----:B------:R-:W2:Y:S01]  /*a8ae0*/  LDL.LU R26, [R1+0x2d70] ;  /* 0x002d7000011a7983 */ /* 0x000ea20000300800 */
[----:B------:R-:W-:-:S03]  /*a8af0*/  ISETP.GE.AND P2, PT, R29, R28, PT ;  /* 0x0000001c1d00720c */ /* 0x000fc60003f46270 */
[----:B------:R-:W2:Y:S04]  /*a8b00*/  LDL.LU R30, [R1+0x2d6c] ;  /* 0x002d6c00011e7983 */ /* 0x000ea80000300800 */
[----:B------:R-:W2:Y:S01]  /*a8b10*/  LDL.LU R29, [R1+0x2d68] ;  /* 0x002d6800011d7983 */ /* 0x000ea20000300800 */
[----:B------:R-:W-:-:S05]  /*a8b20*/  VIADD R0, R6, 0x1f0 ;  /* 0x000001f006007836 */ /* 0x000fca0000000000 */
[----:B------:R-:W-:Y:S02]  /*a8b30*/  ISETP.GE.AND P3, PT, R0, R23, PT ;  /* 0x000000170000720c */ /* 0x000fe40003f66270 */
[----:B------:R-:W3:Y:S01]  /*a8b40*/  LDC R0, c[0x0][0x248] ;  /* 0x00009200ff007b82 */ /* 0x000ee20000000800 */
[----:B----4-:R-:W-:Y:S01]  /*a8b50*/  IMAD.IADD R11, R21, 0x1, R8 ;  /* 0x00000001150b7824 */ /* 0x010fe200078e0208 */
[-C--:B------:R-:W-:Y:S02]  /*a8b60*/  ISETP.LT.AND P6, PT, R7, R80.reuse, !P4 ;  /* 0x000000500700720c */ /* 0x080fe400067c1270 */
[----:B------:R-:W-:-:S04]  /*a8b70*/  ISETP.LT.AND P4, PT, R9, R80, !P4 ;  /* 0x000000500900720c */ /* 0x000fc80006781270 */
[----:B------:R-:W4:Y:S01]  /*a8b80*/  LDC R8, c[0x0][0x248] ;  /* 0x00009200ff087b82 */ /* 0x000f220000000800 */
[----:B------:R-:W-:Y:S02]  /*a8b90*/  ISETP.LT.AND P5, PT, R7, R80, !P3 ;  /* 0x000000500700720c */ /* 0x000fe40005fa1270 */
[C---:B------:R-:W-:Y:S01]  /*a8ba0*/  IADD3 R23, R11.reuse, R20, RZ ;  /* 0x000000140b177210 */ /* 0x040fe20007ffe0ff */
[----:B------:R-:W-:-:S04]  /*a8bb0*/  IMAD.WIDE R14, R11, 0x4, R2 ;  /* 0x000000040b0e7825 */ /* 0x000fc800078e0202 */
[----:B-1----:R-:W-:Y:S01]  /*a8bc0*/  IMAD.WIDE R16, R11, 0x4, R4 ;  /* 0x000000040b107825 */ /* 0x002fe200078e0204 */
[----:B------:R-:W-:Y:S03]  /*a8bd0*/  @P6 STG.E desc[UR60][R14.64], R179 ;  /* 0x000000b30e006986 */ /* 0x000fe6000c10193c */
[----:B------:R-:W-:Y:S02]  /*a8be0*/  VIADD R11, R6, 0x1f2 ;  /* 0x000001f2060b7836 */ /* 0x000fe40000000000 */
[----:B------:R-:W-:Y:S01]  /*a8bf0*/  IMAD.WIDE R20, R23, 0x4, R2 ;  /* 0x0000000417147825 */ /* 0x000fe200078e0202 */
[----:B------:R-:W1:Y:S01]  /*a8c00*/  LDC R6, c[0x0][0x248] ;  /* 0x00009200ff067b82 */ /* 0x000e620000000800 */
[----:B------:R-:W-:Y:S01]  /*a8c10*/  @P4 STG.E desc[UR60][R16.64], R143 ;  /* 0x0000008f10004986 */ /* 0x000fe2000c10193c */
[----:B------:R-:W-:Y:S01]  /*a8c20*/  ISETP.GE.AND P4, PT, R11, R24, PT ;  /* 0x000000180b00720c */ /* 0x000fe20003f86270 */
[----:B---3--:R-:W-:Y:S01]  /*a8c30*/  IMAD.IADD R11, R23, 0x1, R0 ;  /* 0x00000001170b7824 */ /* 0x008fe200078e0200 */
[-C--:B------:R-:W-:Y:S01]  /*a8c40*/  ISETP.LT.AND P3, PT, R9, R80.reuse, !P3 ;  /* 0x000000500900720c */ /* 0x080fe20005f61270 */
[----:B------:R4:W-:Y:S01]  /*a8c50*/  @P5 STG.E desc[UR60][R20.64], R184 ;  /* 0x000000b814005986 */ /* 0x0009e2000c10193c */
[----:B------:R-:W-:-:S02]  /*a8c60*/  ISETP.LT.AND P5, PT, R7, R80, !P0 ;  /* 0x000000500700720c */ /* 0x000fc400047a1270 */
[----:B------:R-:W3:Y:S01]  /*a8c70*/  LDC R0, c[0x0][0x248] ;  /* 0x00009200ff007b82 */ /* 0x000ee20000000800 */
[-C--:B------:R-:W-:Y:S02]  /*a8c80*/  ISETP.LT.AND P0, PT, R9, R80.reuse, !P0 ;  /* 0x000000500900720c */ /* 0x080fe40004701270 */
[-C--:B------:R-:W-:Y:S02]  /*a8c90*/  ISETP.LT.AND P6, PT, R7, R80.reuse, !P4 ;  /* 0x000000500700720c */ /* 0x080fe400067c1270 */
[----:B------:R-:W-:Y:S01]  /*a8ca0*/  ISETP.LT.AND P4, PT, R9, R80, !P4 ;  /* 0x000000500900720c */ /* 0x000fe20006781270 */
[----:B------:R-:W-:Y:S02]  /*a8cb0*/  IMAD.WIDE R12, R23, 0x4, R4 ;  /* 0x00000004170c7825 */ /* 0x000fe400078e0204 */
[----:B------:R-:W3:Y:S01]  /*a8cc0*/  LDC R24, c[0x0][0x248] ;  /* 0x00009200ff187b82 */ /* 0x000ee20000000800 */
[C---:B----4-:R-:W-:Y:S01]  /*a8cd0*/  IADD3 R21, R11.reuse, R8, RZ ;  /* 0x000000080b157210 */ /* 0x050fe20007ffe0ff */
[C---:B------:R-:W-:Y:S01]  /*a8ce0*/  IMAD.WIDE R14, R11.reuse, 0x4, R2 ;  /* 0x000000040b0e7825 */ /* 0x040fe200078e0202 */
[----:B------:R-:W-:Y:S03]  /*a8cf0*/  @P3 STG.E desc[UR60][R12.64], R180 ;  /* 0x000000b40c003986 */ /* 0x000fe6000c10193c */
[----:B------:R-:W-:Y:S01]  /*a8d00*/  IMAD.WIDE R16, R11, 0x4, R4 ;  /* 0x000000040b107825 */ /* 0x000fe200078e0204 */
[----:B------:R1:W-:Y:S01]  /*a8d10*/  @P5 STG.E desc[UR60][R14.64], R192 ;  /* 0x000000c00e005986 */ /* 0x0003e2000c10193c */
[-C--:B------:R-:W-:Y:S01]  /*a8d20*/  ISETP.LT.AND P5, PT, R7, R80.reuse, !P2 ;  /* 0x000000500700720c */ /* 0x080fe200057a1270 */
[----:B------:R-:W4:Y:S01]  /*a8d30*/  LDC R8, c[0x0][0x248] ;  /* 0x00009200ff087b82 */ /* 0x000f220000000800 */
[----:B------:R-:W-:Y:S01]  /*a8d40*/  IMAD.WIDE R18, R21, 0x4, R2 ;  /* 0x0000000415127825 */ /* 0x000fe200078e0202 */
[----:B------:R-:W-:-:S03]  /*a8d50*/  ISETP.LT.AND P2, PT, R9, R80, !P2 ;  /* 0x000000500900720c */ /* 0x000fc60005741270 */
[C---:B------:R-:W-:Y:S02]  /*a8d60*/  IMAD.IADD R11, R21.reuse, 0x1, R22 ;  /* 0x00000001150b7824 */ /* 0x040fe400078e0216 */
[----:B------:R-:W-:Y:S01]  /*a8d70*/  IMAD.WIDE R20, R21, 0x4, R4 ;  /* 0x0000000415147825 */ /* 0x000fe200078e0204 */
[----:B------:R1:W-:Y:S01]  /*a8d80*/  @P0 STG.E desc[UR60][R16.64], R188 ;  /* 0x000000bc10000986 */ /* 0x0003e2000c10193c */
[----:B------:R-:W-:-:S03]  /*a8d90*/  ISETP.GE.AND P3, PT, R27, R28, PT ;  /* 0x0000001c1b00720c */ /* 0x000fc60003f66270 */
[----:B------:R1:W-:Y:S02]  /*a8da0*/  @P6 STG.E desc[UR60][R18.64], R185 ;  /* 0x000000b912006986 */ /* 0x0003e4000c10193c */
[----:B-1----:R-:W-:Y:S01]  /*a8db0*/  IMAD.IADD R15, R11, 0x1, R6 ;  /* 0x000000010b0f7824 */ /* 0x002fe200078e0206 */
[-C--:B------:R-:W-:Y:S01]  /*a8dc0*/  ISETP.LT.AND P6, PT, R7, R80.reuse, !P3 ;  /* 0x000000500700720c */ /* 0x080fe20005fc1270 */
[----:B------:R-:W-:Y:S01]  /*a8dd0*/  IMAD.WIDE R12, R11, 0x4, R2 ;  /* 0x000000040b0c7825 */ /* 0x000fe200078e0202 */
[----:B------:R1:W-:Y:S01]  /*a8de0*/  @P4 STG.E desc[UR60][R20.64], R181 ;  /* 0x000000b514004986 */ /* 0x0003e2000c10193c */
[-C--:B------:R-:W-:Y:S01]  /*a8df0*/  ISETP.LT.AND P4, PT, R7, R80.reuse, !P1 ;  /* 0x000000500700720c */ /* 0x080fe20004f81270 */
[----:B------:R-:W4:Y:S01]  /*a8e00*/  LDC R6, c[0x0][0x248] ;  /* 0x00009200ff067b82 */ /* 0x000f220000000800 */
[-C--:B------:R-:W-:Y:S01]  /*a8e10*/  ISETP.LT.AND P1, PT, R9, R80.reuse, !P1 ;  /* 0x000000500900720c */ /* 0x080fe20004f21270 */
[----:B------:R-:W-:Y:S01]  /*a8e20*/  IMAD.WIDE R16, R11, 0x4, R4 ;  /* 0x000000040b107825 */ /* 0x000fe200078e0204 */
[----:B------:R-:W-:Y:S01]  /*a8e30*/  ISETP.LT.AND P3, PT, R9, R80, !P3 ;  /* 0x000000500900720c */ /* 0x000fe20005f61270 */
[----:B------:R-:W-:Y:S02]  /*a8e40*/  @P5 STG.E desc[UR60][R12.64], R193 ;  /* 0x000000c10c005986 */ /* 0x000fe4000c10193c */
[----:B------:R-:W-:-:S02]  /*a8e50*/  IMAD.WIDE R18, R15, 0x4, R2 ;  /* 0x000000040f127825 */ /* 0x000fc400078e0202 */
[----:B------:R-:W4:Y:S02]  /*a8e60*/  LDL.LU R27, [R1+0x2d64] ;  /* 0x002d6400011b7983 */ /* 0x000f240000300800 */
[----:B-1----:R-:W-:Y:S02]  /*a8e70*/  IMAD.WIDE R20, R15, 0x4, R4 ;  /* 0x000000040f147825 */ /* 0x002fe400078e0204 */
[----:B------:R1:W-:Y:S04]  /*a8e80*/  @P2 STG.E desc[UR60][R16.64], R189 ;  /* 0x000000bd10002986 */ /* 0x0003e8000c10193c */
[----:B------:R-:W-:Y:S04]  /*a8e90*/  @P4 STG.E desc[UR60][R18.64], R186 ;  /* 0x000000ba12004986 */ /* 0x000fe8000c10193c */
[----:B------:R-:W-:Y:S01]  /*a8ea0*/  @P1 STG.E desc[UR60][R20.64], R182 ;  /* 0x000000b614001986 */ /* 0x000fe2000c10193c */
[----:B--2---:R-:W-:-:S02]  /*a8eb0*/  ISETP.GE.AND P0, PT, R25, R28, PT ;  /* 0x0000001c1900720c */ /* 0x004fc40003f06270 */
[----:B---3--:R-:W-:Y:S02]  /*a8ec0*/  IADD3 R25, R15, R0, RZ ;  /* 0x000000000f197210 */ /* 0x008fe40007ffe0ff */
[----:B------:R-:W2:Y:S01]  /*a8ed0*/  LDC R0, c[0x0][0x248] ;  /* 0x00009200ff007b82 */ /* 0x000ea20000000800 */
[----:B------:R-:W3:Y:S02]  /*a8ee0*/  LDS.128 R12, [R10] ;  /* 0x000000000a0c7984 */ /* 0x000ee40000000c00 */
[----:B------:R-:W-:-:S04]  /*a8ef0*/  IMAD.WIDE R22, R25, 0x4, R2 ;  /* 0x0000000419167825 */ /* 0x000fc800078e0202 */
[----:B-1----:R-:W-:Y:S01]  /*a8f00*/  IMAD.WIDE R16, R25, 0x4, R4 ;  /* 0x0000000419107825 */ /* 0x002fe200078e0204 */
[----:B------:R1:W-:Y:S04]  /*a8f10*/  @P6 STG.E desc[UR60][R22.64], R194 ;  /* 0x000000c216006986 */ /* 0x0003e8000c10193c */
[----:B------:R2:W-:Y:S01]  /*a8f20*/  @P3 STG.E desc[UR60][R16.64], R190 ;  /* 0x000000be10003986 */ /* 0x0005e2000c10193c */
[-C--:B------:R-:W-:Y:S02]  /*a8f30*/  ISETP.GE.AND P5, PT, R31, R28.reuse, PT ;  /* 0x0000001c1f00720c */ /* 0x080fe40003fa6270 */
[-C--:B------:R-:W-:Y:S02]  /*a8f40*/  ISETP.GE.AND P2, PT, R26, R28.reuse, PT ;  /* 0x0000001c1a00720c */ /* 0x080fe40003f46270 */
[----:B------:R-:W3:Y:S01]  /*a8f50*/  LDL.LU R26, [R1+0x2d60] ;  /* 0x002d6000011a7983 */ /* 0x000ee20000300800 */
[----:B------:R-:W-:-:S03]  /*a8f60*/  ISETP.GE.AND P3, PT, R29, R28, PT ;  /* 0x0000001c1d00720c */ /* 0x000fc60003f66270 */
[----:B------:R-:W3:Y:S01]  /*a8f70*/  LDL.LU R29, [R1+0x2d5c] ;  /* 0x002d5c00011d7983 */ /* 0x000ee20000300800 */
[----:B------:R-:W-:-:S03]  /*a8f80*/  ISETP.GE.AND P6, PT, R30, R28, PT ;  /* 0x0000001c1e00720c */ /* 0x000fc60003fc6270 */
[----:B------:R-:W3:Y:S04]  /*a8f90*/  LDL.LU R31, [R1+0x2d58] ;  /* 0x002d5800011f7983 */ /* 0x000ee80000300800 */
[----:B------:R-:W3:Y:S01]  /*a8fa0*/  LDL.LU R30, [R1+0x2d88] ;  /* 0x002d8800011e7983 */ /* 0x000ee20000300800 */
[----:B----4-:R-:W-:Y:S02]  /*a8fb0*/  IMAD.IADD R11, R25, 0x1, R8 ;  /* 0x00000001190b7824 */ /* 0x010fe400078e0208 */
[----:B------:R-:W4:Y:S01]  /*a8fc0*/  LDC R8, c[0x0][0x248] ;  /* 0x00009200ff087b82 */ /* 0x000f220000000800 */
[-C--:B------:R-:W-:Y:S02]  /*a8fd0*/  ISETP.LT.AND P1, PT, R7, R80.reuse, !P0 ;  /* 0x000000500700720c */ /* 0x080fe40004721270 */
[----:B------:R-:W-:-:S02]  /*a8fe0*/  ISETP.LT.AND P0, PT, R9, R80, !P0 ;  /* 0x000000500900720c */ /* 0x000fc40004701270 */
[----:B------:R-:W-:Y:S01]  /*a8ff0*/  ISETP.LT.AND P4, PT, R7, R80, !P5 ;  /* 0x000000500700720c */ /* 0x000fe20006f81270 */
[C---:B-1----:R-:W-:Y:S02]  /*a9000*/  IMAD.IADD R23, R11.reuse, 0x1, R6 ;  /* 0x000000010b177824 */ /* 0x042fe400078e0206 */
[C---:B------:R-:W-:Y:S01]  /*a9010*/  IMAD.WIDE R18, R11.reuse, 0x4, R2 ;  /* 0x000000040b127825 */ /* 0x040fe200078e0202 */
[----:B------:R-:W1:Y:S03]  /*a9020*/  LDC R6, c[0x0][0x248] ;  /* 0x00009200ff067b82 */ /* 0x000e660000000800 */
[----:B------:R-:W-:Y:S01]  /*a9030*/  IMAD.WIDE R10, R11, 0x4, R4 ;  /* 0x000000040b0a7825 */ /* 0x000fe200078e0204 */
[C---:B--2---:R-:W-:Y:S01]  /*a9040*/  IADD3 R25, R23.reuse, R0, RZ ;  /* 0x0000000017197210 */ /* 0x044fe20007ffe0ff */
[----:B------:R2:W-:Y:S02]  /*a9050*/  @P1 STG.E desc[UR60][R18.64], R187 ;  /* 0x000000bb12001986 */ /* 0x0005e4000c10193c */
[----:B------:R-:W-:Y:S01]  /*a9060*/  IMAD.WIDE R20, R23, 0x4, R2 ;  /* 0x0000000417147825 */ /* 0x000fe200078e0202 */
[----:B------:R-:W1:Y:S01]  /*a9070*/  LDC R0, c[0x0][0x248] ;  /* 0x00009200ff007b82 */ /* 0x000e620000000800 */
[-C--:B------:R-:W-:Y:S01]  /*a9080*/  ISETP.LT.AND P5, PT, R9, R80.reuse, !P5 ;  /* 0x000000500900720c */ /* 0x080fe20006fa1270 */
[----:B------:R2:W-:Y:S01]  /*a9090*/  @P0 STG.E desc[UR60][R10.64], R183 ;  /* 0x000000b70a000986 */ /* 0x0005e2000c10193c */
[-C--:B------:R-:W-:Y:S01]  /*a90a0*/  ISETP.LT.AND P0, PT, R7, R80.reuse, !P2 ;  /* 0x000000500700720c */ /* 0x080fe20005701270 */
[----:B------:R-:W-:Y:S01]  /*a90b0*/  IMAD.WIDE R16, R23, 0x4, R4 ;  /* 0x0000000417107825 */ /* 0x000fe200078e0204 */
[-C--:B------:R-:W-:Y:S01]  /*a90c0*/  ISETP.LT.AND P2, PT, R9, R80.reuse, !P2 ;  /* 0x000000500900720c */ /* 0x080fe20005741270 */
[----:B------:R4:W-:Y:S02]  /*a90d0*/  @P4 STG.E desc[UR60][R20.64], R195 ;  /* 0x000000c314004986 */ /* 0x0009e4000c10193c */
[----:B------:R-:W-:Y:S01]  /*a90e0*/  IMAD.IADD R23, R25, 0x1, R24 ;  /* 0x0000000119177824 */ /* 0x000fe200078e0218 */
[-C--:B------:R-:W-:Y:S01]  /*a90f0*/  ISETP.LT.AND P4, PT, R7, R80.reuse, !P6 ;  /* 0x000000500700720c */ /* 0x080fe20007781270 */
[----:B--2---:R-:W-:Y:S01]  /*a9100*/  IMAD.WIDE R18, R25, 0x4, R4 ;  /* 0x0000000419127825 */ /* 0x004fe200078e0204 */
[----:B------:R-:W-:Y:S01]  /*a9110*/  ISETP.LT.AND P6, PT, R9, R80, !P6 ;  /* 0x000000500900720c */ /* 0x000fe200077c1270 */
[----:B------:R-:W2:Y:S02]  /*a9120*/  LDC R24, c[0x0][0x248] ;  /* 0x00009200ff187b82 */ /* 0x000ea40000000800 */
[----:B------:R-:W-:-:S04]  /*a9130*/  IMAD.WIDE R10, R25, 0x4, R2 ;  /* 0x00000004190a7825 */ /* 0x000fc800078e0202 */
[C---:B----4-:R-:W-:Y:S02]  /*a9140*/  IMAD.IADD R25, R23.reuse, 0x1, R8 ;  /* 0x0000000117197824 */ /* 0x050fe400078e0208 */
[----:B------:R-:W4:Y:S01]  /*a9150*/  LDC R8, c[0x0][0x248] ;  /* 0x00009200ff087b82 */ /* 0x000f220000000800 */
[C---:B------:R-:W-:Y:S01]  /*a9160*/  IMAD.WIDE R20, R23.reuse, 0x4, R2 ;  /* 0x0000000417147825 */ /* 0x040fe200078e0202 */
[----:B------:R1:W-:Y:S03]  /*a9170*/  @P5 STG.E desc[UR60][R16.64], R191 ;  /* 0x000000bf10005986 */ /* 0x0003e6000c10193c */
[----:B------:R-:W-:Y:S01]  /*a9180*/  IMAD.WIDE R22, R23, 0x4, R4 ;  /* 0x0000000417167825 */ /* 0x000fe200078e0204 */
[----:B------:R2:W-:Y:S01]  /*a9190*/  @P0 STG.E desc[UR60][R10.64], R144 ;  /* 0x000000900a000986 */ /* 0x0005e2000c10193c */
[-C--:B------:R-:W-:Y:S02]  /*a91a0*/  ISETP.LT.AND P0, PT, R7, R80.reuse, !P3 ;  /* 0x000000500700720c */ /* 0x080fe40005f01270 */
[----:B------:R-:W-:Y:S01]  /*a91b0*/  ISETP.LT.AND P3, PT, R9, R80, !P3 ;  /* 0x000000500900720c */ /* 0x000fe20005f61270 */
[----:B------:R2:W-:Y:S04]  /*a91c0*/  @P2 STG.E desc[UR60][R18.64], R196 ;  /* 0x000000c412002986 */ /* 0x0005e8000c10193c */
[----:B------:R2:W-:Y:S04]  /*a91d0*/  @P4 STG.E desc[UR60][R20.64], R200 ;  /* 0x000000c814004986 */ /* 0x0005e8000c10193c */
[----:B---3--:R3:W-:Y:S01]  /*a91e0*/  @P6 STG.E desc[UR60][R22.64], R12 ;  /* 0x0000000c16006986 */ /* 0x0087e2000c10193c */
[----:B-1----:R-:W-:Y:S01]  /*a91f0*/  IMAD.WIDE R16, R25, 0x4, R2 ;  /* 0x0000000419107825 */ /* 0x002fe200078e0202 */
[----:B------:R-:W-:-:S02]  /*a9200*/  ISETP.GE.AND P1, PT, R27, R28, PT ;  /* 0x0000001c1b00720c */ /* 0x000fc40003f26270 */
[----:B------:R-:W-:Y:S02]  /*a9210*/  IADD3 R27, R25, R6, RZ ;  /* 0x00000006191b7210 */ /* 0x000fe40007ffe0ff */
[-C--:B------:R-:W-:Y:S02]  /*a9220*/  ISETP.LT.AND P2, PT, R7, R80.reuse, !P1 ;  /* 0x000000500700720c */ /* 0x080fe40004f41270 */
[----:B------:R-:W-:Y:S01]  /*a9230*/  ISETP.LT.AND P4, PT, R9, R80, !P1 ;  /* 0x000000500900720c */ /* 0x000fe20004f81270 */
[----:B--2---:R-:W-:Y:S01]  /*a9240*/  IMAD.WIDE R10, R25, 0x4, R4 ;  /* 0x00000004190a7825 */ /* 0x004fe200078e0204 */
[----:B------:R4:W-:Y:S03]  /*a9250*/  @P0 STG.E desc[UR60][R16.64], R145 ;  /* 0x0000009110000986 */ /* 0x0009e6000c10193c */
[C---:B------:R-:W-:Y:S01]  /*a9260*/  IMAD.WIDE R18, R27.reuse, 0x4, R2 ;  /* 0x000000041b127825 */ /* 0x040fe200078e0202 */
[----:B------:R-:W-:Y:S03]  /*a9270*/  @P3 STG.E desc[UR60][R10.64], R197 ;  /* 0x000000c50a003986 */ /* 0x000fe6000c10193c */
[----:B------:R-:W-:-:S02]  /*a9280*/  IMAD.WIDE R20, R27, 0x4, R4 ;  /* 0x000000041b147825 */ /* 0x000fc400078e0204 */
[----:B------:R1:W-:Y:S04]  /*a9290*/  @P2 STG.E desc[UR60][R18.64], R201 ;  /* 0x000000c912002986 */ /* 0x0003e8000c10193c */
[----:B------:R2:W-:Y:S01]  /*a92a0*/  @P4 STG.E desc[UR60][R20.64], R13 ;  /* 0x0000000d14004986 */ /* 0x0005e2000c10193c */
[----:B------:R-:W-:Y:S02]  /*a92b0*/  ISETP.GE.AND P5, PT, R26, R28, PT ;  /* 0x0000001c1a00720c */ /* 0x000fe40003fa6270 */
[----:B------:R-:W1:Y:S02]  /*a92c0*/  LDC R26, c[0x0][0x248] ;  /* 0x00009200ff1a7b82 */ /* 0x000e640000000800 */
[----:B------:R-:W-:Y:S02]  /*a92d0*/  ISETP.LT.AND P6, PT, R7, R80, !P5 ;  /* 0x000000500700720c */ /* 0x000fe40006fc1270 */
[----:B------:R-:W-:Y:S01]  /*a92e0*/  ISETP.GE.AND P1, PT, R29, R28, PT ;  /* 0x0000001c1d00720c */ /* 0x000fe20003f26270 */
[----:B------:R-:W-:-:S04]  /*a92f0*/  IMAD.IADD R29, R27, 0x1, R0 ;  /* 0x000000011b1d7824 */ /* 0x000fc800078e0200 */
[----:B---3--:R-:W-:Y:S01]  /*a9300*/  IMAD.WIDE R22, R29, 0x4, R2 ;  /* 0x000000041d167825 */ /* 0x008fe200078e0202 */
[----:B------:R-:W-:Y:S02]  /*a9310*/  ISETP.GE.AND P0, PT, R31, R28, PT ;  /* 0x0000001c1f00720c */ /* 0x000fe40003f06270 */
[----:B------:R-:W-:Y:S01]  /*a9320*/  ISETP.LT.AND P5, PT, R9, R80, !P5 ;  /* 0x000000500900720c */ /* 0x000fe20006fa1270 */
[----:B----4-:R-:W-:Y:S02]  /*a9330*/  IMAD.IADD R17, R29, 0x1, R8 ;  /* 0x000000011d117824 */ /* 0x010fe400078e0208 */
[----:B------:R3:W-:Y:S01]  /*a9340*/  @P6 STG.E desc[UR60][R22.64], R146 ;  /* 0x0000009216006986 */ /* 0x0007e2000c10193c */
[----:B------:R-:W-:Y:S02]  /*a9350*/  ISETP.GE.AND P3, PT, R30, R28, PT ;  /* 0x0000001c1e00720c */ /* 0x000fe40003f66270 */
[-C--:B------:R-:W-:Y:S02]  /*a9360*/  ISETP.LT.AND P6, PT, R7, R80.reuse, !P1 ;  /* 0x000000500700720c */ /* 0x080fe40004fc1270 */
[----:B------:R-:W-:-:S02]  /*a9370*/  ISETP.LT.AND P1, PT, R9, R80, !P1 ;  /* 0x000000500900720c */ /* 0x000fc40004f21270 */
[----:B------:R-:W-:Y:S02]  /*a9380*/  ISETP.LT.AND P4, PT, R7, R80, !P0 ;  /* 0x000000500700720c */ /* 0x000fe40004781270 */
[----:B------:R-:W-:Y:S02]  /*a9390*/  IADD3 R25, R17, R24, RZ ;  /* 0x0000001811197210 */ /* 0x000fe40007ffe0ff */
[-C--:B------:R-:W-:Y:S02]  /*a93a0*/  ISETP.LT.AND P0, PT, R9, R80.reuse, !P0 ;  /* 0x000000500900720c */ /* 0x080fe40004701270 */
[-C--:B------:R-:W-:Y:S02]  /*a93b0*/  ISETP.LT.AND P2, PT, R7, R80.reuse, !P3 ;  /* 0x000000500700720c */ /* 0x080fe40005f41270 */
[----:B------:R-:W-:Y:S01]  /*a93c0*/  ISETP.LT.AND P3, PT, R9, R80, !P3 ;  /* 0x000000500900720c */ /* 0x000fe20005f61270 */
[----:B------:R-:W-:-:S04]  /*a93d0*/  IMAD.WIDE R6, R29, 0x4, R4 ;  /* 0x000000041d067825 */ /* 0x000fc800078e0204 */
[----:B-1----:R-:W-:Y:S02]  /*a93e0*/  IMAD.IADD R19, R25, 0x1, R26 ;  /* 0x0000000119137824 */ /* 0x002fe400078e021a */
[C---:B------:R-:W-:Y:S01]  /*a93f0*/  IMAD.WIDE R8, R17.reuse, 0x4, R2 ;  /* 0x0000000411087825 */ /* 0x040fe200078e0202 */
[----:B------:R3:W-:Y:S03]  /*a9400*/  @P5 STG.E desc[UR60][R6.64], R198 ;  /* 0x000000c606005986 */ /* 0x0007e6000c10193c */
[----:B------:R-:W-:Y:S01]  /*a9410*/  IMAD.WIDE R10, R17, 0x4, R4 ;  /* 0x00000004110a7825 */ /* 0x000fe200078e0204 */
[----:B------:R3:W-:Y:S03]  /*a9420*/  @P6 STG.E desc[UR60][R8.64], R202 ;  /* 0x000000ca08006986 */ /* 0x0007e6000c10193c */
[C---:B--2---:R-:W-:Y:S01]  /*a9430*/  IMAD.WIDE R12, R25.reuse, 0x4, R2 ;  /* 0x00000004190c7825 */ /* 0x044fe200078e0202 */
[----:B------:R3:W-:Y:S03]  /*a9440*/  @P1 STG.E desc[UR60][R10.64], R14 ;  /* 0x0000000e0a001986 */ /* 0x0007e6000c10193c */
[----:B------:R-:W-:Y:S01]  /*a9450*/  IMAD.WIDE R16, R25, 0x4, R4 ;  /* 0x0000000419107825 */ /* 0x000fe200078e0204 */
[----:B------:R3:W-:Y:S03]  /*a9460*/  @P4 STG.E desc[UR60][R12.64], R147 ;  /* 0x000000930c004986 */ /* 0x0007e6000c10193c */
[C---:B------:R-:W-:Y:S01]  /*a9470*/  IMAD.WIDE R2, R19.reuse, 0x4, R2 ;  /* 0x0000000413027825 */ /* 0x040fe200078e0202 */
[----:B------:R3:W-:Y:S04]  /*a9480*/  @P0 STG.E desc[UR60][R16.64], R199 ;  /* 0x000000c710000986 */ /* 0x0007e8000c10193c */
[----:B------:R3:W-:Y:S01]  /*a9490*/  @P2 STG.E desc[UR60][R2.64], R203 ;  /* 0x000000cb02002986 */ /* 0x0007e2000c10193c */
[----:B------:R-:W-:Y:S01]  /*a94a0*/  IMAD.WIDE R4, R19, 0x4, R4 ;  /* 0x0000000413047825 */ /* 0x000fe200078e0204 */
[----:B------:R-:W-:Y:S06]  /*a94b0*/  @!P3 EXIT ;  /* 0x000000000000b94d */ /* 0x000fec0003800000 */
[----:B------:R-:W-:Y:S01]  /*a94c0*/  STG.E desc[UR60][R4.64], R15 ;  /* 0x0000000f04007986 */ /* 0x000fe2000c10193c */
[----:B------:R-:W-:Y:S05]  /*a94d0*/  EXIT ;  /* 0x000000000000794d */ /* 0x000fea0003800000 */
.L_x_2:
[----:B------:R-:W-:-:S00]  /*a94e0*/  BRA `(.L_x_2) ;  /* 0xfffffffc00fc7947 */ /* 0x000fc0000383ffff */
[----:B------:R-:W-:-:S00]  /*a94f0*/  NOP ;  /* 0x0000000000007918 */ /* 0x000fc00000000000 */
        /* <DEDUP_REMOVED lines=8> */
.L_x_3:


//--------------------- .nv.shared.matmul_kernel  --------------------------
	.section	.nv.shared.matmul_kernel,"aw",@nobits
	.sectionflags	@""
	.align	16
	.zero		1024


//--------------------- .nv.shared.reserved.0     --------------------------
	.section	.nv.shared.reserved.0,"aw",@nobits
	.weak		__nv_reservedSMEM_offset_0_alias
	.size		__nv_reservedSMEM_offset_0_alias, 0, 0
	.other		__nv_reservedSMEM_offset_0_alias,@"STO_CUDA_RESERVED_SHARED STV_DEFAULT"
__nv_reservedSMEM_offset_0_alias:
	.zero		0


//--------------------- .nv.constant0.matmul_kernel --------------------------
	.section	.nv.constant0.matmul_kernel,"a",@progbits
	.sectionflags	@""
	.align	4
.nv.constant0.matmul_kernel:
	.zero		608


//--------------------- SYMBOLS --------------------------

	.type		.nv.reservedSmem.offset0,@object
	.size		.nv.reservedSmem.offset0,0x4
